def attn_fwd(
    Q,
    K,
    V,
    Out,
    Lse,
    sm_scale,
    stride_qz,
    stride_qh,
    stride_qm,
    stride_qk,
    stride_kz,
    stride_kh,
    stride_kn,
    stride_kk,
    stride_vz,
    stride_vh,
    stride_vn,
    stride_vk,
    stride_oz,
    stride_oh,
    stride_om,
    stride_ok,
    seqlen_q,
    seqlen_k,
    BLOCK_M: tl.constexpr,
    BLOCK_N: tl.constexpr,
    HEAD_DIM: tl.constexpr,
    CAUSAL: tl.constexpr,
):
    start_m = tl.program_id(0)
    off_hz = tl.program_id(1)
    q_off = off_hz * stride_qh
    k_off = off_hz * stride_kh
    v_off = off_hz * stride_vh
    offs_m = start_m * BLOCK_M + tl.arange(0, BLOCK_M)
    offs_d = tl.arange(0, HEAD_DIM)
    offs_n = tl.arange(0, BLOCK_N)
    q_ptrs = Q + q_off + offs_m[:, None] * stride_qm + offs_d[None, :] * stride_qk
    k_ptrs = K + k_off + offs_d[:, None] * stride_kk + offs_n[None, :] * stride_kn
    v_ptrs = V + v_off + offs_n[:, None] * stride_vn + offs_d[None, :] * stride_vk
    m_i = tl.full([BLOCK_M], float("-inf"), dtype=tl.float32)
    l_i = tl.zeros([BLOCK_M], dtype=tl.float32) + 1.0
    acc = tl.zeros([BLOCK_M, HEAD_DIM], dtype=tl.float32)
    q = tl.load(q_ptrs)
    acc, l_i, m_i = _attn_fwd_inner(
        acc,
        l_i,
        m_i,
        q,
        k_ptrs,
        v_ptrs,
        sm_scale,
        stride_kn,
        stride_vn,
        start_m,
        seqlen_k,
        BLOCK_M,
        BLOCK_N,
        HEAD_DIM,
        CAUSAL,
    )
    acc = acc / l_i[:, None]
    lse = m_i + tl.math.log2(l_i) / 1.4426950408889634
    o_ptrs = (
        Out
        + off_hz * stride_oh
        + offs_m[:, None] * stride_om
        + offs_d[None, :] * stride_ok
    )
    tl.store(o_ptrs, acc.to(Out.dtype.element_ty))
    tl.store(Lse + off_hz * seqlen_q + offs_m, lse)

# config = {"BLOCK_M": 128, "BLOCK_N": 128, "HEAD_DIM": 128, "arch": "sm_90", "causal": true, "dtype": "fp16", "num_stages": 2, "num_warps": 4}
# arch = sm_90


// ===== COMPILED SASS (sm_90a) =====

	.target	sm_90a

	.elftype	@"ET_EXEC"


//--------------------- .note.nv.tkinfo           --------------------------
	.section	.note.nv.tkinfo,"",@"SHT_NOTE"
	.sectionflags	@"SHF_NOTE_NV_TKINFO"
	.tkinfo
        /*0018*/ 	.word	0x00000002
        /*0030*/ 	.string	""
        /*0030*/ 	.string	"ptxas"
        /*0030*/ 	.string	"Cuda compilation tools, release 13.0, V13.0.88"
        /*0030*/ 	.string	"Build cuda_13.0.r13.0/compiler.36424714_0"
        /*0030*/ 	.string	"-v  -suppress-debug-info  -lineinfo  -arch sm_90a "



//--------------------- .note.nv.cuinfo           --------------------------
	.section	.note.nv.cuinfo,"",@"SHT_NOTE"
	.sectionflags	@"SHF_NOTE_NV_CUINFO"
        /*0018*/ 	.short	0x0002
        /*001a*/ 	.short	0x005a
        /*001c*/ 	.short	0x0082
	.zero		2


//--------------------- .nv.info                  --------------------------
	.section	.nv.info,"",@"SHT_CUDA_INFO"
	.align	4


	//----- nvinfo : EIATTR_REGCOUNT
	.align		4
        /*0000*/ 	.byte	0x04, 0x2f
        /*0002*/ 	.short	(.L_2 - .L_1)
	.align		4
.L_1:
        /*0004*/ 	.word	index@(attn_fwd)
        /*0008*/ 	.word	0x000000ff


	//----- nvinfo : EIATTR_FRAME_SIZE
	.align		4
.L_2:
        /*000c*/ 	.byte	0x04, 0x11
        /*000e*/ 	.short	(.L_4 - .L_3)
	.align		4
.L_3:
        /*0010*/ 	.word	index@(attn_fwd)
        /*0014*/ 	.word	0x00000ac8


	//----- nvinfo : EIATTR_MIN_STACK_SIZE
	.align		4
.L_4:
        /*0018*/ 	.byte	0x04, 0x12
        /*001a*/ 	.short	(.L_6 - .L_5)
	.align		4
.L_5:
        /*001c*/ 	.word	index@(attn_fwd)
        /*0020*/ 	.word	0x00000ac8
.L_6:


//--------------------- .nv.compat                --------------------------
	.section	.nv.compat,"",@"SHT_CUDA_COMPAT_INFO"
	.align	4
        /*0000*/ 	.byte	0x02, 0x09, 0x01, 0x00, 0x02, 0x02, 0x04, 0x00, 0x02, 0x05, 0x05, 0x00, 0x03, 0x07, 0x01, 0x01
        /*0010*/ 	.byte	0x02, 0x03, 0x00, 0x00, 0x02, 0x06, 0x01, 0x00, 0x04, 0x0b, 0x08, 0x00, 0x00, 0x00, 0x00, 0x00
        /*0020*/ 	.byte	0x00, 0x00, 0x00, 0x00


//--------------------- .nv.info.attn_fwd         --------------------------
	.section	.nv.info.attn_fwd,"",@"SHT_CUDA_INFO"
	.sectionflags	@""
	.align	4


	//----- nvinfo : EIATTR_CUDA_API_VERSION
	.align		4
        /*0000*/ 	.byte	0x04, 0x37
        /*0002*/ 	.short	(.L_8 - .L_7)
.L_7:
        /*0004*/ 	.word	0x00000082


	//----- nvinfo : EIATTR_KPARAM_INFO
	.align		4
.L_8:
        /*0008*/ 	.byte	0x04, 0x17
        /*000a*/ 	.short	(.L_10 - .L_9)
.L_9:
        /*000c*/ 	.word	0x00000000
        /*0010*/ 	.short	0x0019
        /*0012*/ 	.short	0x0080
        /*0014*/ 	.byte	0x00, 0xf4, 0x21, 0x00


	//----- nvinfo : EIATTR_KPARAM_INFO
	.align		4
.L_10:
        /*0018*/ 	.byte	0x04, 0x17
        /*001a*/ 	.short	(.L_12 - .L_11)
.L_11:
        /*001c*/ 	.word	0x00000000
        /*0020*/ 	.short	0x0018
        /*0022*/ 	.short	0x0078
        /*0024*/ 	.byte	0x00, 0xf4, 0x21, 0x00


	//----- nvinfo : EIATTR_KPARAM_INFO
	.align		4
.L_12:
        /*0028*/ 	.byte	0x04, 0x17
        /*002a*/ 	.short	(.L_14 - .L_13)
.L_13:
        /*002c*/ 	.word	0x00000000
        /*0030*/ 	.short	0x0017
        /*0032*/ 	.short	0x0070
        /*0034*/ 	.byte	0x00, 0xf0, 0x11, 0x00


	//----- nvinfo : EIATTR_KPARAM_INFO
	.align		4
.L_14:
        /*0038*/ 	.byte	0x04, 0x17
        /*003a*/ 	.short	(.L_16 - .L_15)
.L_15:
        /*003c*/ 	.word	0x00000000
        /*0040*/ 	.short	0x0016
        /*0042*/ 	.short	0x006c
        /*0044*/ 	.byte	0x00, 0xf0, 0x11, 0x00


	//----- nvinfo : EIATTR_KPARAM_INFO
	.align		4
.L_16:
        /*0048*/ 	.byte	0x04, 0x17
        /*004a*/ 	.short	(.L_18 - .L_17)
.L_17:
        /*004c*/ 	.word	0x00000000
        /*0050*/ 	.short	0x0015
        /*0052*/ 	.short	0x0068
        /*0054*/ 	.byte	0x00, 0xf0, 0x11, 0x00


	//----- nvinfo : EIATTR_KPARAM_INFO
	.align		4
.L_18:
        /*0058*/ 	.byte	0x04, 0x17
        /*005a*/ 	.short	(.L_20 - .L_19)
.L_19:
        /*005c*/ 	.word	0x00000000
        /*0060*/ 	.short	0x0014
        /*0062*/ 	.short	0x0064
        /*0064*/ 	.byte	0x00, 0xf0, 0x11, 0x00


	//----- nvinfo : EIATTR_KPARAM_INFO
	.align		4
.L_20:
        /*0068*/ 	.byte	0x04, 0x17
        /*006a*/ 	.short	(.L_22 - .L_21)
.L_21:
        /*006c*/ 	.word	0x00000000
        /*0070*/ 	.short	0x0013
        /*0072*/ 	.short	0x0060
        /*0074*/ 	.byte	0x00, 0xf0, 0x11, 0x00


	//----- nvinfo : EIATTR_KPARAM_INFO
	.align		4
.L_22:
        /*0078*/ 	.byte	0x04, 0x17
        /*007a*/ 	.short	(.L_24 - .L_23)
.L_23:
        /*007c*/ 	.word	0x00000000
        /*0080*/ 	.short	0x0012
        /*0082*/ 	.short	0x005c
        /*0084*/ 	.byte	0x00, 0xf0, 0x11, 0x00


	//----- nvinfo : EIATTR_KPARAM_INFO
	.align		4
.L_24:
        /*0088*/ 	.byte	0x04, 0x17
        /*008a*/ 	.short	(.L_26 - .L_25)
.L_25:
        /*008c*/ 	.word	0x00000000
        /*0090*/ 	.short	0x0011
        /*0092*/ 	.short	0x0058
        /*0094*/ 	.byte	0x00, 0xf0, 0x11, 0x00


	//----- nvinfo : EIATTR_KPARAM_INFO
	.align		4
.L_26:
        /*0098*/ 	.byte	0x04, 0x17
        /*009a*/ 	.short	(.L_28 - .L_27)
.L_27:
        /*009c*/ 	.word	0x00000000
        /*00a0*/ 	.short	0x0010
        /*00a2*/ 	.short	0x0054
        /*00a4*/ 	.byte	0x00, 0xf0, 0x11, 0x00


	//----- nvinfo : EIATTR_KPARAM_INFO
	.align		4
.L_28:
        /*00a8*/ 	.byte	0x04, 0x17
        /*00aa*/ 	.short	(.L_30 - .L_29)
.L_29:
        /*00ac*/ 	.word	0x00000000
        /*00b0*/ 	.short	0x000f
        /*00b2*/ 	.short	0x0050
        /*00b4*/ 	.byte	0x00, 0xf0, 0x11, 0x00


	//----- nvinfo : EIATTR_KPARAM_INFO
	.align		4
.L_30:
        /*00b8*/ 	.byte	0x04, 0x17
        /*00ba*/ 	.short	(.L_32 - .L_31)
.L_31:
        /*00bc*/ 	.word	0x00000000
        /*00c0*/ 	.short	0x000e
        /*00c2*/ 	.short	0x004c
        /*00c4*/ 	.byte	0x00, 0xf0, 0x11, 0x00


	//----- nvinfo : EIATTR_KPARAM_INFO
	.align		4
.L_32:
        /*00c8*/ 	.byte	0x04, 0x17
        /*00ca*/ 	.short	(.L_34 - .L_33)
.L_33:
        /*00cc*/ 	.word	0x00000000
        /*00d0*/ 	.short	0x000d
        /*00d2*/ 	.short	0x0048
        /*00d4*/ 	.byte	0x00, 0xf0, 0x11, 0x00


	//----- nvinfo : EIATTR_KPARAM_INFO
	.align		4
.L_34:
        /*00d8*/ 	.byte	0x04, 0x17
        /*00da*/ 	.short	(.L_36 - .L_35)
.L_35:
        /*00dc*/ 	.word	0x00000000
        /*00e0*/ 	.short	0x000c
        /*00e2*/ 	.short	0x0044
        /*00e4*/ 	.byte	0x00, 0xf0, 0x11, 0x00


	//----- nvinfo : EIATTR_KPARAM_INFO
	.align		4
.L_36:
        /*00e8*/ 	.byte	0x04, 0x17
        /*00ea*/ 	.short	(.L_38 - .L_37)
.L_37:
        /*00ec*/ 	.word	0x00000000
        /*00f0*/ 	.short	0x000b
        /*00f2*/ 	.short	0x0040
        /*00f4*/ 	.byte	0x00, 0xf0, 0x11, 0x00


	//----- nvinfo : EIATTR_KPARAM_INFO
	.align		4
.L_38:
        /*00f8*/ 	.byte	0x04, 0x17
        /*00fa*/ 	.short	(.L_40 - .L_39)
.L_39:
        /*00fc*/ 	.word	0x00000000
        /*0100*/ 	.short	0x000a
        /*0102*/ 	.short	0x003c
        /*0104*/ 	.byte	0x00, 0xf0, 0x11, 0x00


	//----- nvinfo : EIATTR_KPARAM_INFO
	.align		4
.L_40:
        /*0108*/ 	.byte	0x04, 0x17
        /*010a*/ 	.short	(.L_42 - .L_41)
.L_41:
        /*010c*/ 	.word	0x00000000
        /*0110*/ 	.short	0x0009
        /*0112*/ 	.short	0x0038
        /*0114*/ 	.byte	0x00, 0xf0, 0x11, 0x00


	//----- nvinfo : EIATTR_KPARAM_INFO
	.align		4
.L_42:
        /*0118*/ 	.byte	0x04, 0x17
        /*011a*/ 	.short	(.L_44 - .L_43)
.L_43:
        /*011c*/ 	.word	0x00000000
        /*0120*/ 	.short	0x0008
        /*0122*/ 	.short	0x0034
        /*0124*/ 	.byte	0x00, 0xf0, 0x11, 0x00


	//----- nvinfo : EIATTR_KPARAM_INFO
	.align		4
.L_44:
        /*0128*/ 	.byte	0x04, 0x17
        /*012a*/ 	.short	(.L_46 - .L_45)
.L_45:
        /*012c*/ 	.word	0x00000000
        /*0130*/ 	.short	0x0007
        /*0132*/ 	.short	0x0030
        /*0134*/ 	.byte	0x00, 0xf0, 0x11, 0x00


	//----- nvinfo : EIATTR_KPARAM_INFO
	.align		4
.L_46:
        /*0138*/ 	.byte	0x04, 0x17
        /*013a*/ 	.short	(.L_48 - .L_47)
.L_47:
        /*013c*/ 	.word	0x00000000
        /*0140*/ 	.short	0x0006
        /*0142*/ 	.short	0x002c
        /*0144*/ 	.byte	0x00, 0xf0, 0x11, 0x00


	//----- nvinfo : EIATTR_KPARAM_INFO
	.align		4
.L_48:
        /*0148*/ 	.byte	0x04, 0x17
        /*014a*/ 	.short	(.L_50 - .L_49)
.L_49:
        /*014c*/ 	.word	0x00000000
        /*0150*/ 	.short	0x0005
        /*0152*/ 	.short	0x0028
        /*0154*/ 	.byte	0x00, 0xf0, 0x11, 0x00


	//----- nvinfo : EIATTR_KPARAM_INFO
	.align		4
.L_50:
        /*0158*/ 	.byte	0x04, 0x17
        /*015a*/ 	.short	(.L_52 - .L_51)
.L_51:
        /*015c*/ 	.word	0x00000000
        /*0160*/ 	.short	0x0004
        /*0162*/ 	.short	0x0020
        /*0164*/ 	.byte	0x00, 0xf4, 0x21, 0x00


	//----- nvinfo : EIATTR_KPARAM_INFO
	.align		4
.L_52:
        /*0168*/ 	.byte	0x04, 0x17
        /*016a*/ 	.short	(.L_54 - .L_53)
.L_53:
        /*016c*/ 	.word	0x00000000
        /*0170*/ 	.short	0x0003
        /*0172*/ 	.short	0x0018
        /*0174*/ 	.byte	0x00, 0xf4, 0x21, 0x00


	//----- nvinfo : EIATTR_KPARAM_INFO
	.align		4
.L_54:
        /*0178*/ 	.byte	0x04, 0x17
        /*017a*/ 	.short	(.L_56 - .L_55)
.L_55:
        /*017c*/ 	.word	0x00000000
        /*0180*/ 	.short	0x0002
        /*0182*/ 	.short	0x0010
        /*0184*/ 	.byte	0x00, 0xf4, 0x21, 0x00


	//----- nvinfo : EIATTR_KPARAM_INFO
	.align		4
.L_56:
        /*0188*/ 	.byte	0x04, 0x17
        /*018a*/ 	.short	(.L_58 - .L_57)
.L_57:
        /*018c*/ 	.word	0x00000000
        /*0190*/ 	.short	0x0001
        /*0192*/ 	.short	0x0008
        /*0194*/ 	.byte	0x00, 0xf4, 0x21, 0x00


	//----- nvinfo : EIATTR_KPARAM_INFO
	.align		4
.L_58:
        /*0198*/ 	.byte	0x04, 0x17
        /*019a*/ 	.short	(.L_60 - .L_59)
.L_59:
        /*019c*/ 	.word	0x00000000
        /*01a0*/ 	.short	0x0000
        /*01a2*/ 	.short	0x0000
        /*01a4*/ 	.byte	0x00, 0xf4, 0x21, 0x00


	//----- nvinfo : EIATTR_SPARSE_MMA_MASK
	.align		4
.L_60:
        /*01a8*/ 	.byte	0x03, 0x50
        /*01aa*/ 	.short	0x0000


	//----- nvinfo : EIATTR_MAXREG_COUNT
	.align		4
        /*01ac*/ 	.byte	0x03, 0x1b
        /*01ae*/ 	.short	0x00ff


	//----- nvinfo : EIATTR_NUM_BARRIERS
	.align		4
        /*01b0*/ 	.byte	0x02, 0x4c
        /*01b2*/ 	.byte	0x01
	.zero		1


	//----- nvinfo : EIATTR_ANNOTATIONS
	.align		4
        /*01b4*/ 	.byte	0x04, 0x55
        /*01b6*/ 	.short	(.L_62 - .L_61)


	//   ....[0]....
.L_61:
        /*01b8*/ 	.word	0x00000001
        /*01bc*/ 	.byte	0xe0, 0x2d, 0x00, 0x00, 0x01, 0x00, 0x00, 0x00, 0xf0, 0x2d, 0x00, 0x00, 0x01, 0x00, 0x00, 0x00
        /* <DEDUP_REMOVED lines=615> */
        /*283c*/ 	.byte	0x80, 0x7b, 0x01, 0x00


	//----- nvinfo : EIATTR_MERCURY_ISA_VERSION
	.align		4
.L_62:
        /*2840*/ 	.byte	0x03, 0x5f
        /*2842*/ 	.short	0x0101


	//----- nvinfo : EIATTR_COOP_GROUP_MASK_REGIDS
	.align		4
        /*2844*/ 	.byte	0x04, 0x29
        /*2846*/ 	.short	(.L_64 - .L_63)


	//   ....[0]....
.L_63:
        /*2848*/ 	.word	0xffffffff


	//   ....[1]....
        /*284c*/ 	.word	0xffffffff


	//   ....[2]....
        /*2850*/ 	.word	0xffffffff


	//   ....[3]....
        /*2854*/ 	.word	0xffffffff


	//   ....[4]....
        /*2858*/ 	.word	0xffffffff


	//   ....[5]....
        /*285c*/ 	.word	0xffffffff


	//   ....[6]....
        /*2860*/ 	.word	0xffffffff


	//   ....[7]....
        /*2864*/ 	.word	0xffffffff


	//   ....[8]....
        /*2868*/ 	.word	0xffffffff


	//   ....[9]....
        /*286c*/ 	.word	0xffffffff


	//   ....[10]....
        /*2870*/ 	.word	0xffffffff


	//   ....[11]....
        /*2874*/ 	.word	0xffffffff


	//   ....[12]....
        /*2878*/ 	.word	0xffffffff


	//   ....[13]....
        /*287c*/ 	.word	0xffffffff


	//   ....[14]....
        /*2880*/ 	.word	0xffffffff


	//   ....[15]....
        /*2884*/ 	.word	0xffffffff


	//----- nvinfo : EIATTR_COOP_GROUP_INSTR_OFFSETS
	.align		4
.L_64:
        /*2888*/ 	.byte	0x04, 0x28
        /*288a*/ 	.short	(.L_66 - .L_65)


	//   ....[0]....
.L_65:
        /*288c*/ 	.word	0x000109b0


	//   ....[1]....
        /*2890*/ 	.word	0x000109f0


	//   ....[2]....
        /*2894*/ 	.word	0x000112c0


	//   ....[3]....
        /*2898*/ 	.word	0x00011300


	//   ....[4]....
        /*289c*/ 	.word	0x00011920


	//   ....[5]....
        /*28a0*/ 	.word	0x00011940


	//   ....[6]....
        /*28a4*/ 	.word	0x000120e0


	//   ....[7]....
        /*28a8*/ 	.word	0x00012170


	//   ....[8]....
        /*28ac*/ 	.word	0x00016850


	//   ....[9]....
        /*28b0*/ 	.word	0x00016860


	//   ....[10]....
        /*28b4*/ 	.word	0x00016870


	//   ....[11]....
        /*28b8*/ 	.word	0x00016880


	//   ....[12]....
        /*28bc*/ 	.word	0x00016910


	//   ....[13]....
        /*28c0*/ 	.word	0x00016920


	//   ....[14]....
        /*28c4*/ 	.word	0x00016930


	//   ....[15]....
        /*28c8*/ 	.word	0x00016940


	//----- nvinfo : EIATTR_EXIT_INSTR_OFFSETS
	.align		4
.L_66:
        /*28cc*/ 	.byte	0x04, 0x1c
        /*28ce*/ 	.short	(.L_68 - .L_67)


	//   ....[0]....
.L_67:
        /*28d0*/ 	.word	0x0001cfd0


	//----- nvinfo : EIATTR_REQNTID
	.align		4
.L_68:
        /*28d4*/ 	.byte	0x04, 0x10
        /*28d6*/ 	.short	(.L_70 - .L_69)
.L_69:
        /*28d8*/ 	.word	0x00000080
        /*28dc*/ 	.word	0x00000001
        /*28e0*/ 	.word	0x00000001


	//----- nvinfo : EIATTR_CBANK_PARAM_SIZE
	.align		4
.L_70:
        /*28e4*/ 	.byte	0x03, 0x19
        /*28e6*/ 	.short	0x0088


	//----- nvinfo : EIATTR_PARAM_CBANK
	.align		4
        /*28e8*/ 	.byte	0x04, 0x0a
        /*28ea*/ 	.short	(.L_72 - .L_71)
	.align		4
.L_71:
        /*28ec*/ 	.word	index@(.nv.constant0.attn_fwd)
        /*28f0*/ 	.short	0x0210
        /*28f2*/ 	.short	0x0088


	//----- nvinfo : EIATTR_SW_WAR
	.align		4
.L_72:
        /*28f4*/ 	.byte	0x04, 0x36
        /*28f6*/ 	.short	(.L_74 - .L_73)
.L_73:
        /*28f8*/ 	.word	0x00000008
.L_74:


//--------------------- .nv.callgraph             --------------------------
	.section	.nv.callgraph,"",@"SHT_CUDA_CALLGRAPH"
	.align	4
	.sectionentsize	8
	.align		4
        /*0000*/ 	.word	0x00000000
	.align		4
        /*0004*/ 	.word	0xffffffff
	.align		4
        /*0008*/ 	.word	0x00000000
	.align		4
        /*000c*/ 	.word	0xfffffffe
	.align		4
        /*0010*/ 	.word	0x00000000
	.align		4
        /*0014*/ 	.word	0xfffffffd
	.align		4
        /*0018*/ 	.word	0x00000000
	.align		4
        /*001c*/ 	.word	0xfffffffc


//--------------------- .nv.constant4             --------------------------
	.section	.nv.constant4,"a",@progbits
	.align	8
	.align		8
.nv.constant4:
        /*0000*/ 	.dword	_$_str


//--------------------- .text.attn_fwd            --------------------------
	.section	.text.attn_fwd,"ax",@progbits
	.align	128
        .global         attn_fwd
        .type           attn_fwd,@function
        .size           attn_fwd,(.L_x_3 - attn_fwd)
        .other          attn_fwd,@"STO_CUDA_ENTRY STV_DEFAULT"
attn_fwd:
.text.attn_fwd:
[----:B------:R-:W0:Y:S01]  /*0000*/  LDC R1, c[0x0][0x28] ;  /* 0x00000a00ff017b82 */ /* 0x000e220000000800 */
[----:B------:R-:W1:Y:S07]  /*0010*/  S2R R7, SR_CTAID.X ;  /* 0x0000000000077919 */ /* 0x000e6e0000002500 */
[----:B------:R-:W2:Y:S01]  /*0020*/  S2UR UR6, SR_CTAID.Y ;  /* 0x00000000000679c3 */ /* 0x000ea20000002600 */
[----:B------:R-:W-:Y:S01]  /*0030*/  ULDC.64 UR4, c[0x0][0x240] ;  /* 0x0000900000047ab9 */ /* 0x000fe20000000a00 */
[----:B0-----:R-:W-:Y:S01]  /*0040*/  IADD3 R1, R1, -0xac8, RZ ;  /* 0xfffff53801017810 */ /* 0x001fe20007ffe0ff */
[----:B------:R-:W0:Y:S05]  /*0050*/  S2R R252, SR_TID.X ;  /* 0x0000000000fc7919 */ /* 0x000e2a0000002100 */
[----:B------:R-:W3:Y:S08]  /*0060*/  LDC.64 R4, c[0x0][0x210] ;  /* 0x00008400ff047b82 */ /* 0x000ef00000000a00 */
[----:B------:R-:W4:Y:S01]  /*0070*/  LDC R25, c[0x0][0x248] ;  /* 0x00009200ff197b82 */ /* 0x000f220000000800 */
[----:B--2---:R-:W-:-:S04]  /*0080*/  UIMAD UR4, UR6, UR4, URZ ;  /* 0x00000004060472a4 */ /* 0x004fc8000f8e023f */
[----:B------:R-:W-:Y:S01]  /*0090*/  USHF.L.U32 UR6, UR4, 0x1, URZ ;  /* 0x0000000104067899 */ /* 0x000fe2000800063f */
[----:B-1----:R-:W-:-:S04]  /*00a0*/  SHF.L.U32 R7, R7, 0x7, RZ ;  /* 0x0000000707077819 */ /* 0x002fc800000006ff */
[----:B0-----:R-:W-:-:S05]  /*00b0*/  LOP3.LUT R0, R7, 0x7f, R252, 0xf8, !PT ;  /* 0x0000007f07007812 */ /* 0x001fca00078ef8fc */
[----:B------:R-:W-:Y:S01]  /*00c0*/  IMAD R0, R0, UR5, RZ ;  /* 0x0000000500007c24 */ /* 0x000fe2000f8e02ff */
[----:B------:R-:W-:Y:S01]  /*00d0*/  UIMAD.WIDE UR4, UR4, 0x2, URZ ;  /* 0x00000002040478a5 */ /* 0x000fe2000f8e023f */
[C---:B----4-:R-:W-:Y:S01]  /*00e0*/  SHF.L.U32 R3, R25.reuse, 0x3, RZ ;  /* 0x0000000319037819 */ /* 0x050fe200000006ff */
[----:B------:R-:W-:Y:S02]  /*00f0*/  IMAD.SHL.U32 R9, R25, 0x10, RZ ;  /* 0x0000001019097824 */ /* 0x000fe400078e00ff */
[C---:B------:R-:W-:Y:S02]  /*0100*/  IMAD.SHL.U32 R241, R0.reuse, 0x2, RZ ;  /* 0x0000000200f17824 */ /* 0x040fe400078e00ff */
[----:B------:R-:W-:-:S03]  /*0110*/  IMAD.HI R0, R0, 0x2, RZ ;  /* 0x0000000200007827 */ /* 0x000fc600078e02ff */
[----:B---3--:R-:W-:Y:S01]  /*0120*/  IADD3 R240, P0, P1, R241, UR6, R4 ;  /* 0x00000006f1f07c10 */ /* 0x008fe2000f91e004 */
[C---:B------:R-:W-:Y:S01]  /*0130*/  IMAD R15, R25.reuse, 0x12, RZ ;  /* 0x00000012190f7824 */ /* 0x040fe200078e02ff */
[C---:B------:R-:W-:Y:S01]  /*0140*/  SHF.L.U32 R11, R25.reuse, 0x5, RZ ;  /* 0x00000005190b7819 */ /* 0x040fe200000006ff */
[C---:B------:R-:W-:Y:S01]  /*0150*/  IMAD R17, R25.reuse, 0x24, RZ ;  /* 0x0000002419117824 */ /* 0x040fe200078e02ff */
[----:B------:R-:W-:Y:S01]  /*0160*/  IADD3.X R241, R0, UR5, R5, P0, P1 ;  /* 0x0000000500f17c10 */ /* 0x000fe200087e2405 */
[C---:B------:R-:W-:Y:S01]  /*0170*/  IMAD R19, R25.reuse, 0x48, RZ ;  /* 0x0000004819137824 */ /* 0x040fe200078e02ff */
[CC--:B------:R-:W-:Y:S01]  /*0180*/  LEA R2, P0, R25.reuse, R240.reuse, 0x4 ;  /* 0x000000f019027211 */ /* 0x0c0fe200078020ff */
[----:B------:R-:W-:Y:S01]  /*0190*/  ULDC.64 UR6, c[0x0][0x208] ;  /* 0x0000820000067ab9 */ /* 0x000fe20000000a00 */
[C---:B------:R-:W-:Y:S01]  /*01a0*/  IMAD R5, R25.reuse, 0x9, RZ ;  /* 0x0000000919057824 */ /* 0x040fe200078e02ff */
[CC--:B------:R-:W-:Y:S01]  /*01b0*/  LEA R10, P1, R25.reuse, R240.reuse, 0x6 ;  /* 0x000000f0190a7211 */ /* 0x0c0fe200078230ff */
[----:B------:R-:W-:Y:S01]  /*01c0*/  IMAD.SHL.U32 R13, R25, 0x40, RZ ;  /* 0x00000040190d7824 */ /* 0x000fe200078e00ff */
[----:B------:R-:W-:Y:S01]  /*01d0*/  LEA.HI.X.SX32 R3, R3, R241, 0x1, P0 ;  /* 0x000000f103037211 */ /* 0x000fe200000f0eff */
[C---:B------:R-:W-:Y:S01]  /*01e0*/  IMAD R27, R25.reuse, 0x90, RZ ;  /* 0x00000090191b7824 */ /* 0x040fe200078e02ff */
[----:B------:R-:W-:-:S02]  /*01f0*/  LEA R244, P0, R25, R240, 0x5 ;  /* 0x000000f019f47211 */ /* 0x000fc400078028ff */
[-C--:B------:R-:W-:Y:S01]  /*0200*/  LEA R12, P2, R25, R240.reuse, 0x7 ;  /* 0x000000f0190c7211 */ /* 0x080fe200078438ff */
[----:B------:R0:W2:Y:S01]  /*0210*/  LDG.E.U16 R243, desc[UR6][R2.64] ;  /* 0x0000000602f37981 */ /* 0x0000a2000c1e1500 */
[-C--:B------:R-:W-:Y:S02]  /*0220*/  LEA.HI.X.SX32 R245, R9, R241.reuse, 0x1, P0 ;  /* 0x000000f109f57211 */ /* 0x080fe400000f0eff */
[-C--:B------:R-:W-:Y:S01]  /*0230*/  IADD3 R8, P0, R15, R240.reuse, RZ ;  /* 0x000000f00f087210 */ /* 0x080fe20007f1e0ff */
[----:B------:R-:W-:Y:S01]  /*0240*/  IMAD R21, R25, 0xa, RZ ;  /* 0x0000000a19157824 */ /* 0x000fe200078e02ff */
[-C--:B------:R-:W-:Y:S01]  /*0250*/  LEA.HI.X.SX32 R11, R11, R241.reuse, 0x1, P1 ;  /* 0x000000f10b0b7211 */ /* 0x080fe200008f0eff */
[----:B------:R-:W-:Y:S01]  /*0260*/  IMAD R135, R25, 0x28, RZ ;  /* 0x0000002819877824 */ /* 0x000fe200078e02ff */
[----:B------:R-:W-:Y:S01]  /*0270*/  LEA.HI.X.SX32 R9, R5, R241, 0x1, P0 ;  /* 0x000000f105097211 */ /* 0x000fe200000f0eff */
[----:B------:R-:W-:Y:S01]  /*0280*/  IMAD R237, R25, 0xa0, RZ ;  /* 0x000000a019ed7824 */ /* 0x000fe200078e02ff */
[-C--:B------:R-:W-:Y:S01]  /*0290*/  IADD3 R16, P0, R19, R240.reuse, RZ ;  /* 0x000000f013107210 */ /* 0x080fe20007f1e0ff */
[----:B------:R1:W3:Y:S01]  /*02a0*/  LDG.E.U16 R247, desc[UR6][R10.64] ;  /* 0x000000060af77981 */ /* 0x0002e2000c1e1500 */
[----:B0-----:R-:W-:-:S02]  /*02b0*/  IADD3 R2, P1, R17, R240, RZ ;  /* 0x000000f011027210 */ /* 0x001fc40007f3e0ff */
[-C--:B------:R-:W-:Y:S01]  /*02c0*/  LEA.HI.X.SX32 R13, R13, R241.reuse, 0x1, P2 ;  /* 0x000000f10d0d7211 */ /* 0x080fe200010f0eff */
[----:B------:R-:W-:Y:S01]  /*02d0*/  IMAD R23, R25, 0x14, RZ ;  /* 0x0000001419177824 */ /* 0x000fe200078e02ff */
[-C--:B------:R-:W-:Y:S01]  /*02e0*/  IADD3 R18, P2, R27, R240.reuse, RZ ;  /* 0x000000f01b127210 */ /* 0x080fe20007f5e0ff */
[----:B------:R-:W-:Y:S01]  /*02f0*/  IMAD R205, R25, 0x50, RZ ;  /* 0x0000005019cd7824 */ /* 0x000fe200078e02ff */
[-C--:B------:R-:W-:Y:S01]  /*0300*/  LEA.HI.X.SX32 R3, R15, R241.reuse, 0x1, P1 ;  /* 0x000000f10f037211 */ /* 0x080fe200008f0eff */
[----:B------:R-:W-:Y:S01]  /*0310*/  IMAD R15, R25, 0x5, RZ ;  /* 0x00000005190f7824 */ /* 0x000fe200078e02ff */
[-C--:B------:R-:W-:Y:S01]  /*0320*/  LEA.HI.X.SX32 R17, R17, R241.reuse, 0x1, P0 ;  /* 0x000000f111117211 */ /* 0x080fe200000f0eff */
[----:B------:R-:W-:Y:S01]  /*0330*/  IMAD R211, R25, 0x60, RZ ;  /* 0x0000006019d37824 */ /* 0x000fe200078e02ff */
[-C--:B-1----:R-:W-:Y:S01]  /*0340*/  IADD3 R10, P0, R21, R240.reuse, RZ ;  /* 0x000000f0150a7210 */ /* 0x082fe20007f1e0ff */
[----:B------:R-:W-:Y:S01]  /*0350*/  IMAD R229, R25, 0xc0, RZ ;  /* 0x000000c019e57824 */ /* 0x000fe200078e02ff */
[-C--:B------:R-:W-:Y:S01]  /*0360*/  LEA.HI.X.SX32 R19, R19, R241.reuse, 0x1, P2 ;  /* 0x000000f113137211 */ /* 0x080fe200010f0eff */
[----:B------:R-:W-:Y:S01]  /*0370*/  IMAD R227, R25, 0xd0, RZ ;  /* 0x000000d019e37824 */ /* 0x000fe200078e02ff */
[-C--:B------:R-:W-:Y:S01]  /*0380*/  IADD3 R14, P2, R135, R240.reuse, RZ ;  /* 0x000000f0870e7210 */ /* 0x080fe20007f5e0ff */
[----:B------:R-:W-:Y:S01]  /*0390*/  IMAD R231, R25, 0xe0, RZ ;  /* 0x000000e019e77824 */ /* 0x000fe200078e02ff */
[-C--:B------:R-:W-:Y:S01]  /*03a0*/  IADD3 R236, P6, R237, R240.reuse, RZ ;  /* 0x000000f0edec7210 */ /* 0x080fe20007fde0ff */
[----:B------:R-:W-:Y:S01]  /*03b0*/  IMAD R235, R25, 0xb0, RZ ;  /* 0x000000b019eb7824 */ /* 0x000fe200078e02ff */
[-C--:B------:R-:W-:Y:S01]  /*03c0*/  LEA.HI.X.SX32 R11, R15, R241.reuse, 0x1, P0 ;  /* 0x000000f10f0b7211 */ /* 0x080fe200000f0eff */
[----:B------:R-:W-:Y:S01]  /*03d0*/  IMAD R197, R25, 0x30, RZ ;  /* 0x0000003019c57824 */ /* 0x000fe200078e02ff */
[-C--:B------:R-:W-:Y:S01]  /*03e0*/  LEA.HI.X.SX32 R15, R23, R241.reuse, 0x1, P2 ;  /* 0x000000f1170f7211 */ /* 0x080fe200010f0eff */
[----:B------:R0:W4:Y:S01]  /*03f0*/  LDG.E.U16 R246, desc[UR6][R12.64] ;  /* 0x000000060cf67981 */ /* 0x000122000c1e1500 */
[-C--:B------:R-:W-:Y:S01]  /*0400*/  IADD3 R238, P5, R205, R240.reuse, RZ ;  /* 0x000000f0cdee7210 */ /* 0x080fe20007fbe0ff */
[----:B------:R-:W-:Y:S01]  /*0410*/  IMAD R199, R25, 0x38, RZ ;  /* 0x0000003819c77824 */ /* 0x000fe200078e02ff */
[-C--:B------:R-:W-:Y:S01]  /*0420*/  LEA.HI.X.SX32 R237, R205, R241.reuse, 0x1, P6 ;  /* 0x000000f1cded7211 */ /* 0x080fe200030f0eff */
[----:B------:R-:W-:Y:S01]  /*0430*/  IMAD R217, R25, 0x70, RZ ;  /* 0x0000007019d97824 */ /* 0x000fe200078e02ff */
[-C--:B------:R-:W-:Y:S01]  /*0440*/  IADD3 R228, P2, R229, R240.reuse, RZ ;  /* 0x000000f0e5e47210 */ /* 0x080fe20007f5e0ff */
[----:B------:R-:W5:Y:S01]  /*0450*/  LDG.E.U16 R5, desc[UR6][R2.64] ;  /* 0x0000000602057981 */ /* 0x000f62000c1e1500 */
[-C--:B------:R-:W-:Y:S01]  /*0460*/  IADD3 R230, P6, R211, R240.reuse, RZ ;  /* 0x000000f0d3e67210 */ /* 0x080fe20007fde0ff */
[----:B------:R-:W-:Y:S01]  /*0470*/  IMAD R215, R25, 0x68, RZ ;  /* 0x0000006819d77824 */ /* 0x000fe200078e02ff */
[-C--:B0-----:R-:W-:Y:S01]  /*0480*/  IADD3 R12, P1, R23, R240.reuse, RZ ;  /* 0x000000f0170c7210 */ /* 0x081fe20007f3e0ff */
[----:B------:R-:W-:Y:S01]  /*0490*/  IMAD R233, R25, 0xf0, RZ ;  /* 0x000000f019e97824 */ /* 0x000fe200078e02ff */
[-C--:B------:R-:W-:Y:S01]  /*04a0*/  IADD3 R226, P4, R227, R240.reuse, RZ ;  /* 0x000000f0e3e27210 */ /* 0x080fe20007f9e0ff */
[----:B------:R-:W-:Y:S01]  /*04b0*/  IMAD R76, R25, 0x58, RZ ;  /* 0x00000058194c7824 */ /* 0x000fe200078e02ff */
[-C--:B------:R-:W-:Y:S01]  /*04c0*/  IADD3 R224, P3, R231, R240.reuse, RZ ;  /* 0x000000f0e7e07210 */ /* 0x080fe20007f7e0ff */
[----:B------:R-:W-:Y:S01]  /*04d0*/  IMAD R80, R25, 0x18, RZ ;  /* 0x0000001819507824 */ /* 0x000fe200078e02ff */
[----:B------:R0:W5:Y:S01]  /*04e0*/  LDG.E.U16 R2, desc[UR6][R10.64] ;  /* 0x000000060a027981 */ /* 0x000162000c1e1500 */
        /* <DEDUP_REMOVED lines=9> */
[----:B0-----:R-:W-:Y:S01]  /*0580*/  IMAD R11, R25, 0xa2, RZ ;  /* 0x000000a2190b7824 */ /* 0x001fe200078e02ff */
[-C--:B------:R-:W-:Y:S01]  /*0590*/  LEA.HI.X.SX32 R13, R21, R241.reuse, 0x1, P1 ;  /* 0x000000f1150d7211 */ /* 0x080fe200008f0eff */
[----:B------:R-:W-:Y:S01]  /*05a0*/  IMAD R225, R25, 0xc2, RZ ;  /* 0x000000c219e17824 */ /* 0x000fe200078e02ff */
[-C--:B------:R-:W-:Y:S01]  /*05b0*/  IADD3 R10, P6, R199, R240.reuse, RZ ;  /* 0x000000f0c70a7210 */ /* 0x080fe20007fde0ff */
[----:B------:R-:W-:Y:S01]  /*05c0*/  IMAD R128, R25, 0x78, RZ ;  /* 0x0000007819807824 */ /* 0x000fe200078e02ff */
[-C--:B------:R-:W-:Y:S01]  /*05d0*/  IADD3 R134, P2, R217, R240.reuse, RZ ;  /* 0x000000f0d9867210 */ /* 0x080fe20007f5e0ff */
[----:B------:R-:W-:Y:S01]  /*05e0*/  IMAD R210, R25, 0xd2, RZ ;  /* 0x000000d219d27824 */ /* 0x000fe200078e02ff */
[-C--:B------:R-:W-:Y:S01]  /*05f0*/  IADD3 R222, P1, R233, R240.reuse, RZ ;  /* 0x000000f0e9de7210 */ /* 0x080fe20007f3e0ff */
[----:B------:R-:W-:Y:S01]  /*0600*/  IMAD R208, R25, 0xe2, RZ ;  /* 0x000000e219d07824 */ /* 0x000fe200078e02ff */
[-C--:B------:R-:W-:Y:S01]  /*0610*/  LEA.HI.X.SX32 R227, R215, R241.reuse, 0x1, P4 ;  /* 0x000000f1d7e37211 */ /* 0x080fe200020f0eff */
[C---:B------:R-:W-:Y:S01]  /*0620*/  IMAD R201, R25.reuse, 0x41, RZ ;  /* 0x0000004119c97824 */ /* 0x040fe200078e02ff */
[-C--:B------:R-:W-:Y:S01]  /*0630*/  LEA.HI.X.SX32 R235, R76, R241.reuse, 0x1, P0 ;  /* 0x000000f14ceb7211 */ /* 0x080fe200000f0eff */
[----:B------:R-:W-:Y:S01]  /*0640*/  IMAD R203, R25, 0x49, RZ ;  /* 0x0000004919cb7824 */ /* 0x000fe200078e02ff */
[-C--:B------:R-:W-:Y:S01]  /*0650*/  LEA.HI.X.SX32 R233, R80, R241.reuse, 0x1, P5 ;  /* 0x000000f150e97211 */ /* 0x080fe200028f0eff */
[----:B------:R-:W5:Y:S01]  /*0660*/  LDG.E.U16 R9, desc[UR6][R8.64] ;  /* 0x0000000608097981 */ /* 0x000f62000c1e1500 */
[-C--:B------:R-:W-:Y:S01]  /*0670*/  IADD3 R216, P4, R11, R240.reuse, RZ ;  /* 0x000000f00bd87210 */ /* 0x080fe20007f9e0ff */
[----:B------:R-:W-:Y:S01]  /*0680*/  IMAD R206, R25, 0xf2, RZ ;  /* 0x000000f219ce7824 */ /* 0x000fe200078e02ff */
[-C--:B------:R-:W-:Y:S01]  /*0690*/  IADD3 R220, P0, R221, R240.reuse, RZ ;  /* 0x000000f0dddc7210 */ /* 0x080fe20007f1e0ff */
[----:B------:R0:W5:Y:S01]  /*06a0*/  LDG.E.U16 R3, desc[UR6][R16.64] ;  /* 0x0000000610037981 */ /* 0x000162000c1e1500 */
[----:B------:R-:W-:Y:S01]  /*06b0*/  IADD3 R218, P5, R219, R240, RZ ;  /* 0x000000f0dbda7210 */ /* 0x000fe20007fbe0ff */
[----:B------:R-:W-:Y:S01]  /*06c0*/  IMAD R209, R25, 0x59, RZ ;  /* 0x0000005919d17824 */ /* 0x000fe200078e02ff */
[-C--:B------:R-:W-:Y:S01]  /*06d0*/  LEA.HI.X.SX32 R11, R121, R241.reuse, 0x1, P6 ;  /* 0x000000f1790b7211 */ /* 0x080fe200030f0eff */
[----:B------:R-:W3:Y:S01]  /*06e0*/  LDG.E.U16 R244, desc[UR6][R244.64] ;  /* 0x00000006f4f47981 */ /* 0x000ee2000c1e1500 */
[----:B------:R-:W-:-:S02]  /*06f0*/  LEA.HI.X.SX32 R135, R199, R241, 0x1, P2 ;  /* 0x000000f1c7877211 */ /* 0x000fc400010f0eff */
[-C--:B------:R-:W-:Y:S01]  /*0700*/  IADD3 R214, P6, R223, R240.reuse, RZ ;  /* 0x000000f0dfd67210 */ /* 0x080fe20007fde0ff */
[----:B------:R1:W5:Y:S01]  /*0710*/  LDG.E.U16 R8, desc[UR6][R12.64] ;  /* 0x000000060c087981 */ /* 0x000362000c1e1500 */
[-C--:B------:R-:W-:Y:S01]  /*0720*/  IADD3 R212, P2, R225, R240.reuse, RZ ;  /* 0x000000f0e1d47210 */ /* 0x080fe20007f5e0ff */
[----:B0-----:R-:W-:Y:S01]  /*0730*/  IMAD R16, R25, 0x71, RZ ;  /* 0x0000007119107824 */ /* 0x001fe200078e02ff */
[-C--:B------:R-:W-:Y:S01]  /*0740*/  LEA.HI.X.SX32 R225, R217, R241.reuse, 0x1, P3 ;  /* 0x000000f1d9e17211 */ /* 0x080fe200018f0eff */
[C---:B------:R-:W-:Y:S01]  /*0750*/  IMAD R207, R25.reuse, 0x51, RZ ;  /* 0x0000005119cf7824 */ /* 0x040fe200078e02ff */
[-C--:B------:R-:W-:Y:S01]  /*0760*/  LEA.HI.X.SX32 R223, R128, R241.reuse, 0x1, P1 ;  /* 0x000000f180df7211 */ /* 0x080fe200008f0eff */
[----:B------:R0:W5:Y:S01]  /*0770*/  LDG.E.U16 R245, desc[UR6][R18.64] ;  /* 0x0000000612f57981 */ /* 0x000162000c1e1500 */
[C---:B------:R-:W-:Y:S01]  /*0780*/  IMAD R173, R25.reuse, 0x22, RZ ;  /* 0x0000002219ad7824 */ /* 0x040fe200078e02ff */
[-C--:B------:R-:W-:Y:S01]  /*0790*/  IADD3 R210, P3, R210, R240.reuse, RZ ;  /* 0x000000f0d2d27210 */ /* 0x080fe20007f7e0ff */
[C---:B------:R-:W-:Y:S01]  /*07a0*/  IMAD R169, R25.reuse, 0x32, RZ ;  /* 0x0000003219a97824 */ /* 0x040fe200078e02ff */
[-C--:B------:R-:W-:Y:S01]  /*07b0*/  IADD3 R208, P1, R208, R240.reuse, RZ ;  /* 0x000000f0d0d07210 */ /* 0x080fe20007f3e0ff */
[----:B-1----:R-:W-:Y:S01]  /*07c0*/  IMAD R12, R25, 0x69, RZ ;  /* 0x00000069190c7824 */ /* 0x002fe200078e02ff */
[-C--:B------:R-:W-:Y:S01]  /*07d0*/  LEA.HI.X.SX32 R221, R201, R241.reuse, 0x1, P0 ;  /* 0x000000f1c9dd7211 */ /* 0x080fe200000f0eff */
[----:B------:R-:W-:Y:S01]  /*07e0*/  IMAD R187, R25, 0x42, RZ ;  /* 0x0000004219bb7824 */ /* 0x000fe200078e02ff */
[-C--:B------:R-:W-:Y:S01]  /*07f0*/  LEA.HI.X.SX32 R219, R203, R241.reuse, 0x1, P5 ;  /* 0x000000f1cbdb7211 */ /* 0x080fe200028f0eff */
[C---:B------:R-:W-:Y:S01]  /*0800*/  IMAD R13, R25.reuse, 0x11, RZ ;  /* 0x00000011190d7824 */ /* 0x040fe200078e02ff */
[-C--:B------:R-:W-:Y:S01]  /*0810*/  IADD3 R206, P0, R206, R240.reuse, RZ ;  /* 0x000000f0cece7210 */ /* 0x080fe20007f1e0ff */
[----:B0-----:R-:W-:Y:S01]  /*0820*/  IMAD R18, R25, 0x79, RZ ;  /* 0x0000007919127824 */ /* 0x001fe200078e02ff */
[-C--:B------:R-:W-:Y:S01]  /*0830*/  IADD3 R190, P5, R215, R240.reuse, RZ ;  /* 0x000000f0d7be7210 */ /* 0x080fe20007fbe0ff */
[----:B------:R-:W-:Y:S01]  /*0840*/  IMAD R189, R25, 0x19, RZ ;  /* 0x0000001919bd7824 */ /* 0x000fe200078e02ff */
[-C--:B------:R-:W-:Y:S01]  /*0850*/  LEA.HI.X.SX32 R215, R209, R241.reuse, 0x1, P6 ;  /* 0x000000f1d1d77211 */ /* 0x080fe200030f0eff */
[C---:B------:R-:W-:Y:S01]  /*0860*/  IMAD R183, R25.reuse, 0x52, RZ ;  /* 0x0000005219b77824 */ /* 0x040fe200078e02ff */
[-C--:B------:R-:W-:Y:S01]  /*0870*/  LEA.HI.X.SX32 R211, R12, R241.reuse, 0x1, P3 ;  /* 0x000000f10cd37211 */ /* 0x080fe200018f0eff */
[C---:B------:R-:W-:Y:S01]  /*0880*/  IMAD R177, R25.reuse, 0x62, RZ ;  /* 0x0000006219b17824 */ /* 0x040fe200078e02ff */
[-C--:B------:R-:W-:Y:S01]  /*0890*/  LEA.HI.X.SX32 R209, R16, R241.reuse, 0x1, P1 ;  /* 0x000000f110d17211 */ /* 0x080fe200008f0eff */
        /* <DEDUP_REMOVED lines=8> */
[----:B------:R0:W5:Y:S01]  /*0920*/  LDG.E.U16 R4, desc[UR6][R14.64] ;  /* 0x000000060e047981 */ /* 0x000162000c1e1500 */
[-C--:B------:R-:W-:Y:S01]  /*0930*/  IADD3 R200, P0, R187, R240.reuse, RZ ;  /* 0x000000f0bbc87210 */ /* 0x080fe20007f1e0ff */
[----:B------:R-:W-:Y:S01]  /*0940*/  IMAD R191, R25, 0x1a, RZ ;  /* 0x0000001a19bf7824 */ /* 0x000fe200078e02ff */
[-C--:B------:R-:W-:Y:S01]  /*0950*/  LEA.HI.X.SX32 R205, R13, R241.reuse, 0x1, P3 ;  /* 0x000000f10dcd7211 */ /* 0x080fe200018f0eff */
[----:B------:R-:W-:Y:S01]  /*0960*/  IMAD R188, R25, 0x84, RZ ;  /* 0x0000008419bc7824 */ /* 0x000fe200078e02ff */
[-C--:B------:R-:W-:Y:S01]  /*0970*/  LEA.HI.X.SX32 R203, R189, R241.reuse, 0x1, P1 ;  /* 0x000000f1bdcb7211 */ /* 0x080fe200008f0eff */
[----:B------:R-:W-:Y:S01]  /*0980*/  IMAD R6, R25, 0x34, RZ ;  /* 0x0000003419067824 */ /* 0x000fe200078e02ff */
[-C--:B------:R-:W-:Y:S01]  /*0990*/  IADD3 R198, P3, R183, R240.reuse, RZ ;  /* 0x000000f0b7c67210 */ /* 0x080fe20007f7e0ff */
[----:B------:R-:W-:Y:S01]  /*09a0*/  IMAD R186, R25, 0x94, RZ ;  /* 0x0000009419ba7824 */ /* 0x000fe200078e02ff */
[-C--:B------:R-:W-:Y:S01]  /*09b0*/  IADD3 R12, P1, R177, R240.reuse, RZ ;  /* 0x000000f0b10c7210 */ /* 0x080fe20007f3e0ff */
[C---:B0-----:R-:W-:Y:S01]  /*09c0*/  IMAD R14, R25.reuse, 0x39, RZ ;  /* 0x00000039190e7824 */ /* 0x041fe200078e02ff */
[C---:B------:R-:W-:Y:S01]  /*09d0*/  SHF.L.U32 R133, R25.reuse, 0x1, RZ ;  /* 0x0000000119857819 */ /* 0x040fe200000006ff */
[----:B------:R-:W-:Y:S01]  /*09e0*/  IMAD R213, R25, 0x61, RZ ;  /* 0x0000006119d57824 */ /* 0x000fe200078e02ff */
[-C--:B------:R-:W-:Y:S01]  /*09f0*/  LEA.HI.X.SX32 R201, R193, R241.reuse, 0x1, P0 ;  /* 0x000000f1c1c97211 */ /* 0x080fe200000f0eff */
[----:B------:R-:W-:Y:S01]  /*0a00*/  IMAD R109, R25, 0xd, RZ ;  /* 0x0000000d196d7824 */ /* 0x000fe200078e02ff */
[-C--:B------:R-:W-:Y:S01]  /*0a10*/  IADD3 R196, P0, R175, R240.reuse, RZ ;  /* 0x000000f0afc47210 */ /* 0x080fe20007f1e0ff */
[----:B------:R-:W-:Y:S01]  /*0a20*/  IMAD R184, R25, 0xa4, RZ ;  /* 0x000000a419b87824 */ /* 0x000fe200078e02ff */
[-C--:B------:R-:W-:Y:S01]  /*0a30*/  LEA.HI.X.SX32 R199, R195, R241.reuse, 0x1, P3 ;  /* 0x000000f1c3c77211 */ /* 0x080fe200018f0eff */
[C---:B------:R-:W-:Y:S01]  /*0a40*/  IMAD R182, R25.reuse, 0xb4, RZ ;  /* 0x000000b419b67824 */ /* 0x040fe200078e02ff */
[-C--:B------:R-:W-:Y:S01]  /*0a50*/  LEA.HI.X.SX32 R13, R0, R241.reuse, 0x1, P1 ;  /* 0x000000f1000d7211 */ /* 0x080fe200008f0eff */
[----:B------:R-:W-:Y:S01]  /*0a60*/  IMAD R104, R25, 0x4a, RZ ;  /* 0x0000004a19687824 */ /* 0x000fe200078e02ff */
[-C--:B------:R-:W-:Y:S01]  /*0a70*/  IADD3 R194, P3, R133, R240.reuse, RZ ;  /* 0x000000f085c27210 */ /* 0x080fe20007f7e0ff */
[----:B------:R-:W-:Y:S01]  /*0a80*/  IMAD R180, R25, 0xc4, RZ ;  /* 0x000000c419b47824 */ /* 0x000fe200078e02ff */
[-C--:B------:R-:W-:Y:S01]  /*0a90*/  IADD3 R192, P1, R191, R240.reuse, RZ ;  /* 0x000000f0bfc07210 */ /* 0x080fe20007f3e0ff */
[C---:B------:R-:W-:Y:S01]  /*0aa0*/  IMAD R185, R25.reuse, 0x86, RZ ;  /* 0x0000008619b97824 */ /* 0x040fe200078e02ff */
[-C--:B------:R-:W-:Y:S01]  /*0ab0*/  IADD3 R188, P4, R188, R240.reuse, RZ ;  /* 0x000000f0bcbc7210 */ /* 0x080fe20007f9e0ff */
[C---:B------:R-:W-:Y:S01]  /*0ac0*/  IMAD R102, R25.reuse, 0x5a, RZ ;  /* 0x0000005a19667824 */ /* 0x040fe200078e02ff */
[----:B------:R-:W-:Y:S01]  /*0ad0*/  LEA.HI.X.SX32 R197, R14, R241, 0x1, P0 ;  /* 0x000000f10ec57211 */ /* 0x000fe200000f0eff */
[----:B------:R-:W-:Y:S01]  /*0ae0*/  IMAD R178, R25, 0xd4, RZ ;  /* 0x000000d419b27824 */ /* 0x000fe200078e02ff */
[-C--:B------:R-:W-:Y:S01]  /*0af0*/  IADD3 R186, P6, R186, R240.reuse, RZ ;  /* 0x000000f0baba7210 */ /* 0x080fe20007fde0ff */
[----:B------:R0:W4:Y:S01]  /*0b00*/  LDG.E.U16 R242, desc[UR6][R240.64] ;  /* 0x00000006f0f27981 */ /* 0x000122000c1e1500 */
[----:B------:R-:W-:-:S02]  /*0b10*/  IADD3 R108, P0, R6, R240, RZ ;  /* 0x000000f0066c7210 */ /* 0x000fc40007f1e0ff */
[-C--:B------:R-:W-:Y:S01]  /*0b20*/  LEA.HI.X.SX32 R213, R213, R241.reuse, 0x1, P2 ;  /* 0x000000f1d5d57211 */ /* 0x080fe200010f0eff */
[C---:B------:R-:W-:Y:S01]  /*0b30*/  IMAD R176, R25.reuse, 0xe4, RZ ;  /* 0x000000e419b07824 */ /* 0x040fe200078e02ff */
[-C--:B------:R-:W-:Y:S01]  /*0b40*/  IADD3 R184, P2, R184, R240.reuse, RZ ;  /* 0x000000f0b8b87210 */ /* 0x080fe20007f5e0ff */
[C---:B------:R-:W-:Y:S01]  /*0b50*/  IMAD R181, R25.reuse, 0xa6, RZ ;  /* 0x000000a619b57824 */ /* 0x040fe200078e02ff */
[-C--:B------:R-:W-:Y:S01]  /*0b60*/  LEA.HI.X.SX32 R195, R25, R241.reuse, 0x1, P3 ;  /* 0x000000f119c37211 */ /* 0x080fe200018f0eff */
[----:B------:R1:W5:Y:S01]  /*0b70*/  LDG.E.U16 R239, desc[UR6][R238.64] ;  /* 0x00000006eeef7981 */ /* 0x000362000c1e1500 */
[----:B------:R-:W-:Y:S02]  /*0b80*/  LEA.HI.X.SX32 R193, R109, R241, 0x1, P1 ;  /* 0x000000f16dc17211 */ /* 0x000fe400008f0eff */
[-C--:B------:R-:W-:Y:S01]  /*0b90*/  IADD3 R182, P3, R182, R240.reuse, RZ ;  /* 0x000000f0b6b67210 */ /* 0x080fe20007f7e0ff */
[----:B------:R-:W5:Y:S01]  /*0ba0*/  LDG.E.U16 R237, desc[UR6][R236.64] ;  /* 0x00000006eced7981 */ /* 0x000f62000c1e1500 */
[----:B------:R-:W-:-:S02]  /*0bb0*/  LEA R132, P1, R25, R240, 0x2 ;  /* 0x000000f019847211 */ /* 0x000fc400078210ff */
[-C--:B------:R-:W-:Y:S01]  /*0bc0*/  LEA.HI.X.SX32 R189, R187, R241.reuse, 0x1, P4 ;  /* 0x000000f1bbbd7211 */ /* 0x080fe200020f0eff */
[----:B------:R-:W5:Y:S01]  /*0bd0*/  LDG.E.U16 R235, desc[UR6][R234.64] ;  /* 0x00000006eaeb7981 */ /* 0x000f62000c1e1500 */
[-C--:B------:R-:W-:Y:S01]  /*0be0*/  LEA.HI.X.SX32 R109, R191, R241.reuse, 0x1, P0 ;  /* 0x000000f1bf6d7211 */ /* 0x080fe200000f0eff */
[C---:B------:R-:W-:Y:S01]  /*0bf0*/  IMAD R174, R25.reuse, 0xf4, RZ ;  /* 0x000000f419ae7824 */ /* 0x040fe200078e02ff */
[----:B------:R-:W-:Y:S01]  /*0c00*/  LEA.HI.X.SX32 R187, R104, R241, 0x1, P6 ;  /* 0x000000f168bb7211 */ /* 0x000fe200030f0eff */
[----:B------:R-:W5:Y:S01]  /*0c10*/  LDG.E.U16 R233, desc[UR6][R232.64] ;  /* 0x00000006e8e97981 */ /* 0x000f62000c1e1500 */
[----:B------:R-:W-:Y:S01]  /*0c20*/  IMAD R179, R25, 0xb6, RZ ;  /* 0x000000b619b37824 */ /* 0x000fe200078e02ff */
[-C--:B------:R-:W-:Y:S02]  /*0c30*/  IADD3 R180, P0, R180, R240.reuse, RZ ;  /* 0x000000f0b4b47210 */ /* 0x080fe40007f1e0ff */
[----:B------:R-:W5:Y:S01]  /*0c40*/  LDG.E.U16 R231, desc[UR6][R230.64] ;  /* 0x00000006e6e77981 */ /* 0x000f62000c1e1500 */
[----:B------:R-:W-:-:S03]  /*0c50*/  IADD3 R166, P6, R185, R240, RZ ;  /* 0x000000f0b9a67210 */ /* 0x000fc60007fde0ff */
[----:B------:R-:W5:Y:S01]  /*0c60*/  LDG.E.U16 R229, desc[UR6][R228.64] ;  /* 0x00000006e4e57981 */ /* 0x000f62000c1e1500 */
[----:B------:R-:W-:-:S03]  /*0c70*/  IMAD R115, R25, 0x6a, RZ ;  /* 0x0000006a19737824 */ /* 0x000fc600078e02ff */
[----:B------:R-:W5:Y:S01]  /*0c80*/  LDG.E.U16 R227, desc[UR6][R226.64] ;  /* 0x00000006e2e37981 */ /* 0x000f62000c1e1500 */
[----:B------:R-:W-:-:S03]  /*0c90*/  LEA.HI.X.SX32 R191, R6, R241, 0x1, P5 ;  /* 0x000000f106bf7211 */ /* 0x000fc600028f0eff */
[----:B------:R-:W5:Y:S01]  /*0ca0*/  LDG.E.U16 R135, desc[UR6][R134.64] ;  /* 0x0000000686877981 */ /* 0x000f62000c1e1500 */
[----:B------:R-:W-:-:S03]  /*0cb0*/  LEA.HI.X.SX32 R185, R183, R241, 0x1, P2 ;  /* 0x000000f1b7b97211 */ /* 0x000fc600010f0eff */
[----:B------:R-:W5:Y:S04]  /*0cc0*/  LDG.E.U16 R225, desc[UR6][R224.64] ;  /* 0x00000006e0e17981 */ /* 0x000f68000c1e1500 */
[----:B------:R-:W5:Y:S01]  /*0cd0*/  LDG.E.U16 R223, desc[UR6][R222.64] ;  /* 0x00000006dedf7981 */ /* 0x000f62000c1e1500 */
[----:B------:R-:W-:Y:S01]  /*0ce0*/  IMAD R125, R25, 0x44, RZ ;  /* 0x00000044197d7824 */ /* 0x000fe200078e02ff */
[-C--:B------:R-:W-:Y:S02]  /*0cf0*/  IADD3 R178, P5, R178, R240.reuse, RZ ;  /* 0x000000f0b2b27210 */ /* 0x080fe40007fbe0ff */
[----:B------:R-:W5:Y:S01]  /*0d00*/  LDG.E.U16 R220, desc[UR6][R220.64] ;  /* 0x00000006dcdc7981 */ /* 0x000f62000c1e1500 */
[-C--:B------:R-:W-:Y:S01]  /*0d10*/  LEA.HI.X.SX32 R133, R133, R241.reuse, 0x1, P1 ;  /* 0x000000f185857211 */ /* 0x080fe200008f0eff */
[C---:B------:R-:W-:Y:S01]  /*0d20*/  IMAD R107, R25.reuse, 0x2a, RZ ;  /* 0x0000002a196b7824 */ /* 0x040fe200078e02ff */
[-C--:B------:R-:W-:Y:S01]  /*0d30*/  LEA.HI.X.SX32 R183, R102, R241.reuse, 0x1, P3 ;  /* 0x000000f166b77211 */ /* 0x080fe200018f0eff */
[----:B------:R-:W5:Y:S01]  /*0d40*/  LDG.E.U16 R218, desc[UR6][R218.64] ;  /* 0x00000006dada7981 */ /* 0x000f62000c1e1500 */
[-C--:B------:R-:W-:Y:S01]  /*0d50*/  IADD3 R176, P1, R176, R240.reuse, RZ ;  /* 0x000000f0b0b07210 */ /* 0x080fe20007f3e0ff */
[----:B------:R-:W-:Y:S01]  /*0d60*/  IMAD R98, R25, 0x7a, RZ ;  /* 0x0000007a19627824 */ /* 0x000fe200078e02ff */
[----:B------:R-:W-:Y:S01]  /*0d70*/  IADD3 R162, P3, R181, R240, RZ ;  /* 0x000000f0b5a27210 */ /* 0x000fe20007f7e0ff */
[----:B------:R-:W5:Y:S01]  /*0d80*/  LDG.E.U16 R216, desc[UR6][R216.64] ;  /* 0x00000006d8d87981 */ /* 0x000f62000c1e1500 */
[----:B------:R-:W-:Y:S01]  /*0d90*/  LEA.HI.X.SX32 R181, R177, R241, 0x1, P0 ;  /* 0x000000f1b1b57211 */ /* 0x000fe200000f0eff */
[----:B------:R-:W-:-:S02]  /*0da0*/  IMAD R119, R25, 0x54, RZ ;  /* 0x0000005419777824 */ /* 0x000fc400078e02ff */
[----:B------:R-:W5:Y:S01]  /*0db0*/  LDG.E.U16 R214, desc[UR6][R214.64] ;  /* 0x00000006d6d67981 */ /* 0x000f62000c1e1500 */
[-C--:B------:R-:W-:Y:S02]  /*0dc0*/  IADD3 R174, P4, R174, R240.reuse, RZ ;  /* 0x000000f0aeae7210 */ /* 0x080fe40007f9e0ff */
[-C--:B------:R-:W-:Y:S01]  /*0dd0*/  IADD3 R160, P0, R179, R240.reuse, RZ ;  /* 0x000000f0b3a07210 */ /* 0x080fe20007f1e0ff */
[----:B------:R-:W5:Y:S01]  /*0de0*/  LDG.E.U16 R212, desc[UR6][R212.64] ;  /* 0x00000006d4d47981 */ /* 0x000f62000c1e1500 */
[----:B------:R-:W-:Y:S01]  /*0df0*/  LEA.HI.X.SX32 R179, R115, R241, 0x1, P5 ;  /* 0x000000f173b37211 */ /* 0x000fe200028f0eff */
[C---:B------:R-:W-:Y:S02]  /*0e00*/  IMAD R15, R25.reuse, 0x15, RZ ;  /* 0x00000015190f7824 */ /* 0x040fe400078e02ff */
[----:B------:R-:W5:Y:S01]  /*0e10*/  LDG.E.U16 R210, desc[UR6][R210.64] ;  /* 0x00000006d2d27981 */ /* 0x000f62000c1e1500 */
[----:B------:R-:W-:Y:S01]  /*0e20*/  IMAD R117, R25, 0x64, RZ ;  /* 0x0000006419757824 */ /* 0x000fe200078e02ff */
[----:B------:R-:W-:-:S02]  /*0e30*/  IADD3 R172, P5, R125, R240, RZ ;  /* 0x000000f07dac7210 */ /* 0x000fc40007fbe0ff */
[----:B------:R-:W5:Y:S01]  /*0e40*/  LDG.E.U16 R208, desc[UR6][R208.64] ;  /* 0x00000006d0d07981 */ /* 0x000f62000c1e1500 */
[-C--:B------:R-:W-:Y:S01]  /*0e50*/  LEA.HI.X.SX32 R177, R175, R241.reuse, 0x1, P1 ;  /* 0x000000f1afb17211 */ /* 0x080fe200008f0eff */
[----:B------:R-:W-:Y:S01]  /*0e60*/  IMAD R113, R25, 0x74, RZ ;  /* 0x0000007419717824 */ /* 0x000fe200078e02ff */
[-C--:B------:R-:W-:Y:S01]  /*0e70*/  IADD3 R14, P1, R107, R240.reuse, RZ ;  /* 0x000000f06b0e7210 */ /* 0x080fe20007f3e0ff */
[----:B------:R-:W5:Y:S01]  /*0e80*/  LDG.E.U16 R206, desc[UR6][R206.64] ;  /* 0x00000006cece7981 */ /* 0x000f62000c1e1500 */
[----:B------:R-:W-:Y:S01]  /*0e90*/  LEA.HI.X.SX32 R175, R98, R241, 0x1, P4 ;  /* 0x000000f162af7211 */ /* 0x000fe200020f0eff */
[----:B------:R-:W-:Y:S02]  /*0ea0*/  IMAD R171, R25, 0xc6, RZ ;  /* 0x000000c619ab7824 */ /* 0x000fe400078e02ff */
[----:B------:R-:W5:Y:S01]  /*0eb0*/  LDG.E.U16 R204, desc[UR6][R204.64] ;  /* 0x00000006cccc7981 */ /* 0x000f62000c1e1500 */
[----:B------:R-:W-:-:S03]  /*0ec0*/  IADD3 R106, P4, R119, R240, RZ ;  /* 0x000000f0776a7210 */ /* 0x000fc60007f9e0ff */
[----:B------:R-:W5:Y:S01]  /*0ed0*/  LDG.E.U16 R202, desc[UR6][R202.64] ;  /* 0x00000006caca7981 */ /* 0x000f62000c1e1500 */
[-C--:B------:R-:W-:Y:S01]  /*0ee0*/  LEA.HI.X.SX32 R173, R173, R241.reuse, 0x1, P5 ;  /* 0x000000f1adad7211 */ /* 0x080fe200028f0eff */
[----:B------:R-:W-:Y:S02]  /*0ef0*/  IMAD R78, R25, 0x3a, RZ ;  /* 0x0000003a194e7824 */ /* 0x000fe400078e02ff */
[----:B------:R-:W5:Y:S01]  /*0f00*/  LDG.E.U16 R200, desc[UR6][R200.64] ;  /* 0x00000006c8c87981 */ /* 0x000f62000c1e1500 */
[-C--:B------:R-:W-:Y:S01]  /*0f10*/  IADD3 R170, P5, R117, R240.reuse, RZ ;  /* 0x000000f075aa7210 */ /* 0x080fe20007fbe0ff */
[----:B------:R-:W-:Y:S01]  /*0f20*/  IMAD R154, R25, 0xe6, RZ ;  /* 0x000000e6199a7824 */ /* 0x000fe200078e02ff */
[----:B------:R-:W-:Y:S01]  /*0f30*/  LEA.HI.X.SX32 R15, R15, R241, 0x1, P1 ;  /* 0x000000f10f0f7211 */ /* 0x000fe200008f0eff */
[----:B------:R-:W5:Y:S01]  /*0f40*/  LDG.E.U16 R198, desc[UR6][R198.64] ;  /* 0x00000006c6c67981 */ /* 0x000f62000c1e1500 */
[----:B------:R-:W-:-:S03]  /*0f50*/  IADD3 R168, P1, R113, R240, RZ ;  /* 0x000000f071a87210 */ /* 0x000fc60007f3e0ff */
[----:B------:R-:W5:Y:S01]  /*0f60*/  LDG.E.U16 R12, desc[UR6][R12.64] ;  /* 0x000000060c0c7981 */ /* 0x000f62000c1e1500 */
[----:B------:R-:W-:-:S03]  /*0f70*/  LEA.HI.X.SX32 R107, R107, R241, 0x1, P4 ;  /* 0x000000f16b6b7211 */ /* 0x000fc600020f0eff */
[----:B------:R-:W5:Y:S01]  /*0f80*/  LDG.E.U16 R196, desc[UR6][R196.64] ;  /* 0x00000006c4c47981 */ /* 0x000f62000c1e1500 */
[-C--:B------:R-:W-:Y:S01]  /*0f90*/  IADD3 R158, P4, R171, R240.reuse, RZ ;  /* 0x000000f0ab9e7210 */ /* 0x080fe20007f9e0ff */
[----:B------:R-:W-:Y:S02]  /*0fa0*/  IMAD R156, R25, 0xd6, RZ ;  /* 0x000000d6199c7824 */ /* 0x000fe400078e02ff */
[----:B------:R-:W5:Y:S01]  /*0fb0*/  LDG.E.U16 R194, desc[UR6][R194.64] ;  /* 0x00000006c2c27981 */ /* 0x000f62000c1e1500 */
[-C--:B------:R-:W-:Y:S01]  /*0fc0*/  LEA.HI.X.SX32 R171, R169, R241.reuse, 0x1, P5 ;  /* 0x000000f1a9ab7211 */ /* 0x080fe200028f0eff */
[C---:B------:R-:W-:Y:S01]  /*0fd0*/  IMAD R155, R25.reuse, 0x73, RZ ;  /* 0x00000073199b7824 */ /* 0x040fe200078e02ff */
[-C--:B------:R-:W-:Y:S01]  /*0fe0*/  LEA.HI.X.SX32 R169, R78, R241.reuse, 0x1, P1 ;  /* 0x000000f14ea97211 */ /* 0x080fe200008f0eff */
[----:B------:R-:W5:Y:S01]  /*0ff0*/  LDG.E.U16 R108, desc[UR6][R108.64] ;  /* 0x000000066c6c7981 */ /* 0x000f62000c1e1500 */
[C---:B------:R-:W-:Y:S01]  /*1000*/  IMAD R164, R25.reuse, 0x96, RZ ;  /* 0x0000009619a47824 */ /* 0x040fe200078e02ff */
[-C--:B------:R-:W-:Y:S01]  /*1010*/  IADD3 R154, P1, R154, R240.reuse, RZ ;  /* 0x000000f09a9a7210 */ /* 0x080fe20007f3e0ff */
[C---:B------:R-:W-:Y:S01]  /*1020*/  IMAD R131, R25.reuse, 0x16, RZ ;  /* 0x0000001619837824 */ /* 0x040fe200078e02ff */
[----:B------:R-:W5:Y:S01]  /*1030*/  LDG.E.U16 R132, desc[UR6][R132.64] ;  /* 0x0000000684847981 */ /* 0x000f62000c1e1500 */
[C---:B------:R-:W-:Y:S01]  /*1040*/  IMAD R167, R25.reuse, 0x43, RZ ;  /* 0x0000004319a77824 */ /* 0x040fe200078e02ff */
[-C--:B------:R-:W-:Y:S01]  /*1050*/  IADD3 R156, P5, R156, R240.reuse, RZ ;  /* 0x000000f09c9c7210 */ /* 0x080fe20007fbe0ff */
[C---:B------:R-:W-:Y:S01]  /*1060*/  IMAD R157, R25.reuse, 0x6b, RZ ;  /* 0x0000006b199d7824 */ /* 0x040fe200078e02ff */
[----:B------:R-:W5:Y:S01]  /*1070*/  LDG.E.U16 R188, desc[UR6][R188.64] ;  /* 0x00000006bcbc7981 */ /* 0x000f62000c1e1500 */
[----:B------:R-:W-:Y:S01]  /*1080*/  IMAD R152, R25, 0xf6, RZ ;  /* 0x000000f619987824 */ /* 0x000fe200078e02ff */
[-C--:B------:R-:W-:Y:S01]  /*1090*/  LEA.HI.X.SX32 R155, R155, R241.reuse, 0x1, P1 ;  /* 0x000000f19b9b7211 */ /* 0x080fe200008f0eff */
[C---:B------:R-:W-:Y:S01]  /*10a0*/  IMAD R137, R25.reuse, 0x6, RZ ;  /* 0x0000000619897824 */ /* 0x040fe200078e02ff */
[----:B------:R-:W5:Y:S01]  /*10b0*/  LDG.E.U16 R186, desc[UR6][R186.64] ;  /* 0x00000006baba7981 */ /* 0x000f62000c1e1500 */
[C---:B------:R-:W-:Y:S01]  /*10c0*/  IMAD R165, R25.reuse, 0x4b, RZ ;  /* 0x0000004b19a57824 */ /* 0x040fe200078e02ff */
[-C--:B------:R-:W-:Y:S01]  /*10d0*/  IADD3 R164, P2, R164, R240.reuse, RZ ;  /* 0x000000f0a4a47210 */ /* 0x080fe20007f5e0ff */
[C---:B------:R-:W-:Y:S01]  /*10e0*/  IMAD R149, R25.reuse, 0xb, RZ ;  /* 0x0000000b19957824 */ /* 0x040fe200078e02ff */
[----:B------:R-:W5:Y:S01]  /*10f0*/  LDG.E.U16 R184, desc[UR6][R184.64] ;  /* 0x00000006b8b87981 */ /* 0x000f62000c1e1500 */
[----:B------:R-:W-:Y:S01]  /*1100*/  IMAD R163, R25, 0x53, RZ ;  /* 0x0000005319a37824 */ /* 0x000fe200078e02ff */
        /* <DEDUP_REMOVED lines=13> */
[----:B------:R-:W-:Y:S01]  /*11e0*/  IMAD R19, R25, 0x36, RZ ;  /* 0x0000003619137824 */ /* 0x000fe200078e02ff */
[----:B------:R-:W5:Y:S01]  /*11f0*/  LDG.E.U16 R176, desc[UR6][R176.64] ;  /* 0x00000006b0b07981 */ /* 0x000f62000c1e1500 */
[-C--:B------:R-:W-:Y:S01]  /*1200*/  IADD3 R150, P5, R137, R240.reuse, RZ ;  /* 0x000000f089967210 */ /* 0x080fe20007fbe0ff */
[----:B------:R-:W-:Y:S01]  /*1210*/  IMAD R143, R25, 0x23, RZ ;  /* 0x00000023198f7824 */ /* 0x000fe200078e02ff */
[-C--:B------:R-:W-:Y:S01]  /*1220*/  LEA.HI.X.SX32 R165, R165, R241.reuse, 0x1, P2 ;  /* 0x000000f1a5a57211 */ /* 0x080fe200010f0eff */
[----:B------:R-:W5:Y:S01]  /*1230*/  LDG.E.U16 R174, desc[UR6][R174.64] ;  /* 0x00000006aeae7981 */ /* 0x000f62000c1e1500 */
[-C--:B------:R-:W-:Y:S01]  /*1240*/  LEA.HI.X.SX32 R149, R149, R241.reuse, 0x1, P1 ;  /* 0x000000f195957211 */ /* 0x080fe200008f0eff */
[----:B------:R-:W-:Y:S01]  /*1250*/  IMAD R27, R25, 0x76, RZ ;  /* 0x00000076191b7824 */ /* 0x000fe200078e02ff */
[-C--:B------:R-:W-:Y:S01]  /*1260*/  LEA.HI.X.SX32 R163, R163, R241.reuse, 0x1, P3 ;  /* 0x000000f1a3a37211 */ /* 0x080fe200018f0eff */
        /* <DEDUP_REMOVED lines=9> */
[----:B------:R-:W-:Y:S01]  /*1300*/  IMAD R39, R25, 0x56, RZ ;  /* 0x0000005619277824 */ /* 0x000fe200078e02ff */
[-C--:B------:R-:W-:Y:S01]  /*1310*/  IADD3 R146, P6, R123, R240.reuse, RZ ;  /* 0x000000f07b927210 */ /* 0x080fe20007fde0ff */
[----:B------:R-:W-:Y:S01]  /*1320*/  IMAD R23, R25, 0x66, RZ ;  /* 0x0000006619177824 */ /* 0x000fe200078e02ff */
[-C--:B------:R-:W-:Y:S01]  /*1330*/  LEA.HI.X.SX32 R151, R151, R241.reuse, 0x1, P5 ;  /* 0x000000f197977211 */ /* 0x080fe200028f0eff */
[----:B------:R-:W5:Y:S01]  /*1340*/  LDG.E.U16 R168, desc[UR6][R168.64] ;  /* 0x00000006a8a87981 */ /* 0x000f62000c1e1500 */
[-C--:B------:R-:W-:Y:S01]  /*1350*/  IADD3 R144, P5, R19, R240.reuse, RZ ;  /* 0x000000f013907210 */ /* 0x080fe20007fbe0ff */
[----:B------:R-:W-:Y:S01]  /*1360*/  IMAD R139, R25, 0x3b, RZ ;  /* 0x0000003b198b7824 */ /* 0x000fe200078e02ff */
[----:B------:R-:W-:Y:S01]  /*1370*/  LEA.HI.X.SX32 R143, R143, R241, 0x1, P1 ;  /* 0x000000f18f8f7211 */ /* 0x000fe200008f0eff */
[----:B------:R-:W5:Y:S01]  /*1380*/  LDG.E.U16 R166, desc[UR6][R166.64] ;  /* 0x00000006a6a67981 */ /* 0x000f62000c1e1500 */
[----:B------:R-:W-:Y:S01]  /*1390*/  IMAD R77, R25, 0x2c, RZ ;  /* 0x0000002c194d7824 */ /* 0x000fe200078e02ff */
[----:B------:R-:W-:-:S02]  /*13a0*/  IADD3 R138, P1, R27, R240, RZ ;  /* 0x000000f01b8a7210 */ /* 0x000fc40007f3e0ff */
[----:B------:R-:W5:Y:S01]  /*13b0*/  LDG.E.U16 R164, desc[UR6][R164.64] ;  /* 0x00000006a4a47981 */ /* 0x000f62000c1e1500 */
[----:B------:R-:W-:Y:S01]  /*13c0*/  IMAD R17, R25, 0x2b, RZ ;  /* 0x0000002b19117824 */ /* 0x000fe200078e02ff */
[-C--:B------:R-:W-:Y:S02]  /*13d0*/  LEA.HI.X.SX32 R147, R147, R241.reuse, 0x1, P6 ;  /* 0x000000f193937211 */ /* 0x080fe400030f0eff */
[----:B------:R-:W5:Y:S01]  /*13e0*/  LDG.E.U16 R162, desc[UR6][R162.64] ;  /* 0x00000006a2a27981 */ /* 0x000f62000c1e1500 */
[----:B------:R-:W-:Y:S01]  /*13f0*/  IMAD R141, R25, 0x33, RZ ;  /* 0x00000033198d7824 */ /* 0x000fe200078e02ff */
[-C--:B------:R-:W-:Y:S01]  /*1400*/  IADD3 R16, P6, R39, R240.reuse, RZ ;  /* 0x000000f027107210 */ /* 0x080fe20007fde0ff */
[----:B------:R-:W-:Y:S01]  /*1410*/  IMAD R81, R25, 0xc, RZ ;  /* 0x0000000c19517824 */ /* 0x000fe200078e02ff */
[----:B------:R-:W5:Y:S01]  /*1420*/  LDG.E.U16 R160, desc[UR6][R160.64] ;  /* 0x00000006a0a07981 */ /* 0x000f62000c1e1500 */
[-C--:B------:R-:W-:Y:S02]  /*1430*/  LEA.HI.X.SX32 R145, R145, R241.reuse, 0x1, P5 ;  /* 0x000000f191917211 */ /* 0x080fe400028f0eff */
[----:B------:R-:W-:Y:S01]  /*1440*/  IADD3 R140, P5, R23, R240, RZ ;  /* 0x000000f0178c7210 */ /* 0x000fe20007fbe0ff */
[----:B------:R-:W5:Y:S01]  /*1450*/  LDG.E.U16 R158, desc[UR6][R158.64] ;  /* 0x000000069e9e7981 */ /* 0x000f62000c1e1500 */
[----:B------:R-:W-:Y:S01]  /*1460*/  LEA.HI.X.SX32 R139, R139, R241, 0x1, P1 ;  /* 0x000000f18b8b7211 */ /* 0x000fe200008f0eff */
[----:B------:R-:W-:-:S02]  /*1470*/  IMAD R72, R25, 0x98, RZ ;  /* 0x0000009819487824 */ /* 0x000fc400078e02ff */
[----:B------:R-:W5:Y:S01]  /*1480*/  LDG.E.U16 R156, desc[UR6][R156.64] ;  /* 0x000000069c9c7981 */ /* 0x000f62000c1e1500 */
[-C--:B------:R-:W-:Y:S01]  /*1490*/  IADD3 R130, P1, R77, R240.reuse, RZ ;  /* 0x000000f04d827210 */ /* 0x080fe20007f3e0ff */
[C---:B------:R-:W-:Y:S02]  /*14a0*/  IMAD R129, R25.reuse, 0xc8, RZ ;  /* 0x000000c819817824 */ /* 0x040fe400078e02ff */
[----:B------:R-:W5:Y:S01]  /*14b0*/  LDG.E.U16 R154, desc[UR6][R154.64] ;  /* 0x000000069a9a7981 */ /* 0x000f62000c1e1500 */
[-C--:B------:R-:W-:Y:S01]  /*14c0*/  IADD3 R76, P3, R76, R240.reuse, RZ ;  /* 0x000000f04c4c7210 */ /* 0x080fe20007f7e0ff */
[----:B------:R-:W-:Y:S01]  /*14d0*/  IMAD R48, R25, 0x3c, RZ ;  /* 0x0000003c19307824 */ /* 0x000fe200078e02ff */
[-C--:B------:R-:W-:Y:S01]  /*14e0*/  LEA.HI.X.SX32 R17, R17, R241.reuse, 0x1, P6 ;  /* 0x000000f111117211 */ /* 0x080fe200030f0eff */
[----:B------:R-:W5:Y:S01]  /*14f0*/  LDG.E.U16 R152, desc[UR6][R152.64] ;  /* 0x0000000698987981 */ /* 0x000f62000c1e1500 */
[----:B------:R-:W-:Y:S01]  /*1500*/  IMAD R124, R25, 0x88, RZ ;  /* 0x00000088197c7824 */ /* 0x000fe200078e02ff */
[-C--:B------:R-:W-:Y:S01]  /*1510*/  IADD3 R136, P6, R81, R240.reuse, RZ ;  /* 0x000000f051887210 */ /* 0x080fe20007fde0ff */
[----:B------:R-:W-:Y:S01]  /*1520*/  IMAD R120, R25, 0xa8, RZ ;  /* 0x000000a819787824 */ /* 0x000fe200078e02ff */
[----:B------:R-:W5:Y:S01]  /*1530*/  LDG.E.U16 R150, desc[UR6][R150.64] ;  /* 0x0000000696967981 */ /* 0x000f62000c1e1500 */
[-C--:B------:R-:W-:Y:S01]  /*1540*/  LEA.HI.X.SX32 R141, R141, R241.reuse, 0x1, P5 ;  /* 0x000000f18d8d7211 */ /* 0x080fe200028f0eff */
[C---:B------:R-:W-:Y:S01]  /*1550*/  IMAD R73, R25.reuse, 0x4c, RZ ;  /* 0x0000004c19497824 */ /* 0x040fe200078e02ff */
[-C--:B------:R-:W-:Y:S01]  /*1560*/  IADD3 R128, P0, R128, R240.reuse, RZ ;  /* 0x000000f080807210 */ /* 0x080fe20007f1e0ff */
[----:B------:R-:W5:Y:S01]  /*1570*/  LDG.E.U16 R148, desc[UR6][R148.64] ;  /* 0x0000000694947981 */ /* 0x000f62000c1e1500 */
[-C--:B------:R-:W-:Y:S01]  /*1580*/  IADD3 R80, P2, R80, R240.reuse, RZ ;  /* 0x000000f050507210 */ /* 0x080fe20007f5e0ff */
[----:B------:R-:W-:Y:S01]  /*1590*/  IMAD R68, R25, 0xd8, RZ ;  /* 0x000000d819447824 */ /* 0x000fe200078e02ff */
[----:B------:R-:W-:Y:S01]  /*15a0*/  LEA.HI.X.SX32 R131, R131, R241, 0x1, P1 ;  /* 0x000000f183837211 */ /* 0x000fe200008f0eff */
[----:B------:R-:W5:Y:S01]  /*15b0*/  LDG.E.U16 R146, desc[UR6][R146.64] ;  /* 0x0000000692927981 */ /* 0x000f62000c1e1500 */
[C---:B------:R-:W-:Y:S01]  /*15c0*/  SHF.L.U32 R127, R25.reuse, 0x2, RZ ;  /* 0x00000002197f7819 */ /* 0x040fe200000006ff */
[C---:B------:R-:W-:Y:S01]  /*15d0*/  IMAD R118, R25.reuse, 0xb8, RZ ;  /* 0x000000b819767824 */ /* 0x040fe200078e02ff */
[-C--:B------:R-:W-:Y:S01]  /*15e0*/  IADD3 R72, P5, R72, R240.reuse, RZ ;  /* 0x000000f048487210 */ /* 0x080fe20007fbe0ff */
[----:B------:R-:W5:Y:S01]  /*15f0*/  LDG.E.U16 R144, desc[UR6][R144.64] ;  /* 0x0000000690907981 */ /* 0x000f62000c1e1500 */
[----:B------:R-:W-:-:S02]  /*1600*/  LEA R126, P1, R25, R240, 0x3 ;  /* 0x000000f0197e7211 */ /* 0x000fc400078218ff */
[-C--:B------:R-:W-:Y:S01]  /*1610*/  LEA.HI.X.SX32 R77, R77, R241.reuse, 0x1, P3 ;  /* 0x000000f14d4d7211 */ /* 0x080fe200018f0eff */
[----:B------:R-:W5:Y:S01]  /*1620*/  LDG.E.U16 R142, desc[UR6][R142.64] ;  /* 0x000000068e8e7981 */ /* 0x000f62000c1e1500 */
[-C--:B------:R-:W-:Y:S01]  /*1630*/  LEA.HI.X.SX32 R137, R137, R241.reuse, 0x1, P6 ;  /* 0x000000f189897211 */ /* 0x080fe200030f0eff */
[----:B------:R-:W-:Y:S01]  /*1640*/  IMAD R69, R25, 0x6c, RZ ;  /* 0x0000006c19457824 */ /* 0x000fe200078e02ff */
[-C--:B------:R-:W-:Y:S01]  /*1650*/  IADD3 R116, P3, R129, R240.reuse, RZ ;  /* 0x000000f081747210 */ /* 0x080fe20007f7e0ff */
[----:B------:R-:W5:Y:S01]  /*1660*/  LDG.E.U16 R16, desc[UR6][R16.64] ;  /* 0x0000000610107981 */ /* 0x000f62000c1e1500 */
[----:B------:R-:W-:Y:S01]  /*1670*/  IMAD R114, R25, 0xe8, RZ ;  /* 0x000000e819727824 */ /* 0x000fe200078e02ff */
[-C--:B------:R-:W-:Y:S02]  /*1680*/  IADD3 R124, P4, R124, R240.reuse, RZ ;  /* 0x000000f07c7c7210 */ /* 0x080fe40007f9e0ff */
[----:B------:R-:W-:Y:S01]  /*1690*/  IADD3 R120, P6, R120, R240, RZ ;  /* 0x000000f078787210 */ /* 0x000fe20007fde0ff */
[----:B------:R-:W5:Y:S01]  /*16a0*/  LDG.E.U16 R140, desc[UR6][R140.64] ;  /* 0x000000068c8c7981 */ /* 0x000f62000c1e1500 */
[----:B------:R-:W-:-:S02]  /*16b0*/  LEA.HI.X.SX32 R129, R48, R241, 0x1, P0 ;  /* 0x000000f130817211 */ /* 0x000fc400000f0eff */
[-C--:B------:R-:W-:Y:S01]  /*16c0*/  LEA.HI.X.SX32 R81, R81, R241.reuse, 0x1, P2 ;  /* 0x000000f151517211 */ /* 0x080fe200010f0eff */
[----:B------:R-:W5:Y:S01]  /*16d0*/  LDG.E.U16 R138, desc[UR6][R138.64] ;  /* 0x000000068a8a7981 */ /* 0x000f62000c1e1500 */
[-C--:B------:R-:W-:Y:S01]  /*16e0*/  IADD3 R122, P0, R73, R240.reuse, RZ ;  /* 0x000000f0497a7210 */ /* 0x080fe20007f1e0ff */
[----:B------:R-:W-:Y:S01]  /*16f0*/  IMAD R88, R25, 0x5c, RZ ;  /* 0x0000005c19587824 */ /* 0x000fe200078e02ff */
[-C--:B------:R-:W-:Y:S01]  /*1700*/  LEA.HI.X.SX32 R127, R127, R241.reuse, 0x1, P1 ;  /* 0x000000f17f7f7211 */ /* 0x080fe200008f0eff */
[----:B------:R-:W-:Y:S01]  /*1710*/  IMAD R112, R25, 0xf8, RZ ;  /* 0x000000f819707824 */ /* 0x000fe200078e02ff */
[-C--:B------:R-:W-:Y:S01]  /*1720*/  LEA.HI.X.SX32 R73, R73, R241.reuse, 0x1, P5 ;  /* 0x000000f149497211 */ /* 0x080fe200028f0eff */
[----:B------:R-:W5:Y:S01]  /*1730*/  LDG.E.U16 R10, desc[UR6][R10.64] ;  /* 0x000000060a0a7981 */ /* 0x000f62000c1e1500 */
[-C--:B------:R-:W-:Y:S02]  /*1740*/  IADD3 R68, P1, R68, R240.reuse, RZ ;  /* 0x000000f044447210 */ /* 0x080fe40007f3e0ff */
[-C--:B------:R-:W-:Y:S01]  /*1750*/  IADD3 R50, P5, R121, R240.reuse, RZ ;  /* 0x000000f079327210 */ /* 0x080fe20007fbe0ff */
[----:B------:R-:W-:Y:S01]  /*1760*/  IMAD R51, R25, 0xe, RZ ;  /* 0x0000000e19337824 */ /* 0x000fe200078e02ff */
[----:B------:R-:W-:Y:S01]  /*1770*/  IADD3 R118, P2, R118, R240, RZ ;  /* 0x000000f076767210 */ /* 0x000fe20007f5e0ff */
[----:B------:R-:W5:Y:S01]  /*1780*/  LDG.E.U16 R190, desc[UR6][R190.64] ;  /* 0x00000006bebe7981 */ /* 0x000f62000c1e1500 */
[----:B------:R-:W-:-:S02]  /*1790*/  LEA.HI.X.SX32 R125, R125, R241, 0x1, P4 ;  /* 0x000000f17d7d7211 */ /* 0x000fc400020f0eff */
[-C--:B------:R-:W-:Y:S01]  /*17a0*/  LEA.HI.X.SX32 R121, R119, R241.reuse, 0x1, P6 ;  /* 0x000000f177797211 */ /* 0x080fe200030f0eff */
[----:B------:R-:W-:Y:S01]  /*17b0*/  IMAD R105, R25, 0x25, RZ ;  /* 0x0000002519697824 */ /* 0x000fe200078e02ff */
[-C--:B------:R-:W-:Y:S01]  /*17c0*/  IADD3 R114, P4, R114, R240.reuse, RZ ;  /* 0x000000f072727210 */ /* 0x080fe20007f9e0ff */
[----:B------:R-:W5:Y:S01]  /*17d0*/  LDG.E.U16 R80, desc[UR6][R80.64] ;  /* 0x0000000650507981 */ /* 0x000f62000c1e1500 */
[-C--:B------:R-:W-:Y:S01]  /*17e0*/  IADD3 R18, P6, R69, R240.reuse, RZ ;  /* 0x000000f045127210 */ /* 0x080fe20007fde0ff */
[----:B------:R-:W-:Y:S01]  /*17f0*/  IMAD R46, R25, 0x7c, RZ ;  /* 0x0000007c192e7824 */ /* 0x000fe200078e02ff */
[-C--:B------:R-:W-:Y:S01]  /*1800*/  LEA.HI.X.SX32 R117, R117, R241.reuse, 0x1, P3 ;  /* 0x000000f175757211 */ /* 0x080fe200018f0eff */
[----:B------:R-:W-:Y:S01]  /*1810*/  IMAD R101, R25, 0x35, RZ ;  /* 0x0000003519657824 */ /* 0x000fe200078e02ff */
[-C--:B------:R-:W-:Y:S01]  /*1820*/  LEA.HI.X.SX32 R123, R123, R241.reuse, 0x1, P0 ;  /* 0x000000f17b7b7211 */ /* 0x080fe200000f0eff */
[----:B------:R-:W-:Y:S01]  /*1830*/  IMAD R92, R25, 0xaa, RZ ;  /* 0x000000aa195c7824 */ /* 0x000fe200078e02ff */
[-C--:B------:R-:W-:Y:S01]  /*1840*/  IADD3 R104, P3, R104, R240.reuse, RZ ;  /* 0x000000f068687210 */ /* 0x080fe20007f7e0ff */
[----:B------:R-:W5:Y:S01]  /*1850*/  LDG.E.U16 R76, desc[UR6][R76.64] ;  /* 0x000000064c4c7981 */ /* 0x000f62000c1e1500 */
[-C--:B------:R-:W-:Y:S01]  /*1860*/  LEA.HI.X.SX32 R69, R69, R241.reuse, 0x1, P1 ;  /* 0x000000f145457211 */ /* 0x080fe200008f0eff */
[C---:B------:R-:W-:Y:S01]  /*1870*/  IMAD R49, R25.reuse, 0x1e, RZ ;  /* 0x0000001e19317824 */ /* 0x040fe200078e02ff */
[-C--:B------:R-:W-:Y:S01]  /*1880*/  IADD3 R112, P0, R112, R240.reuse, RZ ;  /* 0x000000f070707210 */ /* 0x080fe20007f1e0ff */
[----:B------:R-:W5:Y:S01]  /*1890*/  LDG.E.U16 R128, desc[UR6][R128.64] ;  /* 0x0000000680807981 */ /* 0x000f62000c1e1500 */
[-C--:B------:R-:W-:Y:S01]  /*18a0*/  LEA.HI.X.SX32 R119, R88, R241.reuse, 0x1, P2 ;  /* 0x000000f158777211 */ /* 0x080fe200010f0eff */
[----:B------:R-:W-:Y:S01]  /*18b0*/  IMAD R111, R25, 0x7, RZ ;  /* 0x00000007196f7824 */ /* 0x000fe200078e02ff */
[-C--:B------:R-:W-:Y:S01]  /*18c0*/  IADD3 R100, P1, R115, R240.reuse, RZ ;  /* 0x000000f073647210 */ /* 0x080fe20007f3e0ff */
[----:B------:R-:W-:Y:S01]  /*18d0*/  IMAD R103, R25, 0x2d, RZ ;  /* 0x0000002d19677824 */ /* 0x000fe200078e02ff */
[-C--:B------:R-:W-:Y:S01]  /*18e0*/  LEA.HI.X.SX32 R19, R19, R241.reuse, 0x1, P6 ;  /* 0x000000f113137211 */ /* 0x080fe200030f0eff */
[----:B------:R-:W5:Y:S01]  /*18f0*/  LDG.E.U16 R126, desc[UR6][R126.64] ;  /* 0x000000067e7e7981 */ /* 0x000f62000c1e1500 */
[-C--:B------:R-:W-:Y:S01]  /*1900*/  LEA.HI.X.SX32 R115, R113, R241.reuse, 0x1, P4 ;  /* 0x000000f171737211 */ /* 0x080fe200020f0eff */
[C---:B------:R-:W-:Y:S01]  /*1910*/  IMAD R74, R25.reuse, 0x8a, RZ ;  /* 0x0000008a194a7824 */ /* 0x040fe200078e02ff */
[-C--:B------:R-:W-:Y:S01]  /*1920*/  IADD3 R102, P6, R102, R240.reuse, RZ ;  /* 0x000000f066667210 */ /* 0x080fe20007fde0ff */
[----:B------:R-:W-:Y:S01]  /*1930*/  IMAD R90, R25, 0xba, RZ ;  /* 0x000000ba195a7824 */ /* 0x000fe200078e02ff */
[-C--:B------:R-:W-:Y:S01]  /*1940*/  IADD3 R110, P4, R51, R240.reuse, RZ ;  /* 0x000000f0336e7210 */ /* 0x080fe20007f9e0ff */
        /* <DEDUP_REMOVED lines=8> */
[-C--:B------:R-:W-:Y:S01]  /*19d0*/  LEA.HI.X.SX32 R113, R46, R241.reuse, 0x1, P0 ;  /* 0x000000f12e717211 */ /* 0x080fe200000f0eff */
[----:B------:R-:W-:Y:S01]  /*19e0*/  IMAD R89, R25, 0x2e, RZ ;  /* 0x0000002e19597824 */ /* 0x000fe200078e02ff */
[-C--:B------:R-:W-:Y:S01]  /*19f0*/  IADD3 R92, P3, R92, R240.reuse, RZ ;  /* 0x000000f05c5c7210 */ /* 0x080fe20007f7e0ff */
[----:B------:R-:W5:Y:S01]  /*1a00*/  LDG.E.U16 R120, desc[UR6][R120.64] ;  /* 0x0000000678787981 */ /* 0x000f62000c1e1500 */
[-C--:B------:R-:W-:Y:S01]  /*1a10*/  LEA.HI.X.SX32 R101, R101, R241.reuse, 0x1, P1 ;  /* 0x000000f165657211 */ /* 0x080fe200008f0eff */
[----:B------:R-:W-:Y:S01]  /*1a20*/  IMAD R44, R25, 0xfe, RZ ;  /* 0x000000fe192c7824 */ /* 0x000fe200078e02ff */
[-C--:B------:R-:W-:Y:S01]  /*1a30*/  IADD3 R96, P1, R49, R240.reuse, RZ ;  /* 0x000000f031607210 */ /* 0x080fe20007f3e0ff */
[----:B------:R-:W5:Y:S01]  /*1a40*/  LDG.E.U16 R118, desc[UR6][R118.64] ;  /* 0x0000000676767981 */ /* 0x000f62000c1e1500 */
[----:B------:R-:W-:Y:S01]  /*1a50*/  IMAD R75, R25, 0x45, RZ ;  /* 0x00000045194b7824 */ /* 0x000fe200078e02ff */
[-C--:B------:R-:W-:Y:S01]  /*1a60*/  LEA.HI.X.SX32 R111, R111, R241.reuse, 0x1, P4 ;  /* 0x000000f16f6f7211 */ /* 0x080fe200020f0eff */
[----:B------:R-:W-:Y:S01]  /*1a70*/  IMAD R91, R25, 0x5d, RZ ;  /* 0x0000005d195b7824 */ /* 0x000fe200078e02ff */
[-C--:B------:R-:W-:Y:S01]  /*1a80*/  LEA.HI.X.SX32 R103, R103, R241.reuse, 0x1, P6 ;  /* 0x000000f167677211 */ /* 0x080fe200030f0eff */
[----:B------:R-:W5:Y:S01]  /*1a90*/  LDG.E.U16 R116, desc[UR6][R116.64] ;  /* 0x0000000674747981 */ /* 0x000f62000c1e1500 */
[C---:B------:R-:W-:Y:S01]  /*1aa0*/  IMAD R99, R25.reuse, 0x3d, RZ ;  /* 0x0000003d19637824 */ /* 0x040fe200078e02ff */
[-C--:B------:R-:W-:Y:S01]  /*1ab0*/  IADD3 R74, P4, R74, R240.reuse, RZ ;  /* 0x000000f04a4a7210 */ /* 0x080fe20007f9e0ff */
[C---:B------:R-:W-:Y:S01]  /*1ac0*/  IMAD R34, R25.reuse, 0xca, RZ ;  /* 0x000000ca19227824 */ /* 0x040fe200078e02ff */
[-C--:B------:R-:W-:Y:S01]  /*1ad0*/  IADD3 R90, P6, R90, R240.reuse, RZ ;  /* 0x000000f05a5a7210 */ /* 0x080fe20007fde0ff */
[C---:B------:R-:W-:Y:S01]  /*1ae0*/  IMAD R86, R25.reuse, 0xea, RZ ;  /* 0x000000ea19567824 */ /* 0x040fe200078e02ff */
[----:B------:R-:W5:Y:S01]  /*1af0*/  LDG.E.U16 R68, desc[UR6][R68.64] ;  /* 0x0000000644447981 */ /* 0x000f62000c1e1500 */
[C---:B------:R-:W-:Y:S01]  /*1b00*/  IMAD R95, R25.reuse, 0x4d, RZ ;  /* 0x0000004d195f7824 */ /* 0x040fe200078e02ff */
[-C--:B------:R-:W-:Y:S01]  /*1b10*/  IADD3 R98, P0, R98, R240.reuse, RZ ;  /* 0x000000f062627210 */ /* 0x080fe20007f1e0ff */
[----:B------:R-:W-:Y:S01]  /*1b20*/  IMAD R71, R25, 0x17, RZ ;  /* 0x0000001719477824 */ /* 0x000fe200078e02ff */
[-C--:B------:R-:W-:Y:S01]  /*1b30*/  LEA.HI.X.SX32 R79, R79, R241.reuse, 0x1, P2 ;  /* 0x000000f14f4f7211 */ /* 0x080fe200010f0eff */
[----:B------:R-:W5:Y:S01]  /*1b40*/  LDG.E.U16 R114, desc[UR6][R114.64] ;  /* 0x0000000672727981 */ /* 0x000f62000c1e1500 */
[-C--:B------:R-:W-:Y:S01]  /*1b50*/  LEA.HI.X.SX32 R93, R93, R241.reuse, 0x1, P3 ;  /* 0x000000f15d5d7211 */ /* 0x080fe200018f0eff */
[----:B------:R-:W-:Y:S01]  /*1b60*/  IMAD R45, R25, 0x7f, RZ ;  /* 0x0000007f192d7824 */ /* 0x000fe200078e02ff */
[-C--:B------:R-:W-:Y:S01]  /*1b70*/  LEA.HI.X.SX32 R51, R51, R241.reuse, 0x1, P5 ;  /* 0x000000f133337211 */ /* 0x080fe200028f0eff */
[C---:B------:R-:W-:Y:S01]  /*1b80*/  IMAD R20, R25.reuse, 0xda, RZ ;  /* 0x000000da19147824 */ /* 0x040fe200078e02ff */
[-C--:B------:R-:W-:Y:S01]  /*1b90*/  IADD3 R94, P2, R94, R240.reuse, RZ ;  /* 0x000000f05e5e7210 */ /* 0x080fe20007f5e0ff */
[----:B------:R-:W-:Y:S01]  /*1ba0*/  IMAD R84, R25, 0xfa, RZ ;  /* 0x000000fa19547824 */ /* 0x000fe200078e02ff */
[-C--:B------:R-:W-:Y:S01]  /*1bb0*/  LEA.HI.X.SX32 R97, R97, R241.reuse, 0x1, P1 ;  /* 0x000000f161617211 */ /* 0x080fe200008f0eff */
[----:B------:R-:W5:Y:S01]  /*1bc0*/  LDG.E.U16 R112, desc[UR6][R112.64] ;  /* 0x0000000670707981 */ /* 0x000f62000c1e1500 */
[-C--:B------:R-:W-:Y:S01]  /*1bd0*/  IADD3 R70, P3, R89, R240.reuse, RZ ;  /* 0x000000f059467210 */ /* 0x080fe20007f7e0ff */
[C---:B------:R-:W-:Y:S01]  /*1be0*/  IMAD R87, R25.reuse, 0xac, RZ ;  /* 0x000000ac19577824 */ /* 0x040fe200078e02ff */
[-C--:B------:R-:W-:Y:S01]  /*1bf0*/  IADD3 R48, P5, R48, R240.reuse, RZ ;  /* 0x000000f030307210 */ /* 0x080fe20007fbe0ff */
        /* <DEDUP_REMOVED lines=10> */
[----:B------:R-:W5:Y:S01]  /*1ca0*/  LDG.E.U16 R14, desc[UR6][R14.64] ;  /* 0x000000060e0e7981 */ /* 0x000f62000c1e1500 */
[-C--:B------:R-:W-:Y:S01]  /*1cb0*/  IADD3 R86, P6, R86, R240.reuse, RZ ;  /* 0x000000f056567210 */ /* 0x080fe20007fde0ff */
[C---:B------:R-:W-:Y:S01]  /*1cc0*/  IMAD R47, R25.reuse, 0x3e, RZ ;  /* 0x0000003e192f7824 */ /* 0x040fe200078e02ff */
[-C--:B------:R-:W-:Y:S01]  /*1cd0*/  IADD3 R88, P0, R88, R240.reuse, RZ ;  /* 0x000000f058587210 */ /* 0x080fe20007f1e0ff */
[----:B------:R-:W-:Y:S01]  /*1ce0*/  IMAD R21, R25, 0x6d, RZ ;  /* 0x0000006d19157824 */ /* 0x000fe200078e02ff */
[-C--:B------:R-:W-:Y:S01]  /*1cf0*/  LEA.HI.X.SX32 R95, R95, R241.reuse, 0x1, P2 ;  /* 0x000000f15f5f7211 */ /* 0x080fe200010f0eff */
[----:B------:R-:W-:Y:S01]  /*1d00*/  IMAD R61, R25, 0x7d, RZ ;  /* 0x0000007d193d7824 */ /* 0x000fe200078e02ff */
[-C--:B------:R-:W-:Y:S01]  /*1d10*/  LEA.HI.X.SX32 R71, R71, R241.reuse, 0x1, P3 ;  /* 0x000000f147477211 */ /* 0x080fe200018f0eff */
[----:B------:R-:W5:Y:S01]  /*1d20*/  LDG.E.U16 R78, desc[UR6][R78.64] ;  /* 0x000000064e4e7981 */ /* 0x000f62000c1e1500 */
[----:B------:R-:W-:Y:S01]  /*1d30*/  IMAD R63, R25, 0xdc, RZ ;  /* 0x000000dc193f7824 */ /* 0x000fe200078e02ff */
[----:B------:R-:W-:Y:S01]  /*1d40*/  LEA.HI.X.SX32 R49, R49, R241, 0x1, P5 ;  /* 0x000000f131317211 */ /* 0x000fe200028f0eff */
[----:B------:R-:W-:Y:S01]  /*1d50*/  IMAD R251, R25, 0x8c, RZ ;  /* 0x0000008c19fb7824 */ /* 0x000fe200078e02ff */
[-C--:B------:R-:W-:Y:S01]  /*1d60*/  IADD3 R20, P2, R20, R240.reuse, RZ ;  /* 0x000000f014147210 */ /* 0x080fe20007f5e0ff */
[----:B------:R-:W5:Y:S01]  /*1d70*/  LDG.E.U16 R104, desc[UR6][R104.64] ;  /* 0x0000000668687981 */ /* 0x000f62000c1e1500 */
[----:B------:R-:W-:-:S02]  /*1d80*/  IADD3 R84, P3, R84, R240, RZ ;  /* 0x000000f054547210 */ /* 0x000fc40007f7e0ff */
[-C--:B------:R-:W-:Y:S01]  /*1d90*/  LEA.HI.X.SX32 R45, R45, R241.reuse, 0x1, P1 ;  /* 0x000000f12d2d7211 */ /* 0x080fe200008f0eff */
[----:B------:R-:W5:Y:S01]  /*1da0*/  LDG.E.U16 R102, desc[UR6][R102.64] ;  /* 0x0000000666667981 */ /* 0x000f62000c1e1500 */
[-C--:B------:R-:W-:Y:S01]  /*1db0*/  IADD3 R46, P5, R46, R240.reuse, RZ ;  /* 0x000000f02e2e7210 */ /* 0x080fe20007fbe0ff */
[----:B------:R-:W-:Y:S01]  /*1dc0*/  IMAD R53, R25, 0x27, RZ ;  /* 0x0000002719357824 */ /* 0x000fe200078e02ff */
[-C--:B------:R-:W-:Y:S01]  /*1dd0*/  IADD3 R62, P1, R87, R240.reuse, RZ ;  /* 0x000000f0573e7210 */ /* 0x080fe20007f3e0ff */
[----:B------:R-:W-:Y:S01]  /*1de0*/  IMAD R41, R25, 0x8e, RZ ;  /* 0x0000008e19297824 */ /* 0x000fe200078e02ff */
[-C--:B------:R-:W-:Y:S01]  /*1df0*/  LEA.HI.X.SX32 R35, R35, R241.reuse, 0x1, P4 ;  /* 0x000000f123237211 */ /* 0x080fe200020f0eff */
[----:B------:R-:W5:Y:S01]  /*1e00*/  LDG.E.U16 R100, desc[UR6][R100.64] ;  /* 0x0000000664647981 */ /* 0x000f62000c1e1500 */
[-C--:B------:R-:W-:Y:S01]  /*1e10*/  LEA.HI.X.SX32 R87, R65, R241.reuse, 0x1, P6 ;  /* 0x000000f141577211 */ /* 0x080fe200030f0eff */
[----:B------:R-:W-:Y:S01]  /*1e20*/  IMAD R29, R25, 0x5e, RZ ;  /* 0x0000005e191d7824 */ /* 0x000fe200078e02ff */
[----:B------:R-:W-:Y:S01]  /*1e30*/  LEA.HI.X.SX32 R89, R89, R241, 0x1, P0 ;  /* 0x000000f159597211 */ /* 0x000fe200000f0eff */
[----:B------:R-:W-:Y:S01]  /*1e40*/  IMAD R83, R25, 0xcc, RZ ;  /* 0x000000cc19537824 */ /* 0x000fe200078e02ff */
[-C--:B------:R-:W-:Y:S01]  /*1e50*/  IADD3 R40, P4, R85, R240.reuse, RZ ;  /* 0x000000f055287210 */ /* 0x080fe20007f9e0ff */
[----:B------:R-:W5:Y:S01]  /*1e60*/  LDG.E.U16 R98, desc[UR6][R98.64] ;  /* 0x0000000662627981 */ /* 0x000f62000c1e1500 */
[----:B------:R-:W-:-:S02]  /*1e70*/  IADD3 R64, P6, R43, R240, RZ ;  /* 0x000000f02b407210 */ /* 0x000fc40007fde0ff */
[-C--:B------:R-:W-:Y:S01]  /*1e80*/  IADD3 R66, P0, R47, R240.reuse, RZ ;  /* 0x000000f02f427210 */ /* 0x080fe20007f1e0ff */
[----:B------:R-:W5:Y:S01]  /*1e90*/  LDG.E.U16 R74, desc[UR6][R74.64] ;  /* 0x000000064a4a7981 */ /* 0x000f62000c1e1500 */
[-C--:B------:R-:W-:Y:S02]  /*1ea0*/  LEA.HI.X.SX32 R21, R21, R241.reuse, 0x1, P2 ;  /* 0x000000f115157211 */ /* 0x080fe400010f0eff */
[-C--:B------:R-:W-:Y:S01]  /*1eb0*/  LEA.HI.X.SX32 R85, R61, R241.reuse, 0x1, P3 ;  /* 0x000000f13d557211 */ /* 0x080fe200018f0eff */
[----:B------:R-:W5:Y:S01]  /*1ec0*/  LDG.E.U16 R94, desc[UR6][R94.64] ;  /* 0x000000065e5e7981 */ /* 0x000f62000c1e1500 */
[-C--:B------:R-:W-:Y:S01]  /*1ed0*/  LEA.HI.X.SX32 R47, R47, R241.reuse, 0x1, P5 ;  /* 0x000000f12f2f7211 */ /* 0x080fe200028f0eff */
[----:B------:R-:W-:Y:S01]  /*1ee0*/  IMAD R67, R25, 0x1f, RZ ;  /* 0x0000001f19437824 */ /* 0x000fe200078e02ff */
[-C--:B------:R-:W-:Y:S01]  /*1ef0*/  IADD3 R38, P3, R63, R240.reuse, RZ ;  /* 0x000000f03f267210 */ /* 0x080fe20007f7e0ff */
[----:B------:R-:W-:Y:S01]  /*1f00*/  IMAD R59, R25, 0xec, RZ ;  /* 0x000000ec193b7824 */ /* 0x000fe200078e02ff */
[-C--:B------:R-:W-:Y:S01]  /*1f10*/  IADD3 R82, P5, R251, R240.reuse, RZ ;  /* 0x000000f0fb527210 */ /* 0x080fe20007fbe0ff */
[----:B------:R-:W5:Y:S01]  /*1f20*/  LDG.E.U16 R92, desc[UR6][R92.64] ;  /* 0x000000065c5c7981 */ /* 0x000f62000c1e1500 */
[-C--:B------:R-:W-:Y:S01]  /*1f30*/  LEA.HI.X.SX32 R63, R39, R241.reuse, 0x1, P1 ;  /* 0x000000f1273f7211 */ /* 0x080fe200008f0eff */
[----:B------:R-:W-:Y:S01]  /*1f40*/  IMAD R249, R25, 0x9c, RZ ;  /* 0x0000009c19f97824 */ /* 0x000fe200078e02ff */
[-C--:B------:R-:W-:Y:S01]  /*1f50*/  LEA.HI.X.SX32 R65, R53, R241.reuse, 0x1, P6 ;  /* 0x000000f135417211 */ /* 0x080fe200030f0eff */
[----:B------:R-:W5:Y:S01]  /*1f60*/  LDG.E.U16 R90, desc[UR6][R90.64] ;  /* 0x000000065a5a7981 */ /* 0x000f62000c1e1500 */
[-C--:B------:R-:W-:Y:S01]  /*1f70*/  IADD3 R36, P1, R41, R240.reuse, RZ ;  /* 0x000000f029247210 */ /* 0x080fe20007f3e0ff */
[----:B------:R-:W-:Y:S01]  /*1f80*/  IMAD R31, R25, 0xae, RZ ;  /* 0x000000ae191f7824 */ /* 0x000fe200078e02ff */
[-C--:B------:R-:W-:Y:S01]  /*1f90*/  IADD3 R58, P2, R83, R240.reuse, RZ ;  /* 0x000000f0533a7210 */ /* 0x080fe20007f5e0ff */
[----:B------:R-:W5:Y:S01]  /*1fa0*/  LDG.E.U16 R34, desc[UR6][R34.64] ;  /* 0x0000000622227981 */ /* 0x000f62000c1e1500 */
[----:B------:R-:W-:Y:S01]  /*1fb0*/  IADD3 R60, P6, R29, R240, RZ ;  /* 0x000000f01d3c7210 */ /* 0x000fe20007fde0ff */
[----:B------:R-:W-:Y:S01]  /*1fc0*/  IMAD R33, R25, 0x2f, RZ ;  /* 0x0000002f19217824 */ /* 0x000fe200078e02ff */
[-C--:B------:R-:W-:Y:S01]  /*1fd0*/  LEA.HI.X.SX32 R41, R29, R241.reuse, 0x1, P4 ;  /* 0x000000f11d297211 */ /* 0x080fe200020f0eff */
[----:B------:R-:W-:Y:S01]  /*1fe0*/  IMAD R29, R25, 0x6e, RZ ;  /* 0x0000006e191d7824 */ /* 0x000fe200078e02ff */
[----:B------:R-:W5:Y:S01]  /*1ff0*/  LDG.E.U16 R20, desc[UR6][R20.64] ;  /* 0x0000000614147981 */ /* 0x000f62000c1e1500 */
[----:B------:R-:W-:-:S02]  /*2000*/  LEA.HI.X.SX32 R83, R57, R241, 0x1, P5 ;  /* 0x000000f139537211 */ /* 0x000fc400028f0eff */
[-C--:B------:R-:W-:Y:S01]  /*2010*/  LEA.HI.X.SX32 R67, R67, R241.reuse, 0x1, P0 ;  /* 0x000000f143437211 */ /* 0x080fe200000f0eff */
[----:B------:R-:W5:Y:S01]  /*2020*/  LDG.E.U16 R86, desc[UR6][R86.64] ;  /* 0x0000000656567981 */ /* 0x000f62000c1e1500 */
[-C--:B------:R-:W-:Y:S01]  /*2030*/  IADD3 R56, P5, R59, R240.reuse, RZ ;  /* 0x000000f03b387210 */ /* 0x080fe20007fbe0ff */
[----:B------:R-:W-:Y:S01]  /*2040*/  IMAD R55, R25, 0xfc, RZ ;  /* 0x000000fc19377824 */ /* 0x000fe200078e02ff */
[-C--:B------:R-:W-:Y:S01]  /*2050*/  IADD3 R42, P0, R249, R240.reuse, RZ ;  /* 0x000000f0f92a7210 */ /* 0x080fe20007f1e0ff */
[----:B------:R-:W5:Y:S01]  /*2060*/  LDG.E.U16 R84, desc[UR6][R84.64] ;  /* 0x0000000654547981 */ /* 0x000f62000c1e1500 */
[-C--:B------:R-:W-:Y:S01]  /*2070*/  LEA.HI.X.SX32 R59, R23, R241.reuse, 0x1, P2 ;  /* 0x000000f1173b7211 */ /* 0x080fe200010f0eff */
[----:B------:R-:W-:Y:S01]  /*2080*/  IMAD R23, R25, 0x37, RZ ;  /* 0x0000003719177824 */ /* 0x000fe200078e02ff */
[-C--:B------:R-:W-:Y:S01]  /*2090*/  IADD3 R30, P4, R31, R240.reuse, RZ ;  /* 0x000000f01f1e7210 */ /* 0x080fe20007f9e0ff */
[----:B------:R-:W5:Y:S01]  /*20a0*/  LDG.E.U16 R136, desc[UR6][R136.64] ;  /* 0x0000000688887981 */ /* 0x000f62000c1e1500 */
[-C--:B------:R-:W-:Y:S01]  /*20b0*/  LEA.HI.X.SX32 R61, R33, R241.reuse, 0x1, P6 ;  /* 0x000000f1213d7211 */ /* 0x080fe200030f0eff */
[----:B------:R-:W-:Y:S01]  /*20c0*/  IMAD R31, R25, 0xbe, RZ ;  /* 0x000000be191f7824 */ /* 0x000fe200078e02ff */
[C---:B------:R-:W-:Y:S01]  /*20d0*/  IADD3 R22, P2, R29.reuse, R240, RZ ;  /* 0x000000f01d167210 */ /* 0x040fe20007f5e0ff */
[----:B------:R-:W5:Y:S01]  /*20e0*/  LDG.E.U16 R50, desc[UR6][R50.64] ;  /* 0x0000000632327981 */ /* 0x000f62000c1e1500 */
[----:B------:R-:W-:Y:S01]  /*20f0*/  LEA.HI.X.SX32 R39, R29, R241, 0x1, P3 ;  /* 0x000000f11d277211 */ /* 0x000fe200018f0eff */
[----:B------:R-:W-:-:S02]  /*2100*/  IMAD R33, R25, 0xce, RZ ;  /* 0x000000ce19217824 */ /* 0x000fc400078e02ff */
[----:B------:R-:W5:Y:S01]  /*2110*/  LDG.E.U16 R130, desc[UR6][R130.64] ;  /* 0x0000000682827981 */ /* 0x000f62000c1e1500 */
[----:B------:R-:W-:Y:S01]  /*2120*/  IMAD R29, R25, 0x7e, RZ ;  /* 0x0000007e191d7824 */ /* 0x000fe200078e02ff */
[----:B------:R-:W-:Y:S02]  /*2130*/  LEA.HI.X.SX32 R43, R43, R241, 0x1, P0 ;  /* 0x000000f12b2b7211 */ /* 0x000fe400000f0eff */
[----:B------:R-:W5:Y:S01]  /*2140*/  LDG.E.U16 R48, desc[UR6][R48.64] ;  /* 0x0000000630307981 */ /* 0x000f62000c1e1500 */
[----:B------:R-:W-:-:S03]  /*2150*/  IADD3 R54, P0, R55, R240, RZ ;  /* 0x000000f037367210 */ /* 0x000fc60007f1e0ff */
[----:B------:R-:W5:Y:S01]  /*2160*/  LDG.E.U16 R122, desc[UR6][R122.64] ;  /* 0x000000067a7a7981 */ /* 0x000f62000c1e1500 */
[-C--:B------:R-:W-:Y:S02]  /*2170*/  LEA.HI.X.SX32 R23, R23, R241.reuse, 0x1, P2 ;  /* 0x000000f117177211 */ /* 0x080fe400010f0eff */
[----:B------:R-:W-:Y:S01]  /*2180*/  LEA.HI.X.SX32 R57, R27, R241, 0x1, P5 ;  /* 0x000000f11b397211 */ /* 0x000fe200028f0eff */
[----:B------:R-:W5:Y:S01]  /*2190*/  LDG.E.U16 R88, desc[UR6][R88.64] ;  /* 0x0000000658587981 */ /* 0x000f62000c1e1500 */
[-C--:B------:R-:W-:Y:S01]  /*21a0*/  IADD3 R28, P2, R31, R240.reuse, RZ ;  /* 0x000000f01f1c7210 */ /* 0x080fe20007f5e0ff */
[C---:B------:R-:W-:Y:S02]  /*21b0*/  IMAD R27, R25.reuse, 0x3f, RZ ;  /* 0x0000003f191b7824 */ /* 0x040fe400078e02ff */
[----:B------:R-:W5:Y:S01]  /*21c0*/  LDG.E.U16 R18, desc[UR6][R18.64] ;  /* 0x0000000612127981 */ /* 0x000f62000c1e1500 */
[----:B------:R-:W-:Y:S01]  /*21d0*/  IMAD R37, R25, 0x9e, RZ ;  /* 0x0000009e19257824 */ /* 0x000fe200078e02ff */
[-C--:B------:R-:W-:Y:S01]  /*21e0*/  IADD3 R26, P3, R33, R240.reuse, RZ ;  /* 0x000000f0211a7210 */ /* 0x080fe20007f7e0ff */
[----:B------:R-:W-:Y:S01]  /*21f0*/  IMAD R31, R25, 0xde, RZ ;  /* 0x000000de191f7824 */ /* 0x000fe200078e02ff */
[----:B------:R-:W5:Y:S01]  /*2200*/  LDG.E.U16 R46, desc[UR6][R46.64] ;  /* 0x000000062e2e7981 */ /* 0x000f62000c1e1500 */
[----:B------:R-:W-:Y:S01]  /*2210*/  IADD3 R52, P5, R29, R240, RZ ;  /* 0x000000f01d347210 */ /* 0x000fe20007fbe0ff */
[----:B------:R-:W-:-:S02]  /*2220*/  IMAD R33, R25, 0xee, RZ ;  /* 0x000000ee19217824 */ /* 0x000fc400078e02ff */
[----:B------:R-:W5:Y:S01]  /*2230*/  LDG.E.U16 R82, desc[UR6][R82.64] ;  /* 0x0000000652527981 */ /* 0x000f62000c1e1500 */
[----:B------:R-:W-:-:S03]  /*2240*/  LEA.HI.X.SX32 R55, R29, R241, 0x1, P0 ;  /* 0x000000f11d377211 */ /* 0x000fc600000f0eff */
[----:B------:R-:W5:Y:S01]  /*2250*/  LDG.E.U16 R42, desc[UR6][R42.64] ;  /* 0x000000062a2a7981 */ /* 0x000f62000c1e1500 */
[----:B------:R-:W-:-:S03]  /*2260*/  LEA.HI.X.SX32 R53, R27, R241, 0x1, P5 ;  /* 0x000000f11b357211 */ /* 0x000fc600028f0eff */
[----:B------:R-:W5:Y:S01]  /*2270*/  LDG.E.U16 R62, desc[UR6][R62.64] ;  /* 0x000000063e3e7981 */ /* 0x000f62000c1e1500 */
[----:B------:R-:W-:-:S03]  /*2280*/  IADD3 R32, P6, R37, R240, RZ ;  /* 0x000000f025207210 */ /* 0x000fc60007fde0ff */
[----:B------:R-:W5:Y:S01]  /*2290*/  LDG.E.U16 R40, desc[UR6][R40.64] ;  /* 0x0000000628287981 */ /* 0x000f62000c1e1500 */
[----:B------:R-:W-:-:S03]  /*22a0*/  IADD3 R24, P5, R31, R240, RZ ;  /* 0x000000f01f187210 */ /* 0x000fc60007fbe0ff */
[----:B------:R-:W5:Y:S01]  /*22b0*/  LDG.E.U16 R58, desc[UR6][R58.64] ;  /* 0x000000063a3a7981 */ /* 0x000f62000c1e1500 */
[----:B0-----:R-:W-:Y:S01]  /*22c0*/  IADD3 R240, P0, R33, R240, RZ ;  /* 0x000000f021f07210 */ /* 0x001fe20007f1e0ff */
[C---:B------:R-:W-:Y:S02]  /*22d0*/  IMAD R33, R25.reuse, 0x47, RZ ;  /* 0x0000004719217824 */ /* 0x040fe400078e02ff */
[----:B------:R-:W5:Y:S01]  /*22e0*/  LDG.E.U16 R38, desc[UR6][R38.64] ;  /* 0x0000000626267981 */ /* 0x000f62000c1e1500 */
[----:B------:R-:W-:-:S03]  /*22f0*/  IMAD R31, R25, 0x4f, RZ ;  /* 0x0000004f191f7824 */ /* 0x000fc600078e02ff */
[----:B------:R-:W5:Y:S01]  /*2300*/  LDG.E.U16 R56, desc[UR6][R56.64] ;  /* 0x0000000638387981 */ /* 0x000f62000c1e1500 */
[----:B------:R-:W-:-:S03]  /*2310*/  IMAD R29, R25, 0x57, RZ ;  /* 0x00000057191d7824 */ /* 0x000fc600078e02ff */
[----:B------:R-:W5:Y:S01]  /*2320*/  LDG.E.U16 R54, desc[UR6][R54.64] ;  /* 0x0000000636367981 */ /* 0x000f62000c1e1500 */
[----:B------:R-:W-:-:S03]  /*2330*/  IMAD R27, R25, 0x5f, RZ ;  /* 0x0000005f191b7824 */ /* 0x000fc600078e02ff */
[----:B------:R-:W5:Y:S01]  /*2340*/  LDG.E.U16 R110, desc[UR6][R110.64] ;  /* 0x000000066e6e7981 */ /* 0x000f62000c1e1500 */
[----:B------:R-:W-:-:S03]  /*2350*/  IMAD R6, R25, 0x67, RZ ;  /* 0x0000006719067824 */ /* 0x000fc600078e02ff */
[----:B------:R-:W5:Y:S01]  /*2360*/  LDG.E.U16 R96, desc[UR6][R96.64] ;  /* 0x0000000660607981 */ /* 0x000f62000c1e1500 */
[----:B------:R-:W-:Y:S01]  /*2370*/  IMAD R0, R25, 0x6f, RZ ;  /* 0x0000006f19007824 */ /* 0x000fe200078e02ff */
[-C--:B------:R-:W-:Y:S02]  /*2380*/  LEA.HI.X.SX32 R37, R33, R241.reuse, 0x1, P1 ;  /* 0x000000f121257211 */ /* 0x080fe400008f0eff */
[----:B------:R-:W5:Y:S01]  /*2390*/  LDG.E.U16 R70, desc[UR6][R70.64] ;  /* 0x0000000646467981 */ /* 0x000f62000c1e1500 */
[----:B------:R-:W-:Y:S01]  /*23a0*/  IMAD R248, R25, 0x77, RZ ;  /* 0x0000007719f87824 */ /* 0x000fe200078e02ff */
[-C--:B------:R-:W-:Y:S02]  /*23b0*/  LEA.HI.X.SX32 R33, R31, R241.reuse, 0x1, P6 ;  /* 0x000000f11f217211 */ /* 0x080fe400030f0eff */
[----:B------:R-:W5:Y:S01]  /*23c0*/  LDG.E.U16 R66, desc[UR6][R66.64] ;  /* 0x0000000642427981 */ /* 0x000f62000c1e1500 */
[----:B------:R-:W-:-:S03]  /*23d0*/  LEA.HI.X.SX32 R31, R29, R241, 0x1, P4 ;  /* 0x000000f11d1f7211 */ /* 0x000fc600020f0eff */
        /* <DEDUP_REMOVED lines=8> */
[----:B------:R-:W5:Y:S04]  /*2460*/  LDG.E.U16 R44, desc[UR6][R44.64] ;  /* 0x000000062c2c7981 */ /* 0x000f68000c1e1500 */
[----:B------:R-:W5:Y:S04]  /*2470*/  LDG.E.U16 R36, desc[UR6][R36.64] ;  /* 0x0000000624247981 */ /* 0x000f68000c1e1500 */
[----:B------:R-:W5:Y:S04]  /*2480*/  LDG.E.U16 R32, desc[UR6][R32.64] ;  /* 0x0000000620207981 */ /* 0x000f68000c1e1500 */
[----:B------:R-:W5:Y:S04]  /*2490*/  LDG.E.U16 R30, desc[UR6][R30.64] ;  /* 0x000000061e1e7981 */ /* 0x000f68000c1e1500 */
[----:B------:R-:W5:Y:S04]  /*24a0*/  LDG.E.U16 R28, desc[UR6][R28.64] ;  /* 0x000000061c1c7981 */ /* 0x000f68000c1e1500 */
[----:B------:R-:W5:Y:S04]  /*24b0*/  LDG.E.U16 R26, desc[UR6][R26.64] ;  /* 0x000000061a1a7981 */ /* 0x000f68000c1e1500 */
[----:B------:R-:W5:Y:S04]  /*24c0*/  LDG.E.U16 R24, desc[UR6][R24.64] ;  /* 0x0000000618187981 */ /* 0x000f68000c1e1500 */
[----:B------:R-:W5:Y:S01]  /*24d0*/  LDG.E.U16 R240, desc[UR6][R240.64] ;  /* 0x00000006f0f07981 */ /* 0x000f62000c1e1500 */
[----:B------:R-:W0:Y:S01]  /*24e0*/  S2UR UR5, SR_CgaCtaId ;  /* 0x00000000000579c3 */ /* 0x000e220000008800 */
[----:B------:R-:W-:Y:S01]  /*24f0*/  IMAD.SHL.U32 R0, R252, 0x2, RZ ;  /* 0x00000002fc007824 */ /* 0x000fe200078e00ff */
[----:B------:R-:W-:-:S04]  /*2500*/  UMOV UR4, 0x400 ;  /* 0x0000040000047882 */ /* 0x000fc80000000000 */
[----:B------:R-:W-:-:S04]  /*2510*/  LEA R6, R252, R0, 0x8 ;  /* 0x00000000fc067211 */ /* 0x000fc800078e40ff */
[----:B------:R-:W-:-:S04]  /*2520*/  LOP3.LUT R6, R6, 0x407e, RZ, 0xc0, !PT ;  /* 0x0000407e06067812 */ /* 0x000fc800078ec0ff */
[----:B-1----:R-:W-:Y:S01]  /*2530*/  LOP3.LUT R238, R6, 0x10, RZ, 0x3c, !PT ;  /* 0x0000001006ee7812 */ /* 0x002fe200078e3cff */
[----:B0-----:R-:W-:-:S09]  /*2540*/  ULEA UR4, UR5, UR4, 0x18 ;  /* 0x0000000405047291 */ /* 0x001fd2000f8ec03f */
[----:B--2---:R-:W-:Y:S04]  /*2550*/  STS.U16 [R6+UR4+0x400], R243 ;  /* 0x000400f306007988 */ /* 0x004fe80008000404 */
[----:B----4-:R-:W-:Y:S04]  /*2560*/  STS.U16 [R6+UR4], R242 ;  /* 0x000000f206007988 */ /* 0x010fe80008000404 */
[----:B---3--:R-:W-:Y:S04]  /*2570*/  STS.U16 [R6+UR4+0x800], R244 ;  /* 0x000800f406007988 */ /* 0x008fe80008000404 */
[----:B------:R-:W-:Y:S04]  /*2580*/  STS.U16 [R6+UR4+0x1000], R247 ;  /* 0x001000f706007988 */ /* 0x000fe80008000404 */
[----:B------:R-:W-:Y:S04]  /*2590*/  STS.U16 [R6+UR4+0x2000], R246 ;  /* 0x002000f606007988 */ /* 0x000fe80008000404 */
[----:B-----5:R-:W-:Y:S04]  /*25a0*/  STS.U16 [R6+UR4+0x2400], R245 ;  /* 0x002400f506007988 */ /* 0x020fe80008000404 */
[----:B------:R-:W-:Y:S04]  /*25b0*/  STS.U16 [R6+UR4+0x1400], R239 ;  /* 0x001400ef06007988 */ /* 0x000fe80008000404 */
        /* <DEDUP_REMOVED lines=9> */
[----:B------:R0:W-:Y:S04]  /*2650*/  STS.U16 [R238+UR4+0x480], R9 ;  /* 0x00048009ee007988 */ /* 0x0001e80008000404 */
[----:B------:R-:W-:Y:S04]  /*2660*/  STS.U16 [R238+UR4+0x2080], R220 ;  /* 0x002080dcee007988 */ /* 0x000fe80008000404 */
[----:B------:R-:W-:Y:S04]  /*2670*/  STS.U16 [R238+UR4+0x2480], R218 ;  /* 0x002480daee007988 */ /* 0x000fe80008000404 */
[----:B------:R-:W-:Y:S04]  /*2680*/  STS.U16 [R238+UR4+0x2880], R216 ;  /* 0x002880d8ee007988 */ /* 0x000fe80008000404 */
[----:B------:R-:W-:Y:S04]  /*2690*/  STS.U16 [R238+UR4+0x2c80], R214 ;  /* 0x002c80d6ee007988 */ /* 0x000fe80008000404 */
[----:B------:R-:W-:Y:S04]  /*26a0*/  STS.U16 [R238+UR4+0x3080], R212 ;  /* 0x003080d4ee007988 */ /* 0x000fe80008000404 */
[----:B------:R-:W-:Y:S04]  /*26b0*/  STS.U16 [R238+UR4+0x3480], R210 ;  /* 0x003480d2ee007988 */ /* 0x000fe80008000404 */
[----:B------:R-:W-:Y:S01]  /*26c0*/  STS.U16 [R238+UR4+0x3880], R208 ;  /* 0x003880d0ee007988 */ /* 0x000fe20008000404 */
[----:B------:R-:W-:-:S03]  /*26d0*/  LOP3.LUT R251, R6, 0x20, RZ, 0x3c, !PT ;  /* 0x0000002006fb7812 */ /* 0x000fc600078e3cff */
        /* <DEDUP_REMOVED lines=9> */
[----:B------:R2:W-:Y:S04]  /*2770*/  STS.U16 [R251+UR4+0x900], R5 ;  /* 0x00090005fb007988 */ /* 0x0005e80008000404 */
[----:B------:R-:W-:Y:S04]  /*2780*/  STS.U16 [R251+UR4+0xd00], R108 ;  /* 0x000d006cfb007988 */ /* 0x000fe80008000404 */
[----:B------:R-:W-:Y:S04]  /*2790*/  STS.U16 [R251+UR4+0x100], R132 ;  /* 0x00010084fb007988 */ /* 0x000fe80008000404 */
[----:B------:R-:W-:Y:S04]  /*27a0*/  STS.U16 [R251+UR4+0x2100], R188 ;  /* 0x002100bcfb007988 */ /* 0x000fe80008000404 */
[----:B------:R-:W-:Y:S04]  /*27b0*/  STS.U16 [R251+UR4+0x2500], R186 ;  /* 0x002500bafb007988 */ /* 0x000fe80008000404 */
[----:B------:R-:W-:Y:S04]  /*27c0*/  STS.U16 [R251+UR4+0x2900], R184 ;  /* 0x002900b8fb007988 */ /* 0x000fe80008000404 */
[----:B------:R-:W-:Y:S01]  /*27d0*/  STS.U16 [R251+UR4+0x2d00], R182 ;  /* 0x002d00b6fb007988 */ /* 0x000fe20008000404 */
[----:B0-----:R-:W-:-:S03]  /*27e0*/  LOP3.LUT R9, R6, 0x30, RZ, 0x3c, !PT ;  /* 0x0000003006097812 */ /* 0x001fc600078e3cff */
        /* <DEDUP_REMOVED lines=15> */
[----:B------:R-:W-:Y:S01]  /*28e0*/  STS.U16 [R9+UR4+0x3d80], R152 ;  /* 0x003d809809007988 */ /* 0x000fe20008000404 */
[----:B-1----:R-:W-:-:S03]  /*28f0*/  LOP3.LUT R8, R6, 0x40, RZ, 0x3c, !PT ;  /* 0x0000004006087812 */ /* 0x002fc600078e3cff */
        /* <DEDUP_REMOVED lines=15> */
[----:B------:R-:W-:Y:S01]  /*29f0*/  STS.U16 [R8+UR4+0x200], R126 ;  /* 0x0002007e08007988 */ /* 0x000fe20008000404 */
[----:B--2---:R-:W-:-:S03]  /*2a00*/  LOP3.LUT R5, R6, 0x50, RZ, 0x3c, !PT ;  /* 0x0000005006057812 */ /* 0x004fc600078e3cff */
        /* <DEDUP_REMOVED lines=56> */
[----:B------:R-:W-:-:S03]  /*2d90*/  MOV R4, 0x3f800000 ;  /* 0x3f80000000047802 */ /* 0x000fc60000000f00 */
[----:B------:R-:W-:Y:S01]  /*2da0*/  STS.U16 [R2+UR4+0x3780], R24 ;  /* 0x0037801802007988 */ /* 0x000fe20008000404 */
[----:B0-----:R-:W-:-:S03]  /*2db0*/  MOV R3, 0x3f800000 ;  /* 0x3f80000000037802 */ /* 0x001fc60000000f00 */
[----:B------:R0:W-:Y:S02]  /*2dc0*/  STS.U16 [R2+UR4+0x3b80], R240 ;  /* 0x003b80f002007988 */ /* 0x0001e40008000404 */
[----:B0-----:R-:W-:-:S05]  /*2dd0*/  MOV R2, 0x3f800000 ;  /* 0x3f80000000027802 */ /* 0x001fca0000000f00 */
[----:B------:R-:W-:Y:S04]  /*2de0*/  STL [R1+0x3d8], R2 ;  /* 0x0003d80201007387 */ /* 0x000fe80000100800 */
[----:B------:R-:W-:Y:S04]  /*2df0*/  STL [R1+0x3d4], R4 ;  /* 0x0003d40401007387 */ /* 0x000fe80000100800 */
[----:B------:R-:W-:Y:S04]  /*2e00*/  STL [R1+0x3d0], R3 ;  /* 0x0003d00301007387 */ /* 0x000fe80000100800 */
[----:B------:R-:W-:Y:S04]  /*2e10*/  STL [R1], RZ ;  /* 0x000000ff01007387 */ /* 0x000fe80000100800 */
[----:B------:R0:W-:Y:S04]  /*2e20*/  STL [R1+0x1b8], R2 ;  /* 0x0001b80201007387 */ /* 0x0001e80000100800 */
[----:B------:R1:W-:Y:S04]  /*2e30*/  STL [R1+0x4], RZ ;  /* 0x000004ff01007387 */ /* 0x0003e80000100800 */
        /* <DEDUP_REMOVED lines=57> */
[----:B------:R1:W-:Y:S01]  /*31d0*/  STL [R1+0xec], RZ ;  /* 0x0000ecff01007387 */ /* 0x0003e20000100800 */
[----:B0-----:R-:W-:-:S03]  /*31e0*/  VIADD R2, R7, 0x80 ;  /* 0x0000008007027836 */ /* 0x001fc60000000000 */
[----:B------:R1:W-:Y:S04]  /*31f0*/  STL [R1+0xf0], RZ ;  /* 0x0000f0ff01007387 */ /* 0x0003e80000100800 */
[----:B------:R1:W-:Y:S04]  /*3200*/  STL [R1+0xf4], RZ ;  /* 0x0000f4ff01007387 */ /* 0x0003e80000100800 */
[----:B------:R1:W-:Y:S04]  /*3210*/  STL [R1+0xf8], RZ ;  /* 0x0000f8ff01007387 */ /* 0x0003e80000100800 */
[----:B------:R1:W-:Y:S01]  /*3220*/  STL [R1+0xfc], RZ ;  /* 0x0000fcff01007387 */ /* 0x0003e20000100800 */
[----:B------:R-:W-:Y:S01]  /*3230*/  ISETP.GE.AND P0, PT, R2, 0x1, PT ;  /* 0x000000010200780c */ /* 0x000fe20003f06270 */
[----:B------:R-:W-:Y:S01]  /*3240*/  IMAD.MOV.U32 R12, RZ, RZ, -0x800000 ;  /* 0xff800000ff0c7424 */ /* 0x000fe200078e00ff */
[----:B------:R-:W-:Y:S01]  /*3250*/  MOV R13, 0xff800000 ;  /* 0xff800000000d7802 */ /* 0x000fe20000000f00 */
[----:B------:R-:W-:Y:S01]  /*3260*/  IMAD.MOV.U32 R8, RZ, RZ, -0x800000 ;  /* 0xff800000ff087424 */ /* 0x000fe200078e00ff */
[----:B------:R-:W-:-:S02]  /*3270*/  MOV R9, 0xff800000 ;  /* 0xff80000000097802 */ /* 0x000fc40000000f00 */
[----:B------:R-:W-:Y:S02]  /*3280*/  CS2R R152, SRZ ;  /* 0x0000000000987805 */ /* 0x000fe4000001ff00 */
[----:B------:R-:W-:Y:S02]  /*3290*/  CS2R R154, SRZ ;  /* 0x00000000009a7805 */ /* 0x000fe4000001ff00 */
[----:B------:R-:W-:Y:S02]  /*32a0*/  CS2R R156, SRZ ;  /* 0x00000000009c7805 */ /* 0x000fe4000001ff00 */
[----:B------:R-:W-:Y:S02]  /*32b0*/  CS2R R158, SRZ ;  /* 0x00000000009e7805 */ /* 0x000fe4000001ff00 */
[----:B------:R-:W-:Y:S02]  /*32c0*/  CS2R R160, SRZ ;  /* 0x0000000000a07805 */ /* 0x000fe4000001ff00 */
[----:B------:R-:W-:-:S02]  /*32d0*/  CS2R R162, SRZ ;  /* 0x0000000000a27805 */ /* 0x000fc4000001ff00 */
        /* <DEDUP_REMOVED lines=26> */
[C---:B------:R-:W-:Y:S02]  /*3480*/  LOP3.LUT R10, R252.reuse, 0x7f, RZ, 0xc0, !PT ;  /* 0x0000007ffc0a7812 */ /* 0x040fe400078ec0ff */
[----:B------:R-:W-:Y:S01]  /*3490*/  LOP3.LUT R3, R252, 0x60, RZ, 0xc0, !PT ;  /* 0x00000060fc037812 */ /* 0x000fe200078ec0ff */
[----:B-1----:R-:W-:Y:S06]  /*34a0*/  @!P0 BRA `(.L_x_0) ;  /* 0x00000134009c8947 */ /* 0x002fec0003800000 */
[----:B------:R-:W0:Y:S01]  /*34b0*/  LDC.64 R8, c[0x0][0x260] ;  /* 0x00009800ff087b82 */ /* 0x000e220000000a00 */
[----:B------:R-:W-:Y:S01]  /*34c0*/  ULDC UR5, c[0x0][0x258] ;  /* 0x0000960000057ab9 */ /* 0x000fe20000000800 */
[----:B------:R-:W-:Y:S01]  /*34d0*/  STL [R1+0x820], R249 ;  /* 0x000820f901007387 */ /* 0x000fe20000100800 */
[----:B------:R-:W-:Y:S01]  /*34e0*/  ULDC.64 UR8, c[0x0][0x218] ;  /* 0x0000860000087ab9 */ /* 0x000fe20000000a00 */
[----:B------:R-:W-:Y:S02]  /*34f0*/  SHF.R.U32.HI R12, RZ, 0x1, R3 ;  /* 0x00000001ff0c7819 */ /* 0x000fe40000011603 */
[----:B------:R-:W-:Y:S01]  /*3500*/  CS2R R152, SRZ ;  /* 0x0000000000987805 */ /* 0x000fe2000001ff00 */
[----:B------:R-:W-:Y:S01]  /*3510*/  STL [R1+0x81c], R250 ;  /* 0x00081cfa01007387 */ /* 0x000fe20000100800 */
[----:B------:R-:W-:Y:S01]  /*3520*/  SHF.R.U32.HI R13, RZ, 0x2, R252 ;  /* 0x00000002ff0d7819 */ /* 0x000fe200000116fc */
[----:B------:R-:W1:Y:S01]  /*3530*/  LDC.64 R4, c[0x0][0x250] ;  /* 0x00009400ff047b82 */ /* 0x000e620000000a00 */
[----:B------:R-:W-:Y:S01]  /*3540*/  USHF.R.U32.HI UR36, URZ, 0x4, UR4 ;  /* 0x000000043f247899 */ /* 0x000fe20008011604 */
[----:B------:R-:W-:-:S02]  /*3550*/  CS2R R154, SRZ ;  /* 0x00000000009a7805 */ /* 0x000fc4000001ff00 */
[----:B------:R-:W-:Y:S02]  /*3560*/  SGXT.U32 R13, R13, 0x3 ;  /* 0x000000030d0d781a */ /* 0x000fe40000000000 */
[----:B------:R-:W-:Y:S01]  /*3570*/  CS2R R156, SRZ ;  /* 0x00000000009c7805 */ /* 0x000fe2000001ff00 */
[----:B------:R-:W-:Y:S01]  /*3580*/  USGXT.U32 UR36, UR36, 0xe ;  /* 0x0000000e2424789a */ /* 0x000fe20008000000 */
[----:B------:R-:W-:Y:S02]  /*3590*/  CS2R R158, SRZ ;  /* 0x00000000009e7805 */ /* 0x000fe4000001ff00 */
[----:B------:R-:W-:Y:S01]  /*35a0*/  LOP3.LUT R7, R7, R12, R13, 0xfe, !PT ;  /* 0x0000000c07077212 */ /* 0x000fe200078efe0d */
[----:B------:R-:W2:Y:S01]  /*35b0*/  S2UR UR10, SR_CTAID.Y ;  /* 0x00000000000a79c3 */ /* 0x000ea20000002600 */
[----:B------:R-:W-:Y:S01]  /*35c0*/  MOV R12, 0x3f800000 ;  /* 0x3f800000000c7802 */ /* 0x000fe20000000f00 */
[----:B------:R-:W-:Y:S01]  /*35d0*/  UIADD3 UR32, UP0, UR36, 0x80, URZ ;  /* 0x0000008024207890 */ /* 0x000fe2000ff1e03f */
[----:B------:R-:W-:-:S02]  /*35e0*/  CS2R R160, SRZ ;  /* 0x0000000000a07805 */ /* 0x000fc4000001ff00 */
[----:B------:R-:W-:Y:S02]  /*35f0*/  CS2R R162, SRZ ;  /* 0x0000000000a27805 */ /* 0x000fe4000001ff00 */
[----:B------:R-:W-:Y:S02]  /*3600*/  CS2R R164, SRZ ;  /* 0x0000000000a47805 */ /* 0x000fe4000001ff00 */
[----:B------:R-:W-:Y:S02]  /*3610*/  CS2R R166, SRZ ;  /* 0x0000000000a67805 */ /* 0x000fe4000001ff00 */
[----:B------:R-:W-:Y:S02]  /*3620*/  CS2R R168, SRZ ;  /* 0x0000000000a87805 */ /* 0x000fe4000001ff00 */
[----:B0-----:R-:W-:Y:S01]  /*3630*/  MOV R15, R8 ;  /* 0x00000008000f7202 */ /* 0x001fe20000000f00 */
[----:B------:R-:W-:Y:S01]  /*3640*/  IMAD R8, R10, UR5, RZ ;  /* 0x000000050a087c24 */ /* 0x000fe2000f8e02ff */
[----:B------:R0:W-:Y:S01]  /*3650*/  STL [R1+0x7e4], R9 ;  /* 0x0007e40901007387 */ /* 0x0001e20000100800 */
[----:B------:R-:W-:Y:S01]  /*3660*/  MOV R0, R9 ;  /* 0x0000000900007202 */ /* 0x000fe20000000f00 */
[----:B------:R-:W3:Y:S01]  /*3670*/  LDC R246, c[0x0][0x268] ;  /* 0x00009a00fff67b82 */ /* 0x000ee20000000800 */
[C---:B------:R-:W-:Y:S01]  /*3680*/  IMAD.HI R3, R8.reuse, 0x2, RZ ;  /* 0x0000000208037827 */ /* 0x040fe200078e02ff */
[----:B------:R-:W-:Y:S01]  /*3690*/  STL.64 [R1+0x800], R6 ;  /* 0x0008000601007387 */ /* 0x000fe20000100a00 */
[----:B------:R-:W-:Y:S01]  /*36a0*/  UMOV UR5, URZ ;  /* 0x0000003f00057c82 */ /* 0x000fe20008000000 */
[----:B------:R-:W-:Y:S01]  /*36b0*/  CS2R R170, SRZ ;  /* 0x0000000000aa7805 */ /* 0x000fe2000001ff00 */
[C---:B-1----:R-:W-:Y:S01]  /*36c0*/  IMAD R11, R5.reuse, 0x44, RZ ;  /* 0x00000044050b7824 */ /* 0x042fe200078e02ff */
[----:B------:R1:W-:Y:S01]  /*36d0*/  STL [R1+0x818], R7 ;  /* 0x0008180701007387 */ /* 0x0003e20000100800 */
[----:B------:R-:W-:Y:S01]  /*36e0*/  IMAD R13, R5, 0x4a, RZ ;  /* 0x0000004a050d7824 */ /* 0x000fe200078e02ff */
[----:B------:R-:W3:Y:S01]  /*36f0*/  LDC R247, c[0x0][0x268] ;  /* 0x00009a00fff77b82 */ /* 0x000ee20000000800 */
[----:B0-----:R-:W-:Y:S01]  /*3700*/  IMAD.SHL.U32 R9, R8, 0x2, RZ ;  /* 0x0000000208097824 */ /* 0x001fe200078e00ff */
[----:B------:R-:W-:Y:S01]  /*3710*/  UIADD3.X UR33, UR5, 0x40000040, URZ, UP0, !UPT ;  /* 0x4000004005217890 */ /* 0x000fe200087fe43f */
[----:B------:R-:W-:Y:S01]  /*3720*/  IMAD R8, R10, R0, RZ ;  /* 0x000000000a087224 */ /* 0x000fe200078e02ff */
[----:B------:R-:W-:Y:S01]  /*3730*/  MOV R0, 0xff800000 ;  /* 0xff80000000007802 */ /* 0x000fe20000000f00 */
[----:B--2---:R-:W-:Y:S01]  /*3740*/  IMAD R4, R4, UR10, RZ ;  /* 0x0000000a04047c24 */ /* 0x004fe2000f8e02ff */
[----:B------:R-:W-:Y:S01]  /*3750*/  CS2R R172, SRZ ;  /* 0x0000000000ac7805 */ /* 0x000fe2000001ff00 */
[----:B------:R-:W-:Y:S01]  /*3760*/  IMAD.HI R17, R8, 0x2, RZ ;  /* 0x0000000208117827 */ /* 0x000fe200078e02ff */
[----:B-1----:R-:W-:Y:S01]  /*3770*/  MOV R7, 0x3f800000 ;  /* 0x3f80000000077802 */ /* 0x002fe20000000f00 */
[----:B------:R-:W0:Y:S01]  /*3780*/  LDC R18, c[0x0][0x268] ;  /* 0x00009a00ff127b82 */ /* 0x000e220000000800 */
[C---:B------:R-:W-:Y:S01]  /*3790*/  SHF.L.U32 R2, R4.reuse, 0x1, RZ ;  /* 0x0000000104027819 */ /* 0x040fe200000006ff */
[----:B------:R-:W-:Y:S01]  /*37a0*/  IMAD.HI R4, R4, 0x2, RZ ;  /* 0x0000000204047827 */ /* 0x000fe200078e02ff */
[----:B------:R-:W-:-:S02]  /*37b0*/  CS2R R174, SRZ ;  /* 0x0000000000ae7805 */ /* 0x000fc4000001ff00 */
[----:B------:R-:W-:Y:S02]  /*37c0*/  CS2R R176, SRZ ;  /* 0x0000000000b07805 */ /* 0x000fe4000001ff00 */
[----:B------:R-:W-:Y:S01]  /*37d0*/  IADD3 R2, P0, P1, R9, UR8, R2 ;  /* 0x0000000809027c10 */ /* 0x000fe2000f91e002 */
[C---:B------:R-:W-:Y:S01]  /*37e0*/  IMAD R21, R5.reuse, 0xa, RZ ;  /* 0x0000000a05157824 */ /* 0x040fe200078e02ff */
[----:B------:R-:W-:Y:S01]  /*37f0*/  CS2R R178, SRZ ;  /* 0x0000000000b27805 */ /* 0x000fe2000001ff00 */
[----:B------:R-:W-:Y:S01]  /*3800*/  IMAD R9, R5, 0x42, RZ ;  /* 0x0000004205097824 */ /* 0x000fe200078e02ff */
[----:B------:R-:W-:Y:S01]  /*3810*/  IADD3.X R3, R3, UR9, R4, P0, P1 ;  /* 0x0000000903037c10 */ /* 0x000fe200087e2404 */
[----:B------:R-:W-:Y:S01]  /*3820*/  IMAD R4, R15, UR10, RZ ;  /* 0x0000000a0f047c24 */ /* 0x000fe2000f8e02ff */
[-C--:B------:R-:W-:Y:S01]  /*3830*/  IADD3 RZ, P3, R11, R2.reuse, RZ ;  /* 0x000000020bff7210 */ /* 0x080fe20007f7e0ff */
[----:B------:R-:W-:Y:S01]  /*3840*/  IMAD.SHL.U32 R15, R8, 0x2, RZ ;  /* 0x00000002080f7824 */ /* 0x000fe200078e00ff */
[----:B------:R-:W-:Y:S01]  /*3850*/  ULDC.64 UR8, c[0x0][0x220] ;  /* 0x0000880000087ab9 */ /* 0x000fe20000000a00 */
[----:B------:R-:W-:Y:S01]  /*3860*/  IMAD R11, R5, 0x48, RZ ;  /* 0x00000048050b7824 */ /* 0x000fe200078e02ff */
[C---:B------:R-:W-:Y:S01]  /*3870*/  SHF.L.U32 R10, R4.reuse, 0x1, RZ ;  /* 0x00000001040a7819 */ /* 0x040fe200000006ff */
[----:B------:R-:W-:Y:S01]  /*3880*/  IMAD.HI R4, R4, 0x2, RZ ;  /* 0x0000000204047827 */ /* 0x000fe200078e02ff */
[-C--:B------:R-:W-:Y:S01]  /*3890*/  IADD3 RZ, P0, R13, R2.reuse, RZ ;  /* 0x000000020dff7210 */ /* 0x080fe20007f1e0ff */
[----:B------:R-:W1:Y:S01]  /*38a0*/  LDC R20, c[0x0][0x268] ;  /* 0x00009a00ff147b82 */ /* 0x000e620000000800 */
[----:B------:R-:W-:Y:S01]  /*38b0*/  IADD3 R10, P4, P5, R15, UR8, R10 ;  /* 0x000000080f0a7c10 */ /* 0x000fe2000fd9e00a */
[----:B------:R-:W-:Y:S01]  /*38c0*/  IMAD R13, R5, 0x5, RZ ;  /* 0x00000005050d7824 */ /* 0x000fe200078e02ff */
[-C--:B------:R-:W-:Y:S01]  /*38d0*/  IADD3 RZ, P1, R11, R2.reuse, RZ ;  /* 0x000000020bff7210 */ /* 0x080fe20007f3e0ff */
[----:B------:R-:W-:Y:S01]  /*38e0*/  IMAD R29, R5, 0xe, RZ ;  /* 0x0000000e051d7824 */ /* 0x000fe200078e02ff */
[----:B------:R-:W-:Y:S01]  /*38f0*/  IADD3.X R11, R17, UR9, R4, P4, P5 ;  /* 0x00000009110b7c10 */ /* 0x000fe2000a7ea404 */
[----:B------:R-:W-:Y:S01]  /*3900*/  IMAD R17, R5, 0x7, RZ ;  /* 0x0000000705117824 */ /* 0x000fe200078e02ff */
[-C--:B------:R-:W-:Y:S01]  /*3910*/  IADD3 RZ, P4, R21, R2.reuse, RZ ;  /* 0x0000000215ff7210 */ /* 0x080fe20007f9e0ff */
[----:B------:R-:W-:Y:S01]  /*3920*/  IMAD R15, R5, 0x6, RZ ;  /* 0x00000006050f7824 */ /* 0x000fe200078e02ff */
[-C--:B------:R-:W-:Y:S01]  /*3930*/  IADD3 RZ, P6, R9, R2.reuse, RZ ;  /* 0x0000000209ff7210 */ /* 0x080fe20007fde0ff */
[----:B------:R-:W-:Y:S01]  /*3940*/  IMAD R9, R5, 0x46, RZ ;  /* 0x0000004605097824 */ /* 0x000fe200078e02ff */
[-C--:B------:R-:W-:Y:S01]  /*3950*/  LEA.HI.X.SX32 R137, R13, R3.reuse, 0x1, P4 ;  /* 0x000000030d897211 */ /* 0x080fe200020f0eff */
        /* <DEDUP_REMOVED lines=48> */
[----:B------:R-:W-:Y:S01]  /*3c60*/  STL [R1+0x3cc], R139 ;  /* 0x0003cc8b01007387 */ /* 0x000fe20000100800 */
[-C--:B------:R-:W-:Y:S01]  /*3c70*/  IADD3 RZ, P4, R65, R2.reuse, RZ ;  /* 0x0000000241ff7210 */ /* 0x080fe20007f9e0ff */
[----:B------:R-:W-:Y:S01]  /*3c80*/  IMAD R49, R5, 0x19, RZ ;  /* 0x0000001905317824 */ /* 0x000fe200078e02ff */
[-C--:B------:R-:W-:Y:S01]  /*3c90*/  LEA.HI.X.SX32 R121, R31, R3.reuse, 0x1, P5 ;  /* 0x000000031f797211 */ /* 0x080fe200028f0eff */
[----:B------:R-:W-:Y:S01]  /*3ca0*/  STL [R1+0x3c4], R137 ;  /* 0x0003c48901007387 */ /* 0x000fe20000100800 */
[-C--:B------:R-:W-:Y:S01]  /*3cb0*/  LEA.HI.X.SX32 R113, R41, R3.reuse, 0x1, P4 ;  /* 0x0000000329717211 */ /* 0x080fe200020f0eff */
[----:B------:R-:W-:Y:S01]  /*3cc0*/  IMAD R67, R5, 0x2c, RZ ;  /* 0x0000002c05437824 */ /* 0x000fe200078e02ff */
[-C--:B------:R-:W-:Y:S01]  /*3cd0*/  IADD3 RZ, P5, R59, R2.reuse, RZ ;  /* 0x000000023bff7210 */ /* 0x080fe20007fbe0ff */
[----:B------:R2:W-:Y:S01]  /*3ce0*/  STL [R1+0x3bc], R77 ;  /* 0x0003bc4d01007387 */ /* 0x0005e20000100800 */
[-C--:B------:R-:W-:Y:S01]  /*3cf0*/  IADD3 RZ, P4, R69, R2.reuse, RZ ;  /* 0x0000000245ff7210 */ /* 0x080fe20007f9e0ff */
[----:B------:R-:W-:Y:S01]  /*3d00*/  IMAD R9, R5, 0x1b, RZ ;  /* 0x0000001b05097824 */ /* 0x000fe200078e02ff */
[-C--:B------:R-:W-:Y:S01]  /*3d10*/  LEA.HI.X.SX32 R117, R35, R3.reuse, 0x1, P5 ;  /* 0x0000000323757211 */ /* 0x080fe200028f0eff */
[----:B------:R-:W-:Y:S01]  /*3d20*/  STL [R1+0x3b4], R135 ;  /* 0x0003b48701007387 */ /* 0x000fe20000100800 */
[-C--:B------:R-:W-:Y:S01]  /*3d30*/  LEA.HI.X.SX32 R109, R45, R3.reuse, 0x1, P4 ;  /* 0x000000032d6d7211 */ /* 0x080fe200020f0eff */
[----:B------:R-:W-:Y:S01]  /*3d40*/  IMAD R71, R5, 0x30, RZ ;  /* 0x0000003005477824 */ /* 0x000fe200078e02ff */
[-C--:B------:R-:W-:Y:S01]  /*3d50*/  IADD3 RZ, P5, R63, R2.reuse, RZ ;  /* 0x000000023fff7210 */ /* 0x080fe20007fbe0ff */
[----:B------:R-:W-:Y:S01]  /*3d60*/  STL [R1+0x3ac], R133 ;  /* 0x0003ac8501007387 */ /* 0x000fe20000100800 */
[-C--:B------:R-:W-:Y:S01]  /*3d70*/  IADD3 RZ, P4, R73, R2.reuse, RZ ;  /* 0x0000000249ff7210 */ /* 0x080fe20007f9e0ff */
[----:B--2---:R-:W-:Y:S01]  /*3d80*/  IMAD R77, R5, 0x36, RZ ;  /* 0x00000036054d7824 */ /* 0x004fe200078e02ff */
[-C--:B------:R-:W-:Y:S01]  /*3d90*/  LEA.HI.X.SX32 R25, R39, R3.reuse, 0x1, P5 ;  /* 0x0000000327197211 */ /* 0x080fe200028f0eff */
[----:B------:R-:W-:Y:S01]  /*3da0*/  STL [R1+0x3a4], R131 ;  /* 0x0003a48301007387 */ /* 0x000fe20000100800 */
        /* <DEDUP_REMOVED lines=20> */
[----:B------:R-:W-:Y:S01]  /*3ef0*/  IMAD R9, R5, 0x4e, RZ ;  /* 0x0000004e05097824 */ /* 0x000fe200078e02ff */
[-C--:B------:R-:W-:Y:S01]  /*3f00*/  LEA.HI.X.SX32 R85, R59, R3.reuse, 0x1, P1 ;  /* 0x000000033b557211 */ /* 0x080fe200008f0eff */
[----:B------:R-:W-:Y:S01]  /*3f10*/  IMAD R17, R5, 0x21, RZ ;  /* 0x0000002105117824 */ /* 0x000fe200078e02ff */
        /* <DEDUP_REMOVED lines=20> */
[----:B------:R-:W-:Y:S01]  /*4060*/  IMAD R17, R5, 0x5a, RZ ;  /* 0x0000005a05117824 */ /* 0x000fe200078e02ff */
[-C--:B------:R-:W-:Y:S01]  /*4070*/  IADD3 RZ, P5, R27, R2.reuse, RZ ;  /* 0x000000021bff7210 */ /* 0x080fe20007fbe0ff */
[----:B--2---:R-:W-:Y:S01]  /*4080*/  IMAD R25, R5, 0x3e, RZ ;  /* 0x0000003e05197824 */ /* 0x004fe200078e02ff */
[-C--:B------:R-:W-:Y:S01]  /*4090*/  IADD3 RZ, P3, R13, R2.reuse, RZ ;  /* 0x000000020dff7210 */ /* 0x080fe20007f7e0ff */
[----:B------:R-:W-:Y:S01]  /*40a0*/  IMAD R13, R5, 0x27, RZ ;  /* 0x00000027050d7824 */ /* 0x000fe200078e02ff */
[-C--:B------:R-:W-:Y:S01]  /*40b0*/  LEA.HI.X.SX32 R81, R61, R3.reuse, 0x1, P5 ;  /* 0x000000033d517211 */ /* 0x080fe200028f0eff */
[----:B------:R-:W-:Y:S01]  /*40c0*/  STL [R1+0x34c], R111 ;  /* 0x00034c6f01007387 */ /* 0x000fe20000100800 */
        /* <DEDUP_REMOVED lines=8> */
[----:B------:R-:W-:Y:S01]  /*4150*/  STL [R1+0x344], R109 ;  /* 0x0003446d01007387 */ /* 0x000fe20000100800 */
[-C--:B------:R-:W-:Y:S01]  /*4160*/  LEA.HI.X.SX32 R61, R63, R3.reuse, 0x1, P6 ;  /* 0x000000033f3d7211 */ /* 0x080fe200030f0eff */
[----:B------:R-:W2:Y:S01]  /*4170*/  LDC R22, c[0x0][0x268] ;  /* 0x00009a00ff167b82 */ /* 0x000ea20000000800 */
[-C--:B------:R-:W-:Y:S01]  /*4180*/  LEA.HI.X.SX32 R79, R13, R3.reuse, 0x1, P4 ;  /* 0x000000030d4f7211 */ /* 0x080fe200020f0eff */
[----:B------:R-:W-:Y:S01]  /*4190*/  IMAD R13, R5, 0x5e, RZ ;  /* 0x0000005e050d7824 */ /* 0x000fe200078e02ff */
[-C--:B------:R-:W-:Y:S01]  /*41a0*/  LEA.HI.X.SX32 R87, R9, R3.reuse, 0x1, P2 ;  /* 0x0000000309577211 */ /* 0x080fe200010f0eff */
[----:B------:R-:W-:Y:S01]  /*41b0*/  IMAD R9, R5, 0x25, RZ ;  /* 0x0000002505097824 */ /* 0x000fe200078e02ff */
[-C--:B------:R-:W-:Y:S01]  /*41c0*/  IADD3 RZ, P2, R15, R2.reuse, RZ ;  /* 0x000000020fff7210 */ /* 0x080fe20007f5e0ff */
[----:B------:R-:W-:Y:S01]  /*41d0*/  IMAD R15, R5, 0x58, RZ ;  /* 0x00000058050f7824 */ /* 0x000fe200078e02ff */
[----:B------:R-:W-:Y:S01]  /*41e0*/  STL [R1+0x33c], R107 ;  /* 0x00033c6b01007387 */ /* 0x000fe20000100800 */
[-C--:B------:R-:W-:Y:S01]  /*41f0*/  IADD3 RZ, P6, R13, R2.reuse, RZ ;  /* 0x000000020dff7210 */ /* 0x080fe20007fde0ff */
[----:B------:R-:W-:Y:S01]  /*4200*/  IMAD R13, R5, 0x2d, RZ ;  /* 0x0000002d050d7824 */ /* 0x000fe200078e02ff */
[-C--:B------:R-:W-:Y:S01]  /*4210*/  LEA.HI.X.SX32 R83, R9, R3.reuse, 0x1, P0 ;  /* 0x0000000309537211 */ /* 0x080fe200000f0eff */
[----:B------:R-:W-:Y:S01]  /*4220*/  IMAD R9, R5, 0x29, RZ ;  /* 0x0000002905097824 */ /* 0x000fe200078e02ff */
        /* <DEDUP_REMOVED lines=9> */
[----:B------:R-:W-:Y:S01]  /*42c0*/  STL [R1+0x32c], R103 ;  /* 0x00032c6701007387 */ /* 0x000fe20000100800 */
[----:B------:R-:W-:Y:S01]  /*42d0*/  IMAD R17, R5, 0x66, RZ ;  /* 0x0000006605117824 */ /* 0x000fe200078e02ff */
[-C--:B------:R-:W-:Y:S01]  /*42e0*/  LEA.HI.X.SX32 R55, R9, R3.reuse, 0x1, P1 ;  /* 0x0000000309377211 */ /* 0x080fe200008f0eff */
[----:B------:R-:W-:Y:S01]  /*42f0*/  IMAD R9, R5, 0x2f, RZ ;  /* 0x0000002f05097824 */ /* 0x000fe200078e02ff */
[----:B------:R-:W-:Y:S01]  /*4300*/  STL [R1+0x324], R101 ;  /* 0x0003246501007387 */ /* 0x000fe20000100800 */
[-C--:B------:R-:W-:Y:S01]  /*4310*/  IADD3 RZ, P1, R15, R2.reuse, RZ ;  /* 0x000000020fff7210 */ /* 0x080fe20007f3e0ff */
[----:B------:R-:W-:Y:S01]  /*4320*/  IMAD R15, R5, 0x6c, RZ ;  /* 0x0000006c050f7824 */ /* 0x000fe200078e02ff */
[-C--:B------:R-:W-:Y:S01]  /*4330*/  LEA.HI.X.SX32 R53, R67, R3.reuse, 0x1, P0 ;  /* 0x0000000343357211 */ /* 0x080fe200000f0eff */
        /* <DEDUP_REMOVED lines=9> */
[----:B------:R-:W-:Y:S01]  /*43d0*/  IMAD R27, R5, 0x68, RZ ;  /* 0x00000068051b7824 */ /* 0x000fe200078e02ff */
[-C--:B------:R-:W-:Y:S01]  /*43e0*/  IADD3 RZ, P6, R15, R2.reuse, RZ ;  /* 0x000000020fff7210 */ /* 0x080fe20007fde0ff */
[----:B------:R-:W-:Y:S01]  /*43f0*/  IMAD R9, R5, 0x31, RZ ;  /* 0x0000003105097824 */ /* 0x000fe200078e02ff */
[----:B------:R-:W-:Y:S01]  /*4400*/  STL [R1+0x304], R93 ;  /* 0x0003045d01007387 */ /* 0x000fe20000100800 */
[-C--:B------:R-:W-:Y:S01]  /*4410*/  LEA.HI.X.SX32 R45, R71, R3.reuse, 0x1, P3 ;  /* 0x00000003472d7211 */ /* 0x080fe200018f0eff */
[----:B------:R-:W-:Y:S01]  /*4420*/  IMAD R15, R5, 0x70, RZ ;  /* 0x00000070050f7824 */ /* 0x000fe200078e02ff */
[-C--:B------:R-:W-:Y:S01]  /*4430*/  LEA.HI.X.SX32 R49, R69, R3.reuse, 0x1, P4 ;  /* 0x0000000345317211 */ /* 0x080fe200020f0eff */
[----:B------:R-:W-:Y:S01]  /*4440*/  STL [R1+0x2fc], R91 ;  /* 0x0002fc5b01007387 */ /* 0x000fe20000100800 */
[-C--:B------:R-:W-:Y:S01]  /*4450*/  IADD3 RZ, P3, R17, R2.reuse, RZ ;  /* 0x0000000211ff7210 */ /* 0x080fe20007f7e0ff */
[----:B------:R-:W-:Y:S01]  /*4460*/  IMAD R17, R5, 0x72, RZ ;  /* 0x0000007205117824 */ /* 0x000fe200078e02ff */
[-C--:B------:R-:W-:Y:S01]  /*4470*/  IADD3 RZ, P4, R13, R2.reuse, RZ ;  /* 0x000000020dff7210 */ /* 0x080fe20007f9e0ff */
        /* <DEDUP_REMOVED lines=11> */
[-C--:B------:R-:W-:Y:S01]  /*4530*/  IADD3 RZ, P1, R17, R2.reuse, RZ ;  /* 0x0000000211ff7210 */ /* 0x080fe20007f3e0ff */
[----:B------:R-:W-:Y:S01]  /*4540*/  STL [R1+0x2dc], R83 ;  /* 0x0002dc5301007387 */ /* 0x000fe20000100800 */
[-C--:B------:R-:W-:Y:S01]  /*4550*/  LEA.HI.X.SX32 R17, R13, R3.reuse, 0x1, P0 ;  /* 0x000000030d117211 */ /* 0x080fe200000f0eff */
[----:B------:R-:W-:Y:S01]  /*4560*/  IMAD R13, R5, 0x76, RZ ;  /* 0x00000076050d7824 */ /* 0x000fe200078e02ff */
[-C--:B------:R-:W-:Y:S01]  /*4570*/  IADD3 RZ, P0, R27, R2.reuse, RZ ;  /* 0x000000021bff7210 */ /* 0x080fe20007f1e0ff */
[----:B------:R-:W-:Y:S01]  /*4580*/  STL [R1+0x2d4], R81 ;  /* 0x0002d45101007387 */ /* 0x000fe20000100800 */
[-C--:B------:R-:W-:Y:S01]  /*4590*/  LEA.HI.X.SX32 R39, R75, R3.reuse, 0x1, P5 ;  /* 0x000000034b277211 */ /* 0x080fe200028f0eff */
[----:B------:R-:W4:Y:S01]  /*45a0*/  LDC R24, c[0x0][0x268] ;  /* 0x00009a00ff187b82 */ /* 0x000f220000000800 */
[-C--:B------:R-:W-:Y:S01]  /*45b0*/  LEA.HI.X.SX32 R27, R9, R3.reuse, 0x1, P4 ;  /* 0x00000003091b7211 */ /* 0x080fe200020f0eff */
[----:B------:R-:W-:Y:S01]  /*45c0*/  STL [R1+0x2cc], R79 ;  /* 0x0002cc4f01007387 */ /* 0x000fe20000100800 */
[-C--:B------:R-:W-:Y:S01]  /*45d0*/  IADD3 RZ, P4, R15, R2.reuse, RZ ;  /* 0x000000020fff7210 */ /* 0x080fe20007f9e0ff */
[----:B------:R-:W-:Y:S01]  /*45e0*/  IMAD R9, R5, 0x37, RZ ;  /* 0x0000003705097824 */ /* 0x000fe200078e02ff */
[-C--:B------:R-:W-:Y:S01]  /*45f0*/  LEA.HI.X.SX32 R15, R77, R3.reuse, 0x1, P6 ;  /* 0x000000034d0f7211 */ /* 0x080fe200030f0eff */
[----:B------:R-:W-:Y:S01]  /*4600*/  STL [R1+0x2c4], R61 ;  /* 0x0002c43d01007387 */ /* 0x000fe20000100800 */
[----:B------:R-:W-:Y:S01]  /*4610*/  IADD3 RZ, P5, R13, R2, RZ ;  /* 0x000000020dff7210 */ /* 0x000fe20007fbe0ff */
[----:B------:R-:W-:Y:S01]  /*4620*/  IMAD R13, R5, 0x39, RZ ;  /* 0x00000039050d7824 */ /* 0x000fe200078e02ff */
[-C--:B------:R-:W-:Y:S01]  /*4630*/  LEA.HI.X.SX32 R29, R9, R3.reuse, 0x1, P3 ;  /* 0x00000003091d7211 */ /* 0x080fe200018f0eff */
[----:B------:R-:W-:Y:S01]  /*4640*/  STL [R1+0x2bc], R59 ;  /* 0x0002bc3b01007387 */ /* 0x000fe20000100800 */
[-C--:B------:R-:W-:Y:S01]  /*4650*/  LEA.HI.X.SX32 R9, R19, R3.reuse, 0x1, P2 ;  /* 0x0000000313097211 */ /* 0x080fe200010f0eff */
[----:B------:R-:W-:Y:S01]  /*4660*/  IMAD R19, R5, 0x3f, RZ ;  /* 0x0000003f05137824 */ /* 0x000fe200078e02ff */
[-C--:B------:R-:W-:Y:S01]  /*4670*/  LEA.HI.X.SX32 R13, R13, R3.reuse, 0x1, P1 ;  /* 0x000000030d0d7211 */ /* 0x080fe200008f0eff */
[----:B------:R-:W-:Y:S01]  /*4680*/  STL [R1+0x2b4], R57 ;  /* 0x0002b43901007387 */ /* 0x000fe20000100800 */
[----:B------:R-:W-:Y:S01]  /*4690*/  LEA.HI.X.SX32 R37, R21, R3, 0x1, P0 ;  /* 0x0000000315257211 */ /* 0x000fe200000f0eff */
[----:B------:R-:W4:Y:S01]  /*46a0*/  LDC R26, c[0x0][0x268] ;  /* 0x00009a00ff1a7b82 */ /* 0x000f220000000800 */
[----:B------:R-:W-:Y:S01]  /*46b0*/  IMAD R14, R5, 0x7b, RZ ;  /* 0x0000007b050e7824 */ /* 0x000fe200078e02ff */
[----:B------:R-:W-:Y:S01]  /*46c0*/  STL [R1+0x2ac], R55 ;  /* 0x0002ac3701007387 */ /* 0x000fe20000100800 */
[----:B------:R-:W-:Y:S01]  /*46d0*/  UIADD3 UR9, UR4, 0x8000, URZ ;  /* 0x0000800004097890 */ /* 0x000fe2000fffe03f */
[----:B------:R-:W-:Y:S01]  /*46e0*/  IMAD.MOV.U32 R4, RZ, RZ, RZ ;  /* 0x000000ffff047224 */ /* 0x000fe200078e00ff */
[----:B------:R-:W-:Y:S01]  /*46f0*/  UMOV UR8, URZ ;  /* 0x0000003f00087c82 */ /* 0x000fe20008000000 */
[----:B------:R-:W-:Y:S01]  /*4700*/  STL [R1+0x2a4], R53 ;  /* 0x0002a43501007387 */ /* 0x000fe20000100800 */
[----:B------:R-:W-:Y:S01]  /*4710*/  USHF.R.U32.HI UR9, URZ, 0x4, UR9 ;  /* 0x000000043f097899 */ /* 0x000fe20008011609 */
[----:B------:R-:W4:Y:S01]  /*4720*/  LDC R28, c[0x0][0x268] ;  /* 0x00009a00ff1c7b82 */ /* 0x000f220000000800 */
[----:B------:R-:W-:Y:S01]  /*4730*/  CS2R R180, SRZ ;  /* 0x0000000000b47805 */ /* 0x000fe2000001ff00 */
[----:B------:R-:W-:Y:S01]  /*4740*/  STL [R1+0x29c], R51 ;  /* 0x00029c3301007387 */ /* 0x000fe20000100800 */
[----:B------:R-:W-:Y:S01]  /*4750*/  USGXT.U32 UR38, UR9, 0xe ;  /* 0x0000000e0926789a */ /* 0x000fe20008000000 */
[----:B------:R-:W-:-:S02]  /*4760*/  CS2R R182, SRZ ;  /* 0x0000000000b67805 */ /* 0x000fc4000001ff00 */
[----:B------:R-:W-:Y:S01]  /*4770*/  CS2R R184, SRZ ;  /* 0x0000000000b87805 */ /* 0x000fe2000001ff00 */
[----:B------:R-:W-:Y:S01]  /*4780*/  STL [R1+0x294], R49 ;  /* 0x0002943101007387 */ /* 0x000fe20000100800 */
[----:B------:R-:W-:Y:S01]  /*4790*/  UIADD3 UR34, UP1, UR38, 0x2, URZ ;  /* 0x0000000226227890 */ /* 0x000fe2000ff3e03f */
[----:B------:R-:W4:Y:S01]  /*47a0*/  LDC R30, c[0x0][0x268] ;  /* 0x00009a00ff1e7b82 */ /* 0x000f220000000800 */
[----:B------:R-:W-:Y:S01]  /*47b0*/  UMOV UR61, URZ ;  /* 0x0000003f003d7c82 */ /* 0x000fe20008000000 */
[----:B------:R-:W-:Y:S01]  /*47c0*/  STL [R1+0x28c], R47 ;  /* 0x00028c2f01007387 */ /* 0x000fe20000100800 */
[----:B------:R-:W-:Y:S01]  /*47d0*/  UIADD3.X UR35, UR8, 0x40000040, URZ, UP1, !UPT ;  /* 0x4000004008237890 */ /* 0x000fe20008ffe43f */
[----:B------:R-:W-:Y:S02]  /*47e0*/  UMOV UR60, URZ ;  /* 0x0000003f003c7c82 */ /* 0x000fe40008000000 */
[----:B------:R-:W-:Y:S01]  /*47f0*/  STL [R1+0x284], R45 ;  /* 0x0002842d01007387 */ /* 0x000fe20000100800 */
[----:B------:R-:W-:Y:S01]  /*4800*/  ULDC UR5, c[0x0][0x238] ;  /* 0x00008e0000057ab9 */ /* 0x000fe20000000800 */
[----:B------:R-:W4:Y:S02]  /*4810*/  LDC R32, c[0x0][0x268] ;  /* 0x00009a00ff207b82 */ /* 0x000f240000000800 */
[----:B------:R-:W-:Y:S04]  /*4820*/  STL [R1+0x274], R43 ;  /* 0x0002742b01007387 */ /* 0x000fe80000100800 */
[----:B------:R-:W-:Y:S02]  /*4830*/  STL [R1+0x26c], R41 ;  /* 0x00026c2901007387 */ /* 0x000fe40000100800 */
[----:B------:R-:W4:Y:S02]  /*4840*/  LDC R34, c[0x0][0x268] ;  /* 0x00009a00ff227b82 */ /* 0x000f240000000800 */
[----:B------:R3:W-:Y:S04]  /*4850*/  STL [R1+0x264], R17 ;  /* 0x0002641101007387 */ /* 0x0007e80000100800 */
[----:B------:R-:W-:Y:S02]  /*4860*/  STL [R1+0x25c], R39 ;  /* 0x00025c2701007387 */ /* 0x000fe40000100800 */
[----:B------:R-:W4:Y:S02]  /*4870*/  LDC R36, c[0x0][0x268] ;  /* 0x00009a00ff247b82 */ /* 0x000f240000000800 */
[----:B------:R0:W-:Y:S01]  /*4880*/  STL [R1+0x254], R27 ;  /* 0x0002541b01007387 */ /* 0x0001e20000100800 */
[----:B---3--:R-:W-:-:S03]  /*4890*/  IMAD R17, R5, 0xf2, RZ ;  /* 0x000000f205117824 */ /* 0x008fc600078e02ff */
[----:B------:R3:W-:Y:S02]  /*48a0*/  STL [R1+0x24c], R15 ;  /* 0x00024c0f01007387 */ /* 0x0007e40000100800 */
[----:B------:R-:W4:Y:S01]  /*48b0*/  LDC R38, c[0x0][0x268] ;  /* 0x00009a00ff267b82 */ /* 0x000f220000000800 */
[-C--:B------:R-:W-:Y:S01]  /*48c0*/  IADD3 RZ, P6, R17, R2.reuse, RZ ;  /* 0x0000000211ff7210 */ /* 0x080fe20007fde0ff */
[----:B------:R-:W-:Y:S01]  /*48d0*/  STL [R1+0x244], R29 ;  /* 0x0002441d01007387 */ /* 0x000fe20000100800 */
[C---:B------:R-:W-:Y:S02]  /*48e0*/  IMAD R17, R5.reuse, 0xf6, RZ ;  /* 0x000000f605117824 */ /* 0x040fe400078e02ff */
[C---:B0-----:R-:W-:Y:S01]  /*48f0*/  IMAD R27, R5.reuse, 0xf8, RZ ;  /* 0x000000f8051b7824 */ /* 0x041fe200078e02ff */
[----:B------:R0:W-:Y:S01]  /*4900*/  STL [R1+0x23c], R9 ;  /* 0x00023c0901007387 */ /* 0x0001e20000100800 */
[----:B---3--:R-:W-:Y:S01]  /*4910*/  IMAD R15, R5, 0xf4, RZ ;  /* 0x000000f4050f7824 */ /* 0x008fe200078e02ff */
[----:B------:R-:W-:-:S02]  /*4920*/  IADD3 RZ, P2, R17, R2, RZ ;  /* 0x0000000211ff7210 */ /* 0x000fc40007f5e0ff */
[----:B------:R3:W-:Y:S01]  /*4930*/  STL [R1+0x234], R13 ;  /* 0x0002340d01007387 */ /* 0x0007e20000100800 */
[-C--:B------:R-:W-:Y:S01]  /*4940*/  IADD3 RZ, P1, R27, R2.reuse, RZ ;  /* 0x000000021bff7210 */ /* 0x080fe20007f3e0ff */
[----:B------:R-:W-:Y:S01]  /*4950*/  IMAD R27, R5, 0x78, RZ ;  /* 0x00000078051b7824 */ /* 0x000fe200078e02ff */
[-C--:B------:R-:W-:Y:S01]  /*4960*/  IADD3 RZ, P3, R15, R2.reuse, RZ ;  /* 0x000000020fff7210 */ /* 0x080fe20007f7e0ff */
[C---:B------:R-:W-:Y:S01]  /*4970*/  IMAD R15, R5.reuse, 0x7a, RZ ;  /* 0x0000007a050f7824 */ /* 0x040fe200078e02ff */
[----:B------:R1:W-:Y:S01]  /*4980*/  STL [R1+0x22c], R37 ;  /* 0x00022c2501007387 */ /* 0x0003e20000100800 */
[----:B0-----:R-:W-:Y:S01]  /*4990*/  IMAD R9, R5, 0x3b, RZ ;  /* 0x0000003b05097824 */ /* 0x001fe200078e02ff */
[-C--:B------:R-:W-:Y:S01]  /*49a0*/  IADD3 RZ, P0, R27, R2.reuse, RZ ;  /* 0x000000021bff7210 */ /* 0x080fe20007f1e0ff */
[C---:B------:R-:W-:Y:S01]  /*49b0*/  IMAD R17, R5.reuse, 0x3d, RZ ;  /* 0x0000003d05117824 */ /* 0x040fe200078e02ff */
[----:B------:R-:W0:Y:S01]  /*49c0*/  LDC R39, c[0x0][0x268] ;  /* 0x00009a00ff277b82 */ /* 0x000e220000000800 */
[----:B---3--:R-:W-:Y:S01]  /*49d0*/  IMAD R13, R5, 0x7c, RZ ;  /* 0x0000007c050d7824 */ /* 0x008fe200078e02ff */
[-C--:B------:R-:W-:Y:S01]  /*49e0*/  LEA.HI.X.SX32 R35, R9, R3.reuse, 0x1, P5 ;  /* 0x0000000309237211 */ /* 0x080fe200028f0eff */
[----:B------:R-:W-:Y:S01]  /*49f0*/  IMAD R9, R5, 0xfc, RZ ;  /* 0x000000fc05097824 */ /* 0x000fe200078e02ff */
[-C--:B------:R-:W-:Y:S01]  /*4a00*/  IADD3 RZ, P5, R15, R2.reuse, RZ ;  /* 0x000000020fff7210 */ /* 0x080fe20007fbe0ff */
[----:B------:R-:W-:Y:S01]  /*4a10*/  IMAD R29, R5, 0xfa, RZ ;  /* 0x000000fa051d7824 */ /* 0x000fe200078e02ff */
[-C--:B------:R-:W-:Y:S01]  /*4a20*/  LEA.HI.X.SX32 R33, R23, R3.reuse, 0x1, P0 ;  /* 0x0000000317217211 */ /* 0x080fe200000f0eff */
[----:B------:R-:W-:Y:S01]  /*4a30*/  STL [R1+0x224], R35 ;  /* 0x0002242301007387 */ /* 0x000fe20000100800 */
[-C--:B------:R-:W-:Y:S01]  /*4a40*/  IADD3 RZ, P0, R13, R2.reuse, RZ ;  /* 0x000000020dff7210 */ /* 0x080fe20007f1e0ff */
[----:B-1----:R-:W1:Y:S01]  /*4a50*/  LDC R37, c[0x0][0x268] ;  /* 0x00009a00ff257b82 */ /* 0x002e620000000800 */
[-C--:B------:R-:W-:Y:S01]  /*4a60*/  LEA.HI.X.SX32 R31, R17, R3.reuse, 0x1, P5 ;  /* 0x00000003111f7211 */ /* 0x080fe200028f0eff */
[----:B------:R-:W-:Y:S01]  /*4a70*/  STL [R1+0x21c], R33 ;  /* 0x00021c2101007387 */ /* 0x000fe20000100800 */
[-C--:B------:R-:W-:Y:S01]  /*4a80*/  IADD3 RZ, P5, R8, R2.reuse, RZ ;  /* 0x0000000208ff7210 */ /* 0x080fe20007fbe0ff */
[----:B------:R-:W-:Y:S01]  /*4a90*/  IMAD R17, R5, 0xfe, RZ ;  /* 0x000000fe05117824 */ /* 0x000fe200078e02ff */
[-C--:B------:R-:W-:Y:S01]  /*4aa0*/  LEA.HI.X.SX32 R23, R25, R3.reuse, 0x1, P0 ;  /* 0x0000000319177211 */ /* 0x080fe200000f0eff */
[----:B------:R-:W-:Y:S01]  /*4ab0*/  STL [R1+0x214], R31 ;  /* 0x0002141f01007387 */ /* 0x000fe20000100800 */
[-C--:B------:R-:W-:Y:S01]  /*4ac0*/  LEA.HI.X.SX32 R21, R19, R3.reuse, 0x1, P5 ;  /* 0x0000000313157211 */ /* 0x080fe200028f0eff */
[----:B------:R-:W3:Y:S01]  /*4ad0*/  LDC R25, c[0x0][0x268] ;  /* 0x00009a00ff197b82 */ /* 0x000ee20000000800 */
[----:B------:R-:W-:Y:S01]  /*4ae0*/  LEA.HI.X.SX32 R19, R27, R3, 0x1, P4 ;  /* 0x000000031b137211 */ /* 0x000fe200020f0eff */
[----:B------:R-:W-:Y:S01]  /*4af0*/  STL [R1+0x20c], R23 ;  /* 0x00020c1701007387 */ /* 0x000fe20000100800 */
[-C--:B------:R-:W-:Y:S01]  /*4b00*/  IADD3 RZ, P5, R9, R2.reuse, RZ ;  /* 0x0000000209ff7210 */ /* 0x080fe20007fbe0ff */
[----:B------:R-:W-:Y:S01]  /*4b10*/  IMAD.MOV.U32 R9, RZ, RZ, 0x3f800000 ;  /* 0x3f800000ff097424 */ /* 0x000fe200078e00ff */
[-C--:B------:R-:W-:Y:S01]  /*4b20*/  IADD3 RZ, P4, R17, R2.reuse, RZ ;  /* 0x0000000211ff7210 */ /* 0x080fe20007f9e0ff */
[----:B------:R2:W-:Y:S01]  /*4b30*/  STL [R1+0x204], R21 ;  /* 0x0002041501007387 */ /* 0x0005e20000100800 */
[----:B------:R-:W-:Y:S01]  /*4b40*/  IADD3 RZ, P0, R29, R2, RZ ;  /* 0x000000021dff7210 */ /* 0x000fe20007f1e0ff */
[----:B------:R-:W4:Y:S02]  /*4b50*/  LDC R17, c[0x0][0x268] ;  /* 0x00009a00ff117b82 */ /* 0x000f240000000800 */
[----:B------:R2:W-:Y:S04]  /*4b60*/  STL [R1+0x1fc], R19 ;  /* 0x0001fc1301007387 */ /* 0x0005e80000100800 */
[----:B------:R-:W-:Y:S02]  /*4b70*/  STL.64 [R1+0x808], R246 ;  /* 0x000808f601007387 */ /* 0x000fe40000100a00 */
[----:B--2---:R-:W2:Y:S02]  /*4b80*/  LDC R21, c[0x0][0x268] ;  /* 0x00009a00ff157b82 */ /* 0x004ea40000000800 */
[----:B------:R-:W-:Y:S01]  /*4b90*/  STL [R1+0x190], R0 ;  /* 0x0001900001007387 */ /* 0x000fe20000100800 */
[----:B------:R-:W-:-:S03]  /*4ba0*/  IMAD R19, R5, 0x79, RZ ;  /* 0x0000007905137824 */ /* 0x000fc600078e02ff */
[----:B------:R-:W-:Y:S02]  /*4bb0*/  STL [R1+0x3d8], R7 ;  /* 0x0003d80701007387 */ /* 0x000fe40000100800 */
[----:B------:R-:W0:Y:S01]  /*4bc0*/  LDC R23, c[0x0][0x268] ;  /* 0x00009a00ff177b82 */ /* 0x000e220000000800 */
[----:B------:R-:W-:Y:S01]  /*4bd0*/  LEA.HI.X.SX32 R249, R19, R3, 0x1, P6 ;  /* 0x0000000313f97211 */ /* 0x000fe200030f0eff */
[----:B------:R4:W-:Y:S06]  /*4be0*/  STL [R1+0x3d4], R12 ;  /* 0x0003d40c01007387 */ /* 0x0009ec0000100800 */
[----:B------:R-:W1:Y:S01]  /*4bf0*/  LDC R40, c[0x0][0x268] ;  /* 0x00009a00ff287b82 */ /* 0x000e620000000800 */
[----:B------:R3:W-:Y:S01]  /*4c00*/  STL [R1+0x3d0], R9 ;  /* 0x0003d00901007387 */ /* 0x0007e20000100800 */
[C---:B----4-:R-:W-:Y:S01]  /*4c10*/  SHF.L.U32 R16, R17.reuse, 0x1, RZ ;  /* 0x0000000111107819 */ /* 0x050fe200000006ff */
[C---:B------:R-:W-:Y:S01]  /*4c20*/  IMAD.SHL.U32 R76, R17.reuse, 0x8, RZ ;  /* 0x00000008114c7824 */ /* 0x040fe200078e00ff */
[----:B------:R-:W-:Y:S01]  /*4c30*/  MOV R12, 0xff800000 ;  /* 0xff800000000c7802 */ /* 0x000fe20000000f00 */
[----:B------:R4:W-:Y:S01]  /*4c40*/  STL [R1+0x1b8], R7 ;  /* 0x0001b80701007387 */ /* 0x0009e20000100800 */
[C---:B------:R-:W-:Y:S01]  /*4c50*/  SHF.L.U32 R75, R17.reuse, 0x2, RZ ;  /* 0x00000002114b7819 */ /* 0x040fe200000006ff */
[C---:B------:R-:W-:Y:S01]  /*4c60*/  IMAD R95, R17.reuse, 0x9, RZ ;  /* 0x00000009115f7824 */ /* 0x040fe200078e02ff */
[----:B------:R-:W1:Y:S01]  /*4c70*/  LDC R27, c[0x0][0x268] ;  /* 0x00009a00ff1b7b82 */ /* 0x000e620000000800 */
[----:B------:R1:W-:Y:S01]  /*4c80*/  STL [R1+0x1ac], R12 ;  /* 0x0001ac0c01007387 */ /* 0x0003e20000100800 */
[C---:B------:R-:W-:Y:S01]  /*4c90*/  SHF.L.U32 R78, R17.reuse, 0x4, RZ ;  /* 0x00000004114e7819 */ /* 0x040fe200000006ff */
[C---:B------:R-:W-:Y:S01]  /*4ca0*/  IMAD R111, R17.reuse, 0x5, RZ ;  /* 0x00000005116f7824 */ /* 0x040fe200078e02ff */
[----:B---3--:R-:W-:Y:S01]  /*4cb0*/  MOV R9, 0xff800000 ;  /* 0xff80000000097802 */ /* 0x008fe20000000f00 */
[----:B------:R-:W-:-:S03]  /*4cc0*/  IMAD R29, R17, 0xa, RZ ;  /* 0x0000000a111d7824 */ /* 0x000fc600078e02ff */
[----:B------:R-:W3:Y:S01]  /*4cd0*/  LDC R41, c[0x0][0x268] ;  /* 0x00009a00ff297b82 */ /* 0x000ee20000000800 */
[----:B----4-:R-:W-:Y:S01]  /*4ce0*/  IMAD.MOV.U32 R7, RZ, RZ, -0x800000 ;  /* 0xff800000ff077424 */ /* 0x010fe200078e00ff */
[----:B------:R4:W-:Y:S01]  /*4cf0*/  STL [R1+0x1b0], R9 ;  /* 0x0001b00901007387 */ /* 0x0009e20000100800 */
[----:B------:R-:W-:-:S05]  /*4d00*/  IMAD R128, R17, 0xb, RZ ;  /* 0x0000000b11807824 */ /* 0x000fca00078e02ff */
[----:B------:R-:W3:Y:S01]  /*4d10*/  LDC R42, c[0x0][0x268] ;  /* 0x00009a00ff2a7b82 */ /* 0x000ee20000000800 */
[----:B------:R-:W-:Y:S01]  /*4d20*/  STL [R1], RZ ;  /* 0x000000ff01007387 */ /* 0x000fe20000100800 */
[----:B------:R-:W-:-:S06]  /*4d30*/  IMAD R145, R17, 0x3, RZ ;  /* 0x0000000311917824 */ /* 0x000fcc00078e02ff */
[----:B------:R-:W3:Y:S01]  /*4d40*/  LDC R43, c[0x0][0x268] ;  /* 0x00009a00ff2b7b82 */ /* 0x000ee20000000800 */
[----:B------:R3:W-:Y:S01]  /*4d50*/  STL [R1+0x1b4], R7 ;  /* 0x0001b40701007387 */ /* 0x0007e20000100800 */
[----:B------:R-:W-:-:S06]  /*4d60*/  IMAD R44, R17, 0x6, RZ ;  /* 0x00000006112c7824 */ /* 0x000fcc00078e02ff */
[----:B------:R-:W3:Y:S01]  /*4d70*/  LDC R46, c[0x0][0x268] ;  /* 0x00009a00ff2e7b82 */ /* 0x000ee20000000800 */
[----:B------:R-:W-:Y:S01]  /*4d80*/  STL [R1+0x4], RZ ;  /* 0x000004ff01007387 */ /* 0x000fe20000100800 */
        /* <DEDUP_REMOVED lines=21> */
[----:B--2---:R-:W-:-:S06]  /*4ee0*/  IMAD R20, R21, 0x44, RZ ;  /* 0x0000004415147824 */ /* 0x004fcc00078e02ff */
[----:B------:R-:W2:Y:S01]  /*4ef0*/  LDC R54, c[0x0][0x268] ;  /* 0x00009a00ff367b82 */ /* 0x000ea20000000800 */
[----:B------:R-:W-:Y:S01]  /*4f00*/  STL [R1+0x24], RZ ;  /* 0x000024ff01007387 */ /* 0x000fe20000100800 */
[----:B------:R-:W-:-:S06]  /*4f10*/  IMAD R21, R22, 0x46, RZ ;  /* 0x0000004616157824 */ /* 0x000fcc00078e02ff */
[----:B------:R-:W2:Y:S01]  /*4f20*/  LDC R55, c[0x0][0x268] ;  /* 0x00009a00ff377b82 */ /* 0x000ea20000000800 */
[----:B------:R-:W-:Y:S01]  /*4f30*/  STL [R1+0x28], RZ ;  /* 0x000028ff01007387 */ /* 0x000fe20000100800 */
[----:B0-----:R-:W-:-:S06]  /*4f40*/  IMAD R22, R23, 0x12, RZ ;  /* 0x0000001217167824 */ /* 0x001fcc00078e02ff */
[----:B------:R-:W0:Y:S01]  /*4f50*/  LDC R56, c[0x0][0x268] ;  /* 0x00009a00ff387b82 */ /* 0x000e220000000800 */
[----:B------:R-:W-:Y:S01]  /*4f60*/  STL [R1+0x2c], RZ ;  /* 0x00002cff01007387 */ /* 0x000fe20000100800 */
[----:B------:R-:W-:-:S06]  /*4f70*/  IMAD R23, R24, 0x24, RZ ;  /* 0x0000002418177824 */ /* 0x000fcc00078e02ff */
        /* <DEDUP_REMOVED lines=8> */
[----:B-1----:R-:W-:-:S06]  /*5000*/  IMAD R26, R27, 0x26, RZ ;  /* 0x000000261b1a7824 */ /* 0x002fcc00078e02ff */
[----:B------:R-:W1:Y:S01]  /*5010*/  LDC R61, c[0x0][0x268] ;  /* 0x00009a00ff3d7b82 */ /* 0x000e620000000800 */
[----:B------:R-:W-:Y:S01]  /*5020*/  STL [R1+0x3c], RZ ;  /* 0x00003cff01007387 */ /* 0x000fe20000100800 */
[----:B------:R-:W-:-:S06]  /*5030*/  IMAD R27, R28, 0x4c, RZ ;  /* 0x0000004c1c1b7824 */ /* 0x000fcc00078e02ff */
[----:B------:R-:W1:Y:S01]  /*5040*/  LDC R62, c[0x0][0x268] ;  /* 0x00009a00ff3e7b82 */ /* 0x000e620000000800 */
[----:B------:R-:W-:Y:S01]  /*5050*/  STL [R1+0x40], RZ ;  /* 0x000040ff01007387 */ /* 0x000fe20000100800 */
[----:B------:R-:W-:-:S06]  /*5060*/  IMAD R28, R30, 0x4e, RZ ;  /* 0x0000004e1e1c7824 */ /* 0x000fcc00078e02ff */
[----:B------:R-:W1:Y:S01]  /*5070*/  LDC R63, c[0x0][0x268] ;  /* 0x00009a00ff3f7b82 */ /* 0x000e620000000800 */
[----:B------:R-:W-:Y:S07]  /*5080*/  STL [R1+0x44], RZ ;  /* 0x000044ff01007387 */ /* 0x000fee0000100800 */
        /* <DEDUP_REMOVED lines=25> */
[----:B------:R-:W-:Y:S01]  /*5220*/  STL [R1+0x78], RZ ;  /* 0x000078ff01007387 */ /* 0x000fe20000100800 */
[----:B------:R-:W-:Y:S01]  /*5230*/  LEA.HI.X.SX32 R251, R15, R3, 0x1, P3 ;  /* 0x000000030ffb7211 */ /* 0x000fe200018f0eff */
[C---:B------:R-:W-:Y:S01]  /*5240*/  IMAD R12, R5.reuse, 0x7d, RZ ;  /* 0x0000007d050c7824 */ /* 0x040fe200078e02ff */
[----:B------:R-:W-:Y:S01]  /*5250*/  MOV R0, RZ ;  /* 0x000000ff00007202 */ /* 0x000fe20000000f00 */
[----:B------:R-:W-:Y:S01]  /*5260*/  STL [R1+0x7c], RZ ;  /* 0x00007cff01007387 */ /* 0x000fe20000100800 */
[----:B----4-:R-:W-:-:S02]  /*5270*/  IMAD R9, R5, 0x7f, RZ ;  /* 0x0000007f05097824 */ /* 0x010fc400078e02ff */
[----:B------:R-:W4:Y:S01]  /*5280*/  LDC R31, c[0x0][0x268] ;  /* 0x00009a00ff1f7b82 */ /* 0x000f220000000800 */
[----:B------:R-:W-:Y:S04]  /*5290*/  STL [R1+0x80], RZ ;  /* 0x000080ff01007387 */ /* 0x000fe80000100800 */
[----:B------:R-:W-:Y:S03]  /*52a0*/  STL [R1+0x84], RZ ;  /* 0x000084ff01007387 */ /* 0x000fe60000100800 */
[----:B------:R-:W3:Y:S01]  /*52b0*/  LDC R33, c[0x0][0x268] ;  /* 0x00009a00ff217b82 */ /* 0x000ee20000000800 */
[----:B------:R-:W-:Y:S04]  /*52c0*/  STL [R1+0x88], RZ ;  /* 0x000088ff01007387 */ /* 0x000fe80000100800 */
[----:B------:R-:W-:Y:S03]  /*52d0*/  STL [R1+0x8c], RZ ;  /* 0x00008cff01007387 */ /* 0x000fe60000100800 */
[----:B------:R-:W2:Y:S01]  /*52e0*/  LDC R35, c[0x0][0x268] ;  /* 0x00009a00ff237b82 */ /* 0x000ea20000000800 */
[----:B------:R-:W-:Y:S04]  /*52f0*/  STL [R1+0x90], RZ ;  /* 0x000090ff01007387 */ /* 0x000fe80000100800 */
[----:B------:R-:W-:Y:S01]  /*5300*/  STL [R1+0x94], RZ ;  /* 0x000094ff01007387 */ /* 0x000fe20000100800 */
[----:B----4-:R-:W-:-:S03]  /*5310*/  IMAD R30, R31, 0x14, RZ ;  /* 0x000000141f1e7824 */ /* 0x010fc600078e02ff */
[----:B------:R-:W-:Y:S01]  /*5320*/  STL [R1+0x98], RZ ;  /* 0x000098ff01007387 */ /* 0x000fe20000100800 */
[----:B------:R-:W-:Y:S01]  /*5330*/  IMAD R31, R32, 0x28, RZ ;  /* 0x00000028201f7824 */ /* 0x000fe200078e02ff */
[----:B------:R-:W4:Y:S02]  /*5340*/  LDC R244, c[0x0][0x268] ;  /* 0x00009a00fff47b82 */ /* 0x000f240000000800 */
[----:B------:R-:W-:Y:S01]  /*5350*/  STL [R1+0x9c], RZ ;  /* 0x00009cff01007387 */ /* 0x000fe20000100800 */
[----:B---3--:R-:W-:-:S03]  /*5360*/  IMAD R32, R33, 0x50, RZ ;  /* 0x0000005021207824 */ /* 0x008fc600078e02ff */
[----:B------:R-:W-:Y:S01]  /*5370*/  STL [R1+0xa0], RZ ;  /* 0x0000a0ff01007387 */ /* 0x000fe20000100800 */
[----:B------:R-:W-:Y:S01]  /*5380*/  IMAD R33, R34, 0x52, RZ ;  /* 0x0000005222217824 */ /* 0x000fe200078e02ff */
[----:B------:R-:W3:Y:S02]  /*5390*/  LDC R242, c[0x0][0x268] ;  /* 0x00009a00fff27b82 */ /* 0x000ee40000000800 */
[----:B------:R-:W-:Y:S01]  /*53a0*/  STL [R1+0xa4], RZ ;  /* 0x0000a4ff01007387 */ /* 0x000fe20000100800 */
[----:B--2---:R-:W-:-:S03]  /*53b0*/  IMAD R34, R35, 0x2a, RZ ;  /* 0x0000002a23227824 */ /* 0x004fc600078e02ff */
[----:B------:R-:W-:Y:S01]  /*53c0*/  STL [R1+0xa8], RZ ;  /* 0x0000a8ff01007387 */ /* 0x000fe20000100800 */
[----:B------:R-:W-:Y:S01]  /*53d0*/  IMAD R35, R36, 0x54, RZ ;  /* 0x0000005424237824 */ /* 0x000fe200078e02ff */
[----:B------:R-:W2:Y:S01]  /*53e0*/  LDC R243, c[0x0][0x268] ;  /* 0x00009a00fff37b82 */ /* 0x000ea20000000800 */
[----:B------:R-:W-:Y:S01]  /*53f0*/  IMAD R36, R37, 0x56, RZ ;  /* 0x0000005625247824 */ /* 0x000fe200078e02ff */
[----:B------:R-:W-:Y:S01]  /*5400*/  STL [R1+0xac], RZ ;  /* 0x0000acff01007387 */ /* 0x000fe20000100800 */
[----:B------:R-:W-:Y:S02]  /*5410*/  IMAD R37, R38, 0x16, RZ ;  /* 0x0000001626257824 */ /* 0x000fe400078e02ff */
[----:B------:R-:W-:Y:S01]  /*5420*/  IMAD R38, R39, 0x2c, RZ ;  /* 0x0000002c27267824 */ /* 0x000fe200078e02ff */
[----:B------:R-:W-:Y:S01]  /*5430*/  STL [R1+0xb0], RZ ;  /* 0x0000b0ff01007387 */ /* 0x000fe20000100800 */
[----:B------:R-:W-:Y:S01]  /*5440*/  IMAD R39, R40, 0x58, RZ ;  /* 0x0000005828277824 */ /* 0x000fe200078e02ff */
[----:B------:R-:W2:Y:S01]  /*5450*/  LDC R245, c[0x0][0x268] ;  /* 0x00009a00fff57b82 */ /* 0x000ea20000000800 */
[----:B------:R-:W-:Y:S01]  /*5460*/  IMAD R40, R41, 0x5a, RZ ;  /* 0x0000005a29287824 */ /* 0x000fe200078e02ff */
[----:B------:R-:W-:Y:S01]  /*5470*/  STL [R1+0xb4], RZ ;  /* 0x0000b4ff01007387 */ /* 0x000fe20000100800 */
[----:B------:R-:W-:-:S02]  /*5480*/  IMAD R41, R42, 0x2e, RZ ;  /* 0x0000002e2a297824 */ /* 0x000fc400078e02ff */
[----:B------:R-:W-:Y:S01]  /*5490*/  IMAD R42, R43, 0x5c, RZ ;  /* 0x0000005c2b2a7824 */ /* 0x000fe200078e02ff */
[----:B------:R-:W-:Y:S01]  /*54a0*/  STL [R1+0xb8], RZ ;  /* 0x0000b8ff01007387 */ /* 0x000fe20000100800 */
[----:B------:R-:W-:Y:S01]  /*54b0*/  IMAD R43, R46, 0x5e, RZ ;  /* 0x0000005e2e2b7824 */ /* 0x000fe200078e02ff */
[----:B------:R-:W4:Y:S01]  /*54c0*/  LDC R77, c[0x0][0x268] ;  /* 0x00009a00ff4d7b82 */ /* 0x000f220000000800 */
[----:B------:R-:W-:Y:S01]  /*54d0*/  IMAD R46, R47, 0x18, RZ ;  /* 0x000000182f2e7824 */ /* 0x000fe200078e02ff */
[----:B------:R-:W-:Y:S01]  /*54e0*/  STL [R1+0xbc], RZ ;  /* 0x0000bcff01007387 */ /* 0x000fe20000100800 */
[----:B------:R-:W-:Y:S02]  /*54f0*/  IMAD R47, R48, 0x30, RZ ;  /* 0x00000030302f7824 */ /* 0x000fe400078e02ff */
[----:B------:R-:W-:Y:S01]  /*5500*/  IMAD R48, R49, 0x60, RZ ;  /* 0x0000006031307824 */ /* 0x000fe200078e02ff */
[----:B------:R-:W-:Y:S01]  /*5510*/  STL [R1+0xc0], RZ ;  /* 0x0000c0ff01007387 */ /* 0x000fe20000100800 */
[----:B------:R-:W-:Y:S01]  /*5520*/  IMAD R49, R50, 0x62, RZ ;  /* 0x0000006232317824 */ /* 0x000fe200078e02ff */
[----:B------:R-:W3:Y:S01]  /*5530*/  LDC R79, c[0x0][0x268] ;  /* 0x00009a00ff4f7b82 */ /* 0x000ee20000000800 */
[----:B------:R-:W-:Y:S01]  /*5540*/  IMAD R50, R51, 0x32, RZ ;  /* 0x0000003233327824 */ /* 0x000fe200078e02ff */
[----:B------:R-:W-:Y:S01]  /*5550*/  STL [R1+0xc4], RZ ;  /* 0x0000c4ff01007387 */ /* 0x000fe20000100800 */
[----:B------:R-:W-:-:S02]  /*5560*/  IMAD R51, R52, 0x64, RZ ;  /* 0x0000006434337824 */ /* 0x000fc400078e02ff */
[----:B------:R-:W-:Y:S01]  /*5570*/  IMAD R52, R53, 0x66, RZ ;  /* 0x0000006635347824 */ /* 0x000fe200078e02ff */
[----:B------:R-:W-:Y:S01]  /*5580*/  STL [R1+0xc8], RZ ;  /* 0x0000c8ff01007387 */ /* 0x000fe20000100800 */
[----:B------:R-:W-:Y:S01]  /*5590*/  IMAD R53, R54, 0x1a, RZ ;  /* 0x0000001a36357824 */ /* 0x000fe200078e02ff */
[----:B------:R-:W2:Y:S01]  /*55a0*/  LDC R83, c[0x0][0x268] ;  /* 0x00009a00ff537b82 */ /* 0x000ea20000000800 */
[----:B------:R-:W-:Y:S01]  /*55b0*/  IMAD R54, R55, 0x34, RZ ;  /* 0x0000003437367824 */ /* 0x000fe200078e02ff */
[----:B------:R-:W-:Y:S01]  /*55c0*/  STL [R1+0xcc], RZ ;  /* 0x0000ccff01007387 */ /* 0x000fe20000100800 */
[----:B0-----:R-:W-:Y:S02]  /*55d0*/  IMAD R55, R56, 0x68, RZ ;  /* 0x0000006838377824 */ /* 0x001fe400078e02ff */
[----:B------:R-:W-:Y:S01]  /*55e0*/  IMAD R56, R57, 0x6a, RZ ;  /* 0x0000006a39387824 */ /* 0x000fe200078e02ff */
[----:B------:R-:W-:Y:S01]  /*55f0*/  STL [R1+0xd0], RZ ;  /* 0x0000d0ff01007387 */ /* 0x000fe20000100800 */
[----:B------:R-:W-:Y:S01]  /*5600*/  IMAD R57, R58, 0x36, RZ ;  /* 0x000000363a397824 */ /* 0x000fe200078e02ff */
[----:B------:R-:W0:Y:S01]  /*5610*/  LDC R81, c[0x0][0x268] ;  /* 0x00009a00ff517b82 */ /* 0x000e220000000800 */
[----:B------:R-:W-:Y:S01]  /*5620*/  IMAD R58, R59, 0x6c, RZ ;  /* 0x0000006c3b3a7824 */ /* 0x000fe200078e02ff */
[----:B------:R-:W-:Y:S01]  /*5630*/  STL [R1+0xd4], RZ ;  /* 0x0000d4ff01007387 */ /* 0x000fe20000100800 */
[----:B-1----:R-:W-:Y:S01]  /*5640*/  IMAD R59, R61, 0x6e, RZ ;  /* 0x0000006e3d3b7824 */ /* 0x002fe200078e02ff */
[-C--:B------:R-:W-:Y:S01]  /*5650*/  LEA.HI.X.SX32 R15, R14, R3.reuse, 0x1, P2 ;  /* 0x000000030e0f7211 */ /* 0x080fe200010f0eff */
[----:B------:R-:W-:Y:S01]  /*5660*/  IMAD R61, R62, 0x1c, RZ ;  /* 0x0000001c3e3d7824 */ /* 0x000fe200078e02ff */
[----:B------:R-:W-:Y:S01]  /*5670*/  STL [R1+0xd8], RZ ;  /* 0x0000d8ff01007387 */ /* 0x000fe20000100800 */
[----:B------:R-:W-:Y:S01]  /*5680*/  IMAD R62, R63, 0x38, RZ ;  /* 0x000000383f3e7824 */ /* 0x000fe200078e02ff */
[-C--:B------:R-:W-:Y:S01]  /*5690*/  IADD3 R248, P3, R29, R10.reuse, RZ ;  /* 0x0000000a1df87210 */ /* 0x080fe20007f7e0ff */
[----:B------:R-:W-:Y:S01]  /*56a0*/  IMAD R63, R64, 0x70, RZ ;  /* 0x00000070403f7824 */ /* 0x000fe200078e02ff */
[----:B------:R-:W-:Y:S01]  /*56b0*/  STL [R1+0xdc], RZ ;  /* 0x0000dcff01007387 */ /* 0x000fe20000100800 */
[----:B------:R-:W-:Y:S01]  /*56c0*/  IMAD R64, R65, 0x72, RZ ;  /* 0x0000007241407824 */ /* 0x000fe200078e02ff */
[-C--:B------:R-:W-:Y:S01]  /*56d0*/  LEA.HI.X.SX32 R7, R8, R3.reuse, 0x1, P5 ;  /* 0x0000000308077211 */ /* 0x080fe200028f0eff */
[----:B------:R-:W-:Y:S01]  /*56e0*/  IMAD R65, R66, 0x3a, RZ ;  /* 0x0000003a42417824 */ /* 0x000fe200078e02ff */
[----:B------:R-:W-:Y:S01]  /*56f0*/  STL [R1+0xe0], RZ ;  /* 0x0000e0ff01007387 */ /* 0x000fe20000100800 */
[----:B------:R-:W-:Y:S01]  /*5700*/  IMAD R66, R67, 0x74, RZ ;  /* 0x0000007443427824 */ /* 0x000fe200078e02ff */
[----:B------:R-:W-:Y:S01]  /*5710*/  LEA.HI.X.SX32 R9, R9, R3, 0x1, P4 ;  /* 0x0000000309097211 */ /* 0x000fe200020f0eff */
[----:B------:R-:W-:Y:S01]  /*5720*/  IMAD R67, R68, 0x76, RZ ;  /* 0x0000007644437824 */ /* 0x000fe200078e02ff */
[----:B------:R-:W-:Y:S01]  /*5730*/  STL [R1+0xe4], RZ ;  /* 0x0000e4ff01007387 */ /* 0x000fe20000100800 */
[----:B------:R-:W-:Y:S01]  /*5740*/  IMAD R68, R69, 0x1e, RZ ;  /* 0x0000001e45447824 */ /* 0x000fe200078e02ff */
[----:B------:R-:W1:Y:S01]  /*5750*/  LDC R80, c[0x0][0x268] ;  /* 0x00009a00ff507b82 */ /* 0x000e620000000800 */
[----:B------:R-:W-:Y:S01]  /*5760*/  IMAD R69, R70, 0x3c, RZ ;  /* 0x0000003c46457824 */ /* 0x000fe200078e02ff */
[----:B------:R-:W-:Y:S01]  /*5770*/  STL [R1+0xe8], RZ ;  /* 0x0000e8ff01007387 */ /* 0x000fe20000100800 */
[----:B------:R-:W-:Y:S01]  /*5780*/  IMAD R70, R71, 0x78, RZ ;  /* 0x0000007847467824 */ /* 0x000fe200078e02ff */
[-C--:B------:R-:W-:Y:S01]  /*5790*/  LEA R246, P5, R241, R10.reuse, 0x2 ;  /* 0x0000000af1f67211 */ /* 0x080fe200078a10ff */
[----:B------:R-:W-:Y:S01]  /*57a0*/  IMAD R71, R72, 0x7a, RZ ;  /* 0x0000007a48477824 */ /* 0x000fe200078e02ff */
[----:B------:R-:W-:Y:S01]  /*57b0*/  STL [R1+0xec], RZ ;  /* 0x0000ecff01007387 */ /* 0x000fe20000100800 */
[----:B------:R-:W-:Y:S01]  /*57c0*/  IMAD R72, R232, 0x7e, RZ ;  /* 0x0000007ee8487824 */ /* 0x000fe200078e02ff */
[----:B------:R-:W1:Y:S01]  /*57d0*/  LDC R82, c[0x0][0x268] ;  /* 0x00009a00ff527b82 */ /* 0x000e620000000800 */
[----:B------:R-:W-:Y:S01]  /*57e0*/  IMAD R232, R233, 0xfc, RZ ;  /* 0x000000fce9e87824 */ /* 0x000fe200078e02ff */
[----:B------:R-:W-:Y:S01]  /*57f0*/  STL [R1+0xf0], RZ ;  /* 0x0000f0ff01007387 */ /* 0x000fe20000100800 */
[----:B------:R-:W-:Y:S01]  /*5800*/  IMAD R233, R240, 0xfe, RZ ;  /* 0x000000fef0e97824 */ /* 0x000fe200078e02ff */
[----:B---3--:R-:W-:Y:S01]  /*5810*/  SHF.L.U32 R79, R79, 0x5, RZ ;  /* 0x000000054f4f7819 */ /* 0x008fe200000006ff */
[----:B----4-:R-:W-:Y:S01]  /*5820*/  IMAD R77, R77, 0x82, RZ ;  /* 0x000000824d4d7824 */ /* 0x010fe200078e02ff */
[----:B------:R-:W-:Y:S01]  /*5830*/  STL [R1+0xf4], RZ ;  /* 0x0000f4ff01007387 */ /* 0x000fe20000100800 */
[----:B--2---:R-:W-:Y:S01]  /*5840*/  IMAD R83, R83, 0x41, RZ ;  /* 0x0000004153537824 */ /* 0x004fe200078e02ff */
[----:B------:R-:W2:Y:S01]  /*5850*/  LDC R84, c[0x0][0x268] ;  /* 0x00009a00ff547b82 */ /* 0x000ea20000000800 */
[----:B0-----:R-:W-:Y:S01]  /*5860*/  IMAD.SHL.U32 R81, R81, 0x40, RZ ;  /* 0x0000004051517824 */ /* 0x001fe200078e00ff */
[----:B------:R-:W-:Y:S04]  /*5870*/  STL [R1+0xf8], RZ ;  /* 0x0000f8ff01007387 */ /* 0x000fe80000100800 */
[----:B------:R-:W-:Y:S01]  /*5880*/  STL [R1+0xfc], RZ ;  /* 0x0000fcff01007387 */ /* 0x000fe20000100800 */
[----:B------:R-:W-:Y:S01]  /*5890*/  LEA R6, P4, R242, R10, 0x3 ;  /* 0x0000000af2067211 */ /* 0x000fe200078818ff */
[----:B------:R-:W0:Y:S01]  /*58a0*/  LDC R86, c[0x0][0x268] ;  /* 0x00009a00ff567b82 */ /* 0x000e220000000800 */
[----:B-1----:R-:W-:Y:S01]  /*58b0*/  IMAD R80, R80, 0x84, RZ ;  /* 0x0000008450507824 */ /* 0x002fe200078e02ff */
[----:B------:R1:W-:Y:S04]  /*58c0*/  STL.64 [R1+0x810], R152 ;  /* 0x0008109801007387 */ /* 0x0003e80000100a00 */
[----:B------:R3:W-:Y:S01]  /*58d0*/  STL [R1+0x1f4], R249 ;  /* 0x0001f4f901007387 */ /* 0x0007e20000100800 */
[----:B------:R-:W-:Y:S01]  /*58e0*/  MOV R241, R153 ;  /* 0x0000009900f17202 */ /* 0x000fe20000000f00 */
[----:B------:R-:W4:Y:S01]  /*58f0*/  LDC R85, c[0x0][0x268] ;  /* 0x00009a00ff557b82 */ /* 0x000f220000000800 */
[----:B------:R-:W-:Y:S01]  /*5900*/  MOV R8, R246 ;  /* 0x000000f600087202 */ /* 0x000fe20000000f00 */
[----:B------:R-:W-:Y:S01]  /*5910*/  IMAD R82, R82, 0x86, RZ ;  /* 0x0000008652527824 */ /* 0x000fe200078e02ff */
[----:B-1----:R-:W-:Y:S01]  /*5920*/  IADD3 R152, P6, R16, R10, RZ ;  /* 0x0000000a10987210 */ /* 0x002fe20007fde0ff */
[----:B---3--:R-:W3:Y:S04]  /*5930*/  LDL.LU R249, [R1+0x820] ;  /* 0x0008200001f97983 */ /* 0x008ee80000300800 */
[----:B------:R-:W1:Y:S01]  /*5940*/  LDC R88, c[0x0][0x268] ;  /* 0x00009a00ff587b82 */ /* 0x000e620000000800 */
[----:B--2---:R-:W-:Y:S01]  /*5950*/  IMAD R84, R84, 0x21, RZ ;  /* 0x0000002154547824 */ /* 0x004fe200078e02ff */
[----:B------:R2:W-:Y:S04]  /*5960*/  STL [R1+0x1ec], R251 ;  /* 0x0001ecfb01007387 */ /* 0x0005e80000100800 */
[----:B------:R0:W3:Y:S01]  /*5970*/  LDL.LU R250, [R1+0x81c] ;  /* 0x00081c0001fa7983 */ /* 0x0000e20000300800 */
[----:B------:R-:W-:Y:S01]  /*5980*/  MOV R242, R6 ;  /* 0x0000000600f27202 */ /* 0x000fe20000000f00 */
[----:B------:R-:W1:Y:S01]  /*5990*/  LDC R87, c[0x0][0x268] ;  /* 0x00009a00ff577b82 */ /* 0x000e620000000800 */
[----:B0-----:R-:W-:Y:S01]  /*59a0*/  IMAD R86, R86, 0x43, RZ ;  /* 0x0000004356567824 */ /* 0x001fe200078e02ff */
[----:B------:R-:W-:Y:S01]  /*59b0*/  STL [R1+0x7d0], R152 ;  /* 0x0007d09801007387 */ /* 0x000fe20000100800 */
[----:B--2---:R-:W-:-:S02]  /*59c0*/  LEA.HI.X.SX32 R251, R13, R3, 0x1, P1 ;  /* 0x000000030dfb7211 */ /* 0x004fc400008f0eff */
[----:B------:R-:W-:Y:S01]  /*59d0*/  LEA.HI.X.SX32 R13, R12, R3, 0x1, P0 ;  /* 0x000000030c0d7211 */ /* 0x000fe200000f0eff */
[----:B------:R-:W-:Y:S02]  /*59e0*/  STL [R1+0x1e4], R15 ;  /* 0x0001e40f01007387 */ /* 0x000fe40000100800 */
[----:B------:R-:W0:Y:S01]  /*59f0*/  LDC R89, c[0x0][0x268] ;  /* 0x00009a00ff597b82 */ /* 0x000e220000000800 */
[----:B----4-:R-:W-:Y:S01]  /*5a00*/  IMAD R85, R85, 0x88, RZ ;  /* 0x0000008855557824 */ /* 0x010fe200078e02ff */
[----:B------:R-:W-:Y:S04]  /*5a10*/  STL [R1+0x7b0], R248 ;  /* 0x0007b0f801007387 */ /* 0x000fe80000100800 */
[----:B------:R-:W-:Y:S01]  /*5a20*/  STL [R1+0x1dc], R251 ;  /* 0x0001dcfb01007387 */ /* 0x000fe20000100800 */
[----:B------:R-:W-:Y:S01]  /*5a30*/  IMAD.MOV.U32 R240, RZ, RZ, R152 ;  /* 0x000000fffff07224 */ /* 0x000fe200078e0098 */
[----:B------:R-:W-:Y:S01]  /*5a40*/  LEA.HI.X.SX32 R241, R244, R11, 0x1, P6 ;  /* 0x0000000bf4f17211 */ /* 0x000fe200030f0eff */
[----:B------:R-:W2:Y:S01]  /*5a50*/  LDC R92, c[0x0][0x268] ;  /* 0x00009a00ff5c7b82 */ /* 0x000ea20000000800 */
[----:B------:R-:W-:Y:S01]  /*5a60*/  STL [R1+0x1d4], R13 ;  /* 0x0001d40d01007387 */ /* 0x000fe20000100800 */
[----:B-1----:R-:W-:-:S03]  /*5a70*/  IMAD R88, R88, 0x11, RZ ;  /* 0x0000001158587824 */ /* 0x002fc600078e02ff */
[----:B------:R1:W-:Y:S01]  /*5a80*/  STL [R1+0x1cc], R7 ;  /* 0x0001cc0701007387 */ /* 0x0003e20000100800 */
[----:B------:R-:W-:Y:S02]  /*5a90*/  IMAD R87, R87, 0x8a, RZ ;  /* 0x0000008a57577824 */ /* 0x000fe400078e02ff */
[----:B------:R-:W4:Y:S01]  /*5aa0*/  LDC R91, c[0x0][0x268] ;  /* 0x00009a00ff5b7b82 */ /* 0x000f220000000800 */
[----:B0-----:R-:W-:Y:S01]  /*5ab0*/  IMAD R89, R89, 0x8c, RZ ;  /* 0x0000008c59597824 */ /* 0x001fe200078e02ff */
[----:B-1----:R-:W3:Y:S06]  /*5ac0*/  LDL.LU R7, [R1+0x818] ;  /* 0x0008180001077983 */ /* 0x002eec0000300800 */
[----:B------:R-:W0:Y:S01]  /*5ad0*/  LDC R90, c[0x0][0x268] ;  /* 0x00009a00ff5a7b82 */ /* 0x000e220000000800 */
[----:B------:R1:W5:Y:S04]  /*5ae0*/  LDL.LU.64 R152, [R1+0x810] ;  /* 0x0008100001987983 */ /* 0x0003680000300a00 */
[----:B------:R-:W-:Y:S01]  /*5af0*/  STL [R1+0x7c8], R246 ;  /* 0x0007c8f601007387 */ /* 0x000fe20000100800 */
[----:B------:R-:W-:-:S02]  /*5b00*/  LEA R240, P6, R243, R10, 0x4 ;  /* 0x0000000af3f07211 */ /* 0x000fc400078c20ff */
[----:B------:R-:W1:Y:S01]  /*5b10*/  LDC R93, c[0x0][0x268] ;  /* 0x00009a00ff5d7b82 */ /* 0x000e620000000800 */
[----:B--2---:R-:W-:Y:S01]  /*5b20*/  IMAD R92, R92, 0x23, RZ ;  /* 0x000000235c5c7824 */ /* 0x004fe200078e02ff */
[----:B------:R2:W-:Y:S01]  /*5b30*/  STL [R1+0x1c4], R9 ;  /* 0x0001c40901007387 */ /* 0x0005e20000100800 */
[----:B----4-:R-:W-:-:S05]  /*5b40*/  IMAD R91, R91, 0x45, RZ ;  /* 0x000000455b5b7824 */ /* 0x010fca00078e02ff */
[----:B------:R-:W4:Y:S01]  /*5b50*/  LDC R94, c[0x0][0x268] ;  /* 0x00009a00ff5e7b82 */ /* 0x000f220000000800 */
[----:B--2---:R-:W-:Y:S02]  /*5b60*/  IMAD.MOV.U32 R9, RZ, RZ, R247 ;  /* 0x000000ffff097224 */ /* 0x004fe400078e00f7 */
[----:B------:R-:W2:Y:S01]  /*5b70*/  LDL.LU.64 R246, [R1+0x808] ;  /* 0x0008080001f67983 */ /* 0x000ea20000300a00 */
[----:B------:R-:W-:-:S04]  /*5b80*/  LEA.HI.X.SX32 R9, R16, R11, 0x1, P5 ;  /* 0x0000000b10097211 */ /* 0x000fc800028f0eff */
[----:B------:R-:W4:Y:S01]  /*5b90*/  LDC R96, c[0x0][0x268] ;  /* 0x00009a00ff607b82 */ /* 0x000f220000000800 */
[----:B------:R-:W-:Y:S01]  /*5ba0*/  LEA R8, P5, R245, R10, 0x5 ;  /* 0x0000000af5087211 */ /* 0x000fe200078a28ff */
[----:B------:R1:W-:Y:S01]  /*5bb0*/  STL [R1+0x7d4], R241 ;  /* 0x0007d4f101007387 */ /* 0x0003e20000100800 */
[----:B0-----:R-:W-:-:S03]  /*5bc0*/  IMAD R90, R90, 0x8e, RZ ;  /* 0x0000008e5a5a7824 */ /* 0x001fc600078e02ff */
[----:B------:R0:W-:Y:S02]  /*5bd0*/  STL [R1+0x7b8], R6 ;  /* 0x0007b80601007387 */ /* 0x0001e40000100800 */
[----:B------:R-:W0:Y:S01]  /*5be0*/  LDC R99, c[0x0][0x268] ;  /* 0x00009a00ff637b82 */ /* 0x000e220000000800 */
[----:B-1----:R-:W-:Y:S01]  /*5bf0*/  IMAD R93, R93, 0x47, RZ ;  /* 0x000000475d5d7824 */ /* 0x002fe200078e02ff */
[----:B------:R-:W-:-:S06]  /*5c00*/  LEA.HI.X.SX32 R241, R76, R11, 0x1, P6 ;  /* 0x0000000b4cf17211 */ /* 0x000fcc00030f0eff */
[----:B------:R-:W1:Y:S01]  /*5c10*/  LDC R100, c[0x0][0x268] ;  /* 0x00009a00ff647b82 */ /* 0x000e620000000800 */
[----:B------:R-:W-:Y:S01]  /*5c20*/  MOV R12, R248 ;  /* 0x000000f8000c7202 */ /* 0x000fe20000000f00 */
[----:B----4-:R-:W-:-:S06]  /*5c30*/  IMAD R94, R94, 0x90, RZ ;  /* 0x000000905e5e7824 */ /* 0x010fcc00078e02ff */
[----:B------:R-:W4:Y:S01]  /*5c40*/  LDC R97, c[0x0][0x268] ;  /* 0x00009a00ff617b82 */ /* 0x000f220000000800 */
[----:B------:R-:W-:-:S07]  /*5c50*/  IMAD R96, R96, 0x92, RZ ;  /* 0x0000009260607824 */ /* 0x000fce00078e02ff */
[----:B------:R-:W4:Y:S01]  /*5c60*/  LDC R98, c[0x0][0x268] ;  /* 0x00009a00ff627b82 */ /* 0x000f220000000800 */
[----:B0-----:R-:W-:-:S07]  /*5c70*/  IMAD R99, R99, 0x49, RZ ;  /* 0x0000004963637824 */ /* 0x001fce00078e02ff */
[----:B------:R-:W0:Y:S01]  /*5c80*/  LDC R102, c[0x0][0x268] ;  /* 0x00009a00ff667b82 */ /* 0x000e220000000800 */
[----:B-1----:R-:W-:-:S07]  /*5c90*/  IMAD R100, R100, 0x25, RZ ;  /* 0x0000002564647824 */ /* 0x002fce00078e02ff */
[----:B------:R-:W1:Y:S01]  /*5ca0*/  LDC R104, c[0x0][0x268] ;  /* 0x00009a00ff687b82 */ /* 0x000e620000000800 */
[----:B----4-:R-:W-:-:S07]  /*5cb0*/  IMAD R97, R97, 0x94, RZ ;  /* 0x0000009461617824 */ /* 0x010fce00078e02ff */
        /* <DEDUP_REMOVED lines=18> */
[----:B------:R-:W3:Y:S01]  /*5de0*/  LDC R113, c[0x0][0x268] ;  /* 0x00009a00ff717b82 */ /* 0x000ee20000000800 */
[----:B0-----:R-:W-:-:S07]  /*5df0*/  IMAD R109, R109, 0x4f, RZ ;  /* 0x0000004f6d6d7824 */ /* 0x001fce00078e02ff */
[----:B------:R-:W0:Y:S01]  /*5e00*/  LDC R115, c[0x0][0x268] ;  /* 0x00009a00ff737b82 */ /* 0x000e220000000800 */
[----:B-1----:R-:W-:-:S07]  /*5e10*/  IMAD R110, R110, 0xa0, RZ ;  /* 0x000000a06e6e7824 */ /* 0x002fce00078e02ff */
[----:B------:R-:W1:Y:S01]  /*5e20*/  LDC R116, c[0x0][0x268] ;  /* 0x00009a00ff747b82 */ /* 0x000e620000000800 */
[----:B----4-:R-:W-:-:S07]  /*5e30*/  IMAD R112, R112, 0xa2, RZ ;  /* 0x000000a270707824 */ /* 0x010fce00078e02ff */
[----:B------:R-:W4:Y:S01]  /*5e40*/  LDC R114, c[0x0][0x268] ;  /* 0x00009a00ff727b82 */ /* 0x000f220000000800 */
[----:B---3--:R-:W-:-:S07]  /*5e50*/  IMAD R113, R113, 0xa4, RZ ;  /* 0x000000a471717824 */ /* 0x008fce00078e02ff */
        /* <DEDUP_REMOVED lines=17> */
[----:B0-----:R-:W-:Y:S01]  /*5f70*/  IMAD R123, R123, 0x55, RZ ;  /* 0x000000557b7b7824 */ /* 0x001fe200078e02ff */
[----:B------:R-:W-:-:S06]  /*5f80*/  MOV R13, R249 ;  /* 0x000000f9000d7202 */ /* 0x000fcc0000000f00 */
        /* <DEDUP_REMOVED lines=11> */
[----:B----4-:R-:W-:Y:S01]  /*6040*/  IMAD R129, R129, 0xb4, RZ ;  /* 0x000000b481817824 */ /* 0x010fe200078e02ff */
[----:B------:R-:W-:Y:S02]  /*6050*/  MOV R243, R7 ;  /* 0x0000000700f37202 */ /* 0x000fe40000000f00 */
[----:B------:R4:W5:Y:S01]  /*6060*/  LDL.LU.64 R6, [R1+0x800] ;  /* 0x0008000001067983 */ /* 0x0009620000300a00 */
[----:B------:R-:W-:-:S03]  /*6070*/  LEA.HI.X.SX32 R243, R75, R11, 0x1, P4 ;  /* 0x0000000b4bf37211 */ /* 0x000fc600020f0eff */
[----:B------:R2:W-:Y:S01]  /*6080*/  STL [R1+0x7cc], R9 ;  /* 0x0007cc0901007387 */ /* 0x0005e20000100800 */
[----:B------:R-:W4:Y:S01]  /*6090*/  LDC R135, c[0x0][0x268] ;  /* 0x00009a00ff877b82 */ /* 0x000f220000000800 */
[----:B---3--:R-:W-:Y:S02]  /*60a0*/  IMAD R131, R131, 0x59, RZ ;  /* 0x0000005983837824 */ /* 0x008fe400078e02ff */
[----:B------:R3:W-:Y:S01]  /*60b0*/  STL [R1+0x7bc], R243 ;  /* 0x0007bcf301007387 */ /* 0x0007e20000100800 */
[----:B0-----:R-:W-:-:S04]  /*60c0*/  IMAD R130, R130, 0xb6, RZ ;  /* 0x000000b682827824 */ /* 0x001fc800078e02ff */
[----:B------:R-:W0:Y:S01]  /*60d0*/  LDC R133, c[0x0][0x268] ;  /* 0x00009a00ff857b82 */ /* 0x000e220000000800 */
[----:B--2---:R-:W-:Y:S01]  /*60e0*/  LEA.HI.X.SX32 R9, R78, R11, 0x1, P5 ;  /* 0x0000000b4e097211 */ /* 0x004fe200028f0eff */
[----:B------:R-:W-:Y:S04]  /*60f0*/  STL.64 [R1+0x798], R240 ;  /* 0x000798f001007387 */ /* 0x000fe80000100a00 */
[----:B------:R2:W-:Y:S01]  /*6100*/  STL.64 [R1+0x758], R8 ;  /* 0x0007580801007387 */ /* 0x0005e20000100a00 */
[----:B-1----:R-:W-:Y:S01]  /*6110*/  IMAD R132, R132, 0x2d, RZ ;  /* 0x0000002d84847824 */ /* 0x002fe200078e02ff */
[----:B------:R-:W1:Y:S01]  /*6120*/  LDC R136, c[0x0][0x268] ;  /* 0x00009a00ff887b82 */ /* 0x000e620000000800 */
[----:B------:R-:W-:-:S04]  /*6130*/  LEA R242, P4, R246, R10, 0x6 ;  /* 0x0000000af6f27211 */ /* 0x000fc800078830ff */
[----:B---3--:R-:W-:-:S03]  /*6140*/  LEA.HI.X.SX32 R243, R79, R11, 0x1, P4 ;  /* 0x0000000b4ff37211 */ /* 0x008fc600020f0eff */
[----:B------:R-:W3:Y:S01]  /*6150*/  LDC R134, c[0x0][0x268] ;  /* 0x00009a00ff867b82 */ /* 0x000ee20000000800 */
[----:B----4-:R-:W-:Y:S01]  /*6160*/  IMAD R135, R135, 0x5b, RZ ;  /* 0x0000005b87877824 */ /* 0x010fe200078e02ff */
[-C--:B--2---:R-:W-:Y:S02]  /*6170*/  IADD3 R8, P5, R77, R10.reuse, RZ ;  /* 0x0000000a4d087210 */ /* 0x084fe40007fbe0ff */
[-C--:B------:R-:W-:Y:S02]  /*6180*/  LEA R240, P6, R247, R10.reuse, 0x7 ;  /* 0x0000000af7f07211 */ /* 0x080fe400078c38ff */
[-C--:B------:R-:W-:Y:S01]  /*6190*/  LEA.HI.X.SX32 R9, R83, R11.reuse, 0x1, P5 ;  /* 0x0000000b53097211 */ /* 0x080fe200028f0eff */
[----:B------:R-:W-:Y:S01]  /*61a0*/  STL.64 [R1+0x6d8], R242 ;  /* 0x0006d8f201007387 */ /* 0x000fe20000100a00 */
[-C--:B------:R-:W-:Y:S01]  /*61b0*/  IADD3 R76, P4, R17, R10.reuse, RZ ;  /* 0x0000000a114c7210 */ /* 0x080fe20007f9e0ff */
[----:B------:R-:W2:Y:S01]  /*61c0*/  LDC R139, c[0x0][0x268] ;  /* 0x00009a00ff8b7b82 */ /* 0x000ea20000000800 */
[-C--:B------:R-:W-:Y:S01]  /*61d0*/  LEA.HI.X.SX32 R241, R81, R11.reuse, 0x1, P6 ;  /* 0x0000000b51f17211 */ /* 0x080fe200030f0eff */
[----:B------:R4:W-:Y:S01]  /*61e0*/  STL.64 [R1+0x5d0], R8 ;  /* 0x0005d00801007387 */ /* 0x0009e20000100a00 */
[----:B------:R-:W-:Y:S01]  /*61f0*/  IADD3 R78, P6, R80, R10, RZ ;  /* 0x0000000a504e7210 */ /* 0x000fe20007fde0ff */
[----:B0-----:R-:W-:Y:S01]  /*6200*/  IMAD R133, R133, 0xb8, RZ ;  /* 0x000000b885857824 */ /* 0x001fe200078e02ff */
[----:B------:R-:W-:-:S02]  /*6210*/  LEA.HI.X.SX32 R77, R84, R11, 0x1, P4 ;  /* 0x0000000b544d7211 */ /* 0x000fc400020f0eff */
[----:B------:R-:W-:Y:S01]  /*6220*/  LEA.HI.X.SX32 R79, R17, R11, 0x1, P6 ;  /* 0x0000000b114f7211 */ /* 0x000fe200030f0eff */
[----:B------:R-:W-:Y:S01]  /*6230*/  STL.64 [R1+0x5d8], R240 ;  /* 0x0005d8f001007387 */ /* 0x000fe20000100a00 */
[----:B------:R-:W0:Y:S01]  /*6240*/  LDC R137, c[0x0][0x268] ;  /* 0x00009a00ff897b82 */ /* 0x000e220000000800 */
[----:B-1----:R-:W-:Y:S01]  /*6250*/  IMAD R136, R136, 0x17, RZ ;  /* 0x0000001788887824 */ /* 0x002fe200078e02ff */
[----:B----4-:R-:W-:Y:S01]  /*6260*/  IADD3 R8, P5, R82, R10, RZ ;  /* 0x0000000a52087210 */ /* 0x010fe20007fbe0ff */
[----:B------:R1:W-:Y:S01]  /*6270*/  STL.64 [R1+0x6d0], R76 ;  /* 0x0006d04c01007387 */ /* 0x0003e20000100a00 */
[----:B---3--:R-:W-:-:S04]  /*6280*/  IMAD R134, R134, 0xba, RZ ;  /* 0x000000ba86867824 */ /* 0x008fc800078e02ff */
[----:B------:R-:W3:Y:S01]  /*6290*/  LDC R138, c[0x0][0x268] ;  /* 0x00009a00ff8a7b82 */ /* 0x000ee20000000800 */
[----:B------:R-:W-:Y:S01]  /*62a0*/  LEA.HI.X.SX32 R9, R86, R11, 0x1, P5 ;  /* 0x0000000b56097211 */ /* 0x000fe200028f0eff */
[----:B------:R4:W-:Y:S04]  /*62b0*/  STL.64 [R1+0x5c8], R78 ;  /* 0x0005c84e01007387 */ /* 0x0009e80000100a00 */
[----:B------:R4:W-:Y:S01]  /*62c0*/  STL.64 [R1+0x5c0], R8 ;  /* 0x0005c00801007387 */ /* 0x0009e20000100a00 */
[----:B--2---:R-:W-:Y:S01]  /*62d0*/  IMAD R139, R139, 0x5d, RZ ;  /* 0x0000005d8b8b7824 */ /* 0x004fe200078e02ff */
[----:B------:R-:W2:Y:S01]  /*62e0*/  LDC R140, c[0x0][0x268] ;  /* 0x00009a00ff8c7b82 */ /* 0x000ea20000000800 */
[-C--:B-1----:R-:W-:Y:S02]  /*62f0*/  IADD3 R76, P4, R18, R10.reuse, RZ ;  /* 0x0000000a124c7210 */ /* 0x082fe40007f9e0ff */
[----:B----4-:R-:W-:Y:S01]  /*6300*/  IADD3 R78, P6, R20, R10, RZ ;  /* 0x0000000a144e7210 */ /* 0x010fe20007fde0ff */
[----:B------:R-:W-:Y:S01]  /*6310*/  IMAD.MOV.U32 R240, RZ, RZ, R12 ;  /* 0x000000fffff07224 */ /* 0x000fe200078e000c */
[----:B------:R-:W-:-:S03]  /*6320*/  MOV R241, R13 ;  /* 0x0000000d00f17202 */ /* 0x000fc60000000f00 */
[----:B------:R-:W1:Y:S01]  /*6330*/  LDC R142, c[0x0][0x268] ;  /* 0x00009a00ff8e7b82 */ /* 0x000e620000000800 */
[-C--:B------:R-:W-:Y:S01]  /*6340*/  IADD3 R8, P5, R85, R10.reuse, RZ ;  /* 0x0000000a55087210 */ /* 0x080fe20007fbe0ff */
[----:B0-----:R-:W-:Y:S01]  /*6350*/  IMAD R137, R137, 0xbc, RZ ;  /* 0x000000bc89897824 */ /* 0x001fe200078e02ff */
[-C--:B------:R-:W-:Y:S02]  /*6360*/  LEA.HI.X.SX32 R77, R88, R11.reuse, 0x1, P4 ;  /* 0x0000000b584d7211 */ /* 0x080fe400020f0eff */
[-C--:B------:R-:W-:Y:S02]  /*6370*/  LEA.HI.X.SX32 R9, R20, R11.reuse, 0x1, P5 ;  /* 0x0000000b14097211 */ /* 0x080fe400028f0eff */
[-C--:B------:R-:W-:Y:S01]  /*6380*/  LEA.HI.X.SX32 R79, R18, R11.reuse, 0x1, P6 ;  /* 0x0000000b124f7211 */ /* 0x080fe200030f0eff */
[----:B------:R0:W-:Y:S01]  /*6390*/  STL.64 [R1+0x750], R76 ;  /* 0x0007504c01007387 */ /* 0x0001e20000100a00 */
[----:B------:R-:W-:Y:S01]  /*63a0*/  IADD3 R16, P6, R21, R10, RZ ;  /* 0x0000000a15107210 */ /* 0x000fe20007fde0ff */
[----:B------:R-:W4:Y:S01]  /*63b0*/  LDC R141, c[0x0][0x268] ;  /* 0x00009a00ff8d7b82 */ /* 0x000f220000000800 */
[----:B---3--:R-:W-:Y:S01]  /*63c0*/  IMAD R138, R138, 0xbe, RZ ;  /* 0x000000be8a8a7824 */ /* 0x008fe200078e02ff */
[----:B------:R3:W-:Y:S01]  /*63d0*/  STL.64 [R1+0x5b8], R8 ;  /* 0x0005b80801007387 */ /* 0x0007e20000100a00 */
[----:B------:R-:W-:Y:S01]  /*63e0*/  LEA.HI.X.SX32 R17, R92, R11, 0x1, P6 ;  /* 0x0000000b5c117211 */ /* 0x000fe200030f0eff */
[----:B--2---:R-:W-:-:S04]  /*63f0*/  IMAD R140, R140, 0x2f, RZ ;  /* 0x0000002f8c8c7824 */ /* 0x004fc800078e02ff */
[----:B------:R-:W2:Y:S01]  /*6400*/  LDC R143, c[0x0][0x268] ;  /* 0x00009a00ff8f7b82 */ /* 0x000ea20000000800 */
[-C--:B0-----:R-:W-:Y:S02]  /*6410*/  IADD3 R76, P4, R87, R10.reuse, RZ ;  /* 0x0000000a574c7210 */ /* 0x081fe40007f9e0ff */
[----:B---3--:R-:W-:Y:S01]  /*6420*/  IADD3 R8, P5, R89, R10, RZ ;  /* 0x0000000a59087210 */ /* 0x008fe20007fbe0ff */
[----:B-1----:R-:W-:Y:S01]  /*6430*/  IMAD R142, R142, 0x5f, RZ ;  /* 0x0000005f8e8e7824 */ /* 0x002fe200078e02ff */
[----:B------:R-:W-:-:S03]  /*6440*/  LEA.HI.X.SX32 R77, R91, R11, 0x1, P4 ;  /* 0x0000000b5b4d7211 */ /* 0x000fc600020f0eff */
[----:B------:R-:W0:Y:S01]  /*6450*/  LDC R144, c[0x0][0x268] ;  /* 0x00009a00ff907b82 */ /* 0x000e220000000800 */
[----:B------:R-:W-:Y:S01]  /*6460*/  LEA.HI.X.SX32 R9, R21, R11, 0x1, P5 ;  /* 0x0000000b15097211 */ /* 0x000fe200028f0eff */
[----:B------:R-:W-:Y:S01]  /*6470*/  STL.64 [R1+0x6c8], R78 ;  /* 0x0006c84e01007387 */ /* 0x000fe20000100a00 */
[----:B------:R-:W-:-:S03]  /*6480*/  IADD3 R18, P4, R90, R10, RZ ;  /* 0x0000000a5a127210 */ /* 0x000fc60007f9e0ff */
[----:B------:R1:W-:Y:S01]  /*6490*/  STL.64 [R1+0x6c0], R16 ;  /* 0x0006c01001007387 */ /* 0x0003e20000100a00 */
[-C--:B------:R-:W-:Y:S01]  /*64a0*/  LEA.HI.X.SX32 R19, R93, R11.reuse, 0x1, P4 ;  /* 0x0000000b5d137211 */ /* 0x080fe200020f0eff */
[----:B------:R-:W3:Y:S01]  /*64b0*/  LDC R148, c[0x0][0x268] ;  /* 0x00009a00ff947b82 */ /* 0x000ee20000000800 */
[-C--:B------:R-:W-:Y:S01]  /*64c0*/  LEA.HI.X.SX32 R241, R111, R11.reuse, 0x1, P3 ;  /* 0x0000000b6ff17211 */ /* 0x080fe200018f0eff */
[----:B------:R-:W-:Y:S01]  /*64d0*/  STL.64 [R1+0x5b0], R76 ;  /* 0x0005b04c01007387 */ /* 0x000fe20000100a00 */
[-C--:B------:R-:W-:Y:S01]  /*64e0*/  IADD3 R12, P4, R24, R10.reuse, RZ ;  /* 0x0000000a180c7210 */ /* 0x080fe20007f9e0ff */
[----:B----4-:R-:W-:Y:S02]  /*64f0*/  IMAD R141, R141, 0xc0, RZ ;  /* 0x000000c08d8d7824 */ /* 0x010fe400078e02ff */
[----:B------:R4:W-:Y:S02]  /*6500*/  STL.64 [R1+0x5a8], R8 ;  /* 0x0005a80801007387 */ /* 0x0009e40000100a00 */
[----:B------:R-:W3:Y:S08]  /*6510*/  LDC R150, c[0x0][0x268] ;  /* 0x00009a00ff967b82 */ /* 0x000ef00000000800 */
[----:B------:R-:W3:Y:S01]  /*6520*/  LDC R146, c[0x0][0x268] ;  /* 0x00009a00ff927b82 */ /* 0x000ee20000000800 */
[-C--:B-1----:R-:W-:Y:S01]  /*6530*/  IADD3 R16, P6, R22, R10.reuse, RZ ;  /* 0x0000000a16107210 */ /* 0x082fe20007fde0ff */
[----:B--2---:R-:W-:Y:S01]  /*6540*/  IMAD R143, R143, 0xc2, RZ ;  /* 0x000000c28f8f7824 */ /* 0x004fe200078e02ff */
[----:B----4-:R-:W-:Y:S01]  /*6550*/  IADD3 R8, P5, R23, R10, RZ ;  /* 0x0000000a17087210 */ /* 0x010fe20007fbe0ff */
[----:B0-----:R-:W-:Y:S01]  /*6560*/  IMAD R144, R144, 0xc4, RZ ;  /* 0x000000c490907824 */ /* 0x001fe200078e02ff */
[----:B------:R-:W-:-:S02]  /*6570*/  LEA.HI.X.SX32 R17, R95, R11, 0x1, P6 ;  /* 0x0000000b5f117211 */ /* 0x000fc400030f0eff */
[-C--:B------:R-:W-:Y:S01]  /*6580*/  LEA.HI.X.SX32 R9, R22, R11.reuse, 0x1, P5 ;  /* 0x0000000b16097211 */ /* 0x080fe200028f0eff */
[----:B------:R-:W-:Y:S01]  /*6590*/  STL.64 [R1+0x5a0], R18 ;  /* 0x0005a01201007387 */ /* 0x000fe20000100a00 */
[-C--:B------:R-:W-:Y:S01]  /*65a0*/  LEA.HI.X.SX32 R13, R23, R11.reuse, 0x1, P4 ;  /* 0x0000000b170d7211 */ /* 0x080fe200020f0eff */
[----:B------:R-:W0:Y:S08]  /*65b0*/  LDC R147, c[0x0][0x268] ;  /* 0x00009a00ff937b82 */ /* 0x000e300000000800 */
[----:B------:R-:W1:Y:S01]  /*65c0*/  LDC R186, c[0x0][0x268] ;  /* 0x00009a00ffba7b82 */ /* 0x000e620000000800 */
[----:B------:R2:W-:Y:S07]  /*65d0*/  STL.64 [R1+0x790], R16 ;  /* 0x0007901001007387 */ /* 0x0005ee0000100a00 */
[----:B------:R-:W4:Y:S01]  /*65e0*/  LDC R149, c[0x0][0x268] ;  /* 0x00009a00ff957b82 */ /* 0x000f220000000800 */
[----:B------:R3:W-:Y:S07]  /*65f0*/  STL.64 [R1+0x748], R8 ;  /* 0x0007480801007387 */ /* 0x0007ee0000100a00 */
[----:B------:R-:W4:Y:S01]  /*6600*/  LDC R188, c[0x0][0x268] ;  /* 0x00009a00ffbc7b82 */ /* 0x000f220000000800 */
[-C--:B--2---:R-:W-:Y:S01]  /*6610*/  IADD3 R16, P6, R94, R10.reuse, RZ ;  /* 0x0000000a5e107210 */ /* 0x084fe20007fde0ff */
[----:B------:R2:W-:Y:S01]  /*6620*/  STL.64 [R1+0x6b8], R12 ;  /* 0x0006b80c01007387 */ /* 0x0005e20000100a00 */
[-C--:B------:R-:W-:Y:S01]  /*6630*/  IADD3 R18, P3, R110, R10.reuse, RZ ;  /* 0x0000000a6e127210 */ /* 0x080fe20007f7e0ff */
[----:B---3--:R-:W-:Y:S01]  /*6640*/  IMAD R148, R148, 0x61, RZ ;  /* 0x0000006194947824 */ /* 0x008fe200078e02ff */
[-C--:B------:R-:W-:Y:S01]  /*6650*/  IADD3 R8, P5, R96, R10.reuse, RZ ;  /* 0x0000000a60087210 */ /* 0x080fe20007fbe0ff */
[----:B------:R-:W-:Y:S01]  /*6660*/  IMAD R150, R150, 0x31, RZ ;  /* 0x0000003196967824 */ /* 0x000fe200078e02ff */
[-C--:B------:R-:W-:Y:S01]  /*6670*/  LEA.HI.X.SX32 R17, R24, R11.reuse, 0x1, P6 ;  /* 0x0000000b18117211 */ /* 0x080fe200030f0eff */
[----:B------:R-:W3:Y:S01]  /*6680*/  LDC R189, c[0x0][0x268] ;  /* 0x00009a00ffbd7b82 */ /* 0x000ee20000000800 */
[-C--:B------:R-:W-:Y:S01]  /*6690*/  LEA.HI.X.SX32 R9, R99, R11.reuse, 0x1, P5 ;  /* 0x0000000b63097211 */ /* 0x080fe200028f0eff */
[----:B------:R-:W-:Y:S01]  /*66a0*/  IMAD R146, R146, 0xc6, RZ ;  /* 0x000000c692927824 */ /* 0x000fe200078e02ff */
[-C--:B------:R-:W-:Y:S01]  /*66b0*/  IADD3 R14, P2, R44, R10.reuse, RZ ;  /* 0x0000000a2c0e7210 */ /* 0x080fe20007f5e0ff */
[----:B0-----:R-:W-:Y:S01]  /*66c0*/  IMAD R147, R147, 0xc8, RZ ;  /* 0x000000c893937824 */ /* 0x001fe200078e02ff */
[-C--:B--2---:R-:W-:Y:S01]  /*66d0*/  IADD3 R12, P4, R25, R10.reuse, RZ ;  /* 0x0000000a190c7210 */ /* 0x084fe20007f9e0ff */
[----:B------:R0:W-:Y:S02]  /*66e0*/  STL.64 [R1+0x598], R16 ;  /* 0x0005981001007387 */ /* 0x0001e40000100a00 */
[----:B------:R-:W2:Y:S08]  /*66f0*/  LDC R191, c[0x0][0x268] ;  /* 0x00009a00ffbf7b82 */ /* 0x000eb00000000800 */
[----:B------:R-:W2:Y:S01]  /*6700*/  LDC R151, c[0x0][0x268] ;  /* 0x00009a00ff977b82 */ /* 0x000ea20000000800 */
[----:B------:R-:W-:Y:S01]  /*6710*/  LEA.HI.X.SX32 R13, R100, R11, 0x1, P4 ;  /* 0x0000000b640d7211 */ /* 0x000fe200020f0eff */
[----:B------:R4:W-:Y:S01]  /*6720*/  STL.64 [R1+0x590], R8 ;  /* 0x0005900801007387 */ /* 0x0009e20000100a00 */
[----:B0-----:R-:W-:Y:S01]  /*6730*/  IADD3 R16, P6, R97, R10, RZ ;  /* 0x0000000a61107210 */ /* 0x001fe20007fde0ff */
[----:B-1----:R-:W-:-:S02]  /*6740*/  IMAD R186, R186, 0x63, RZ ;  /* 0x00000063baba7824 */ /* 0x002fc400078e02ff */
[----:B------:R0:W-:Y:S01]  /*6750*/  STL.64 [R1+0x6b0], R12 ;  /* 0x0006b00c01007387 */ /* 0x0001e20000100a00 */
[-C--:B------:R-:W-:Y:S01]  /*6760*/  LEA.HI.X.SX32 R17, R25, R11.reuse, 0x1, P6 ;  /* 0x0000000b19117211 */ /* 0x080fe200030f0eff */
[----:B------:R-:W1:Y:S01]  /*6770*/  LDC R187, c[0x0][0x268] ;  /* 0x00009a00ffbb7b82 */ /* 0x000e620000000800 */
[-C--:B------:R-:W-:Y:S01]  /*6780*/  LEA.HI.X.SX32 R19, R32, R11.reuse, 0x1, P3 ;  /* 0x0000000b20137211 */ /* 0x080fe200018f0eff */
[----:B----4-:R-:W-:Y:S01]  /*6790*/  IMAD R149, R149, 0xca, RZ ;  /* 0x000000ca95957824 */ /* 0x010fe200078e02ff */
[-C--:B------:R-:W-:Y:S01]  /*67a0*/  IADD3 R250, P1, R45, R10.reuse, RZ ;  /* 0x0000000a2dfa7210 */ /* 0x080fe20007f3e0ff */
[----:B------:R-:W-:Y:S01]  /*67b0*/  IMAD R188, R188, 0x19, RZ ;  /* 0x00000019bcbc7824 */ /* 0x000fe200078e02ff */
[-C--:B------:R-:W-:Y:S01]  /*67c0*/  IADD3 R8, P5, R98, R10.reuse, RZ ;  /* 0x0000000a62087210 */ /* 0x080fe20007fbe0ff */
[----:B---3--:R-:W-:Y:S02]  /*67d0*/  IMAD R189, R189, 0x65, RZ ;  /* 0x00000065bdbd7824 */ /* 0x008fe400078e02ff */
[----:B------:R-:W3:Y:S01]  /*67e0*/  LDC R193, c[0x0][0x268] ;  /* 0x00009a00ffc17b82 */ /* 0x000ee20000000800 */
[----:B------:R-:W-:Y:S01]  /*67f0*/  LEA.HI.X.SX32 R15, R145, R11, 0x1, P2 ;  /* 0x0000000b910f7211 */ /* 0x000fe200010f0eff */
[----:B--2---:R-:W-:Y:S01]  /*6800*/  IMAD R191, R191, 0x33, RZ ;  /* 0x00000033bfbf7824 */ /* 0x004fe200078e02ff */
[----:B0-----:R-:W-:-:S02]  /*6810*/  IADD3 R12, P4, R26, R10, RZ ;  /* 0x0000000a1a0c7210 */ /* 0x001fc40007f9e0ff */
[-C--:B------:R-:W-:Y:S02]  /*6820*/  LEA.HI.X.SX32 R9, R102, R11.reuse, 0x1, P5 ;  /* 0x0000000b66097211 */ /* 0x080fe400028f0eff */
[----:B------:R-:W-:Y:S01]  /*6830*/  LEA.HI.X.SX32 R13, R104, R11, 0x1, P4 ;  /* 0x0000000b680d7211 */ /* 0x000fe200020f0eff */
[----:B------:R0:W-:Y:S01]  /*6840*/  STL.64 [R1+0x588], R16 ;  /* 0x0005881001007387 */ /* 0x0001e20000100a00 */
[----:B------:R-:W2:Y:S01]  /*6850*/  LDC R190, c[0x0][0x268] ;  /* 0x00009a00ffbe7b82 */ /* 0x000ea20000000800 */
[----:B------:R-:W-:Y:S02]  /*6860*/  IMAD R151, R151, 0xcc, RZ ;  /* 0x000000cc97977824 */ /* 0x000fe400078e02ff */
[----:B------:R4:W-:Y:S04]  /*6870*/  STL.64 [R1+0x580], R8 ;  /* 0x0005800801007387 */ /* 0x0009e80000100a00 */
[----:B------:R3:W-:Y:S01]  /*6880*/  STL.64 [R1+0x740], R12 ;  /* 0x0007400c01007387 */ /* 0x0007e20000100a00 */
[----:B------:R-:W2:Y:S01]  /*6890*/  LDC R192, c[0x0][0x268] ;  /* 0x00009a00ffc07b82 */ /* 0x000ea20000000800 */
[----:B-1----:R-:W-:Y:S01]  /*68a0*/  IMAD R187, R187, 0xce, RZ ;  /* 0x000000cebbbb7824 */ /* 0x002fe200078e02ff */
[----:B0-----:R-:W-:-:S02]  /*68b0*/  IADD3 R16, P6, R27, R10, RZ ;  /* 0x0000000a1b107210 */ /* 0x001fc40007fde0ff */
[----:B----4-:R-:W-:-:S04]  /*68c0*/  IADD3 R8, P5, R101, R10, RZ ;  /* 0x0000000a65087210 */ /* 0x010fc80007fbe0ff */
[----:B------:R-:W0:Y:S01]  /*68d0*/  LDC R194, c[0x0][0x268] ;  /* 0x00009a00ffc27b82 */ /* 0x000e220000000800 */
[-C--:B------:R-:W-:Y:S01]  /*68e0*/  LEA.HI.X.SX32 R17, R26, R11.reuse, 0x1, P6 ;  /* 0x0000000b1a117211 */ /* 0x080fe200030f0eff */
[----:B---3--:R-:W-:Y:S01]  /*68f0*/  IMAD R193, R193, 0x67, RZ ;  /* 0x00000067c1c17824 */ /* 0x008fe200078e02ff */
[-C--:B------:R-:W-:Y:S02]  /*6900*/  IADD3 R12, P4, R103, R10.reuse, RZ ;  /* 0x0000000a670c7210 */ /* 0x080fe40007f9e0ff */
[-C--:B------:R-:W-:Y:S02]  /*6910*/  LEA.HI.X.SX32 R9, R27, R11.reuse, 0x1, P5 ;  /* 0x0000000b1b097211 */ /* 0x080fe400028f0eff */
[-C--:B------:R-:W-:Y:S01]  /*6920*/  LEA.HI.X.SX32 R13, R107, R11.reuse, 0x1, P4 ;  /* 0x0000000b6b0d7211 */ /* 0x080fe200020f0eff */
[----:B------:R1:W-:Y:S01]  /*6930*/  STL.64 [R1+0x6a8], R16 ;  /* 0x0006a81001007387 */ /* 0x0003e20000100a00 */
[----:B------:R-:W-:Y:S01]  /*6940*/  LEA.HI.X.SX32 R251, R44, R11, 0x1, P1 ;  /* 0x0000000b2cfb7211 */ /* 0x000fe200008f0eff */
[----:B------:R-:W3:Y:S01]  /*6950*/  LDC R195, c[0x0][0x268] ;  /* 0x00009a00ffc37b82 */ /* 0x000ee20000000800 */
[----:B--2---:R-:W-:Y:S01]  /*6960*/  IMAD R190, R190, 0xd0, RZ ;  /* 0x000000d0bebe7824 */ /* 0x004fe200078e02ff */
[----:B------:R2:W-:Y:S04]  /*6970*/  STL.64 [R1+0x578], R8 ;  /* 0x0005780801007387 */ /* 0x0005e80000100a00 */
[----:B------:R4:W-:Y:S01]  /*6980*/  STL.64 [R1+0x570], R12 ;  /* 0x0005700c01007387 */ /* 0x0009e20000100a00 */
[----:B------:R-:W-:Y:S01]  /*6990*/  IMAD R192, R192, 0xd2, RZ ;  /* 0x000000d2c0c07824 */ /* 0x000fe200078e02ff */
[----:B------:R-:W3:Y:S01]  /*69a0*/  LDC R197, c[0x0][0x268] ;  /* 0x00009a00ffc57b82 */ /* 0x000ee20000000800 */
[----:B-1----:R-:W-:-:S02]  /*69b0*/  IADD3 R16, P6, R28, R10, RZ ;  /* 0x0000000a1c107210 */ /* 0x002fc40007fde0ff */
[----:B--2---:R-:W-:Y:S01]  /*69c0*/  IADD3 R8, P5, R105, R10, RZ ;  /* 0x0000000a69087210 */ /* 0x004fe20007fbe0ff */
[----:B0-----:R-:W-:Y:S01]  /*69d0*/  IMAD R194, R194, 0xd4, RZ ;  /* 0x000000d4c2c27824 */ /* 0x001fe200078e02ff */
[----:B------:R-:W-:-:S03]  /*69e0*/  LEA.HI.X.SX32 R17, R108, R11, 0x1, P6 ;  /* 0x0000000b6c117211 */ /* 0x000fc600030f0eff */
[----:B------:R-:W0:Y:S01]  /*69f0*/  LDC R199, c[0x0][0x268] ;  /* 0x00009a00ffc77b82 */ /* 0x000e220000000800 */
[-C--:B----4-:R-:W-:Y:S02]  /*6a00*/  IADD3 R12, P4, R106, R10.reuse, RZ ;  /* 0x0000000a6a0c7210 */ /* 0x090fe40007f9e0ff */
[-C--:B------:R-:W-:Y:S02]  /*6a10*/  LEA.HI.X.SX32 R9, R28, R11.reuse, 0x1, P5 ;  /* 0x0000000b1c097211 */ /* 0x080fe400028f0eff */
[----:B------:R-:W-:Y:S01]  /*6a20*/  LEA.HI.X.SX32 R13, R109, R11, 0x1, P4 ;  /* 0x0000000b6d0d7211 */ /* 0x000fe200020f0eff */
[----:B------:R1:W-:Y:S01]  /*6a30*/  STL.64 [R1+0x6a0], R16 ;  /* 0x0006a01001007387 */ /* 0x0003e20000100a00 */
[----:B---3--:R-:W-:Y:S01]  /*6a40*/  IMAD R195, R195, 0xd6, RZ ;  /* 0x000000d6c3c37824 */ /* 0x008fe200078e02ff */
[----:B------:R-:W2:Y:S02]  /*6a50*/  LDC R201, c[0x0][0x268] ;  /* 0x00009a00ffc97b82 */ /* 0x000ea40000000800 */
[----:B------:R3:W-:Y:S04]  /*6a60*/  STL.64 [R1+0x568], R8 ;  /* 0x0005680801007387 */ /* 0x0007e80000100a00 */
[----:B------:R4:W-:Y:S01]  /*6a70*/  STL.64 [R1+0x560], R12 ;  /* 0x0005600c01007387 */ /* 0x0009e20000100a00 */
[----:B------:R-:W-:Y:S01]  /*6a80*/  IMAD R197, R197, 0x69, RZ ;  /* 0x00000069c5c57824 */ /* 0x000fe200078e02ff */
[----:B------:R-:W2:Y:S01]  /*6a90*/  LDC R203, c[0x0][0x268] ;  /* 0x00009a00ffcb7b82 */ /* 0x000ea20000000800 */
[----:B-1----:R-:W-:-:S02]  /*6aa0*/  IADD3 R16, P6, R30, R10, RZ ;  /* 0x0000000a1e107210 */ /* 0x002fc40007fde0ff */
[----:B---3--:R-:W-:Y:S02]  /*6ab0*/  IADD3 R8, P5, R31, R10, RZ ;  /* 0x0000000a1f087210 */ /* 0x008fe40007fbe0ff */
[----:B------:R-:W-:-:S03]  /*6ac0*/  LEA.HI.X.SX32 R17, R29, R11, 0x1, P6 ;  /* 0x0000000b1d117211 */ /* 0x000fc600030f0eff */
[----:B------:R-:W1:Y:S01]  /*6ad0*/  LDC R196, c[0x0][0x268] ;  /* 0x00009a00ffc47b82 */ /* 0x000e620000000800 */
[-C--:B----4-:R-:W-:Y:S01]  /*6ae0*/  IADD3 R12, P4, R32, R10.reuse, RZ ;  /* 0x0000000a200c7210 */ /* 0x090fe20007f9e0ff */
[----:B0-----:R-:W-:Y:S01]  /*6af0*/  IMAD R199, R199, 0x35, RZ ;  /* 0x00000035c7c77824 */ /* 0x001fe200078e02ff */
[-C--:B------:R-:W-:Y:S02]  /*6b00*/  LEA.HI.X.SX32 R9, R30, R11.reuse, 0x1, P5 ;  /* 0x0000000b1e097211 */ /* 0x080fe400028f0eff */
[-C--:B------:R-:W-:Y:S01]  /*6b10*/  LEA.HI.X.SX32 R13, R31, R11.reuse, 0x1, P4 ;  /* 0x0000000b1f0d7211 */ /* 0x080fe200020f0eff */
[----:B------:R0:W-:Y:S01]  /*6b20*/  STL.64 [R1+0x788], R16 ;  /* 0x0007881001007387 */ /* 0x0001e20000100a00 */
[----:B--2---:R-:W-:Y:S01]  /*6b30*/  IMAD R201, R201, 0x6b, RZ ;  /* 0x0000006bc9c97824 */ /* 0x004fe200078e02ff */
[----:B------:R-:W2:Y:S02]  /*6b40*/  LDC R198, c[0x0][0x268] ;  /* 0x00009a00ffc67b82 */ /* 0x000ea40000000800 */
[----:B------:R-:W-:Y:S04]  /*6b50*/  STL [R1+0x7b4], R241 ;  /* 0x0007b4f101007387 */ /* 0x000fe80000100800 */
[----:B------:R3:W-:Y:S01]  /*6b60*/  STL.64 [R1+0x738], R8 ;  /* 0x0007380801007387 */ /* 0x0007e20000100a00 */
[----:B------:R-:W-:Y:S01]  /*6b70*/  IMAD R203, R203, 0x1b, RZ ;  /* 0x0000001bcbcb7824 */ /* 0x000fe200078e02ff */
[----:B------:R-:W4:Y:S01]  /*6b80*/  LDC R200, c[0x0][0x268] ;  /* 0x00009a00ffc87b82 */ /* 0x000f220000000800 */
[----:B0-----:R-:W-:Y:S01]  /*6b90*/  IADD3 R16, P6, R112, R10, RZ ;  /* 0x0000000a70107210 */ /* 0x001fe20007fde0ff */
[----:B------:R0:W-:Y:S03]  /*6ba0*/  STL.64 [R1+0x698], R12 ;  /* 0x0006980c01007387 */ /* 0x0001e60000100a00 */
[----:B------:R-:W-:-:S03]  /*6bb0*/  LEA.HI.X.SX32 R17, R115, R11, 0x1, P6 ;  /* 0x0000000b73117211 */ /* 0x000fc600030f0eff */
[----:B------:R-:W4:Y:S01]  /*6bc0*/  LDC R202, c[0x0][0x268] ;  /* 0x00009a00ffca7b82 */ /* 0x000f220000000800 */
[----:B-1----:R-:W-:Y:S01]  /*6bd0*/  IMAD R196, R196, 0xd8, RZ ;  /* 0x000000d8c4c47824 */ /* 0x002fe200078e02ff */
[-C--:B---3--:R-:W-:Y:S02]  /*6be0*/  IADD3 R8, P5, R33, R10.reuse, RZ ;  /* 0x0000000a21087210 */ /* 0x088fe40007fbe0ff */
[----:B0-----:R-:W-:-:S04]  /*6bf0*/  IADD3 R12, P4, R113, R10, RZ ;  /* 0x0000000a710c7210 */ /* 0x001fc80007f9e0ff */
[----:B------:R-:W0:Y:S01]  /*6c00*/  LDC R204, c[0x0][0x268] ;  /* 0x00009a00ffcc7b82 */ /* 0x000e220000000800 */
[-C--:B------:R-:W-:Y:S01]  /*6c10*/  LEA.HI.X.SX32 R9, R116, R11.reuse, 0x1, P5 ;  /* 0x0000000b74097211 */ /* 0x080fe200028f0eff */
[----:B------:R1:W-:Y:S01]  /*6c20*/  STL.64 [R1+0x558], R18 ;  /* 0x0005581201007387 */ /* 0x0003e20000100a00 */
[----:B------:R-:W-:Y:S01]  /*6c30*/  LEA.HI.X.SX32 R13, R33, R11, 0x1, P4 ;  /* 0x0000000b210d7211 */ /* 0x000fe200020f0eff */
[----:B--2---:R-:W-:Y:S02]  /*6c40*/  IMAD R198, R198, 0xda, RZ ;  /* 0x000000dac6c67824 */ /* 0x004fe400078e02ff */
[----:B------:R2:W-:Y:S02]  /*6c50*/  STL.64 [R1+0x550], R16 ;  /* 0x0005501001007387 */ /* 0x0005e40000100a00 */
[----:B------:R-:W3:Y:S01]  /*6c60*/  LDC R206, c[0x0][0x268] ;  /* 0x00009a00ffce7b82 */ /* 0x000ee20000000800 */
[----:B----4-:R-:W-:Y:S01]  /*6c70*/  IMAD R200, R200, 0xdc, RZ ;  /* 0x000000dcc8c87824 */ /* 0x010fe200078e02ff */
[----:B------:R4:W-:Y:S01]  /*6c80*/  STL.64 [R1+0x690], R8 ;  /* 0x0006900801007387 */ /* 0x0009e20000100a00 */
[----:B-1----:R-:W-:-:S03]  /*6c90*/  IADD3 R18, P3, R114, R10, RZ ;  /* 0x0000000a72127210 */ /* 0x002fc60007f7e0ff */
[----:B------:R1:W-:Y:S02]  /*6ca0*/  STL.64 [R1+0x548], R12 ;  /* 0x0005480c01007387 */ /* 0x0003e40000100a00 */
[----:B------:R-:W3:Y:S01]  /*6cb0*/  LDC R209, c[0x0][0x268] ;  /* 0x00009a00ffd17b82 */ /* 0x000ee20000000800 */
[----:B------:R-:W-:Y:S01]  /*6cc0*/  IMAD R202, R202, 0xde, RZ ;  /* 0x000000decaca7824 */ /* 0x000fe200078e02ff */
[-C--:B--2---:R-:W-:Y:S02]  /*6cd0*/  IADD3 R16, P6, R34, R10.reuse, RZ ;  /* 0x0000000a22107210 */ /* 0x084fe40007fde0ff */
[-C--:B------:R-:W-:Y:S02]  /*6ce0*/  LEA.HI.X.SX32 R19, R119, R11.reuse, 0x1, P3 ;  /* 0x0000000b77137211 */ /* 0x080fe400018f0eff */
[-C--:B----4-:R-:W-:Y:S02]  /*6cf0*/  IADD3 R8, P5, R35, R10.reuse, RZ ;  /* 0x0000000a23087210 */ /* 0x090fe40007fbe0ff */
[----:B------:R-:W-:Y:S01]  /*6d00*/  LEA.HI.X.SX32 R17, R120, R11, 0x1, P6 ;  /* 0x0000000b78117211 */ /* 0x000fe200030f0eff */
[----:B------:R-:W2:Y:S01]  /*6d10*/  LDC R205, c[0x0][0x268] ;  /* 0x00009a00ffcd7b82 */ /* 0x000ea20000000800 */
[----:B0-----:R-:W-:Y:S01]  /*6d20*/  IMAD R204, R204, 0x6d, RZ ;  /* 0x0000006dcccc7824 */ /* 0x001fe200078e02ff */
[----:B-1----:R-:W-:-:S02]  /*6d30*/  IADD3 R12, P4, R117, R10, RZ ;  /* 0x0000000a750c7210 */ /* 0x002fc40007f9e0ff */
[-C--:B------:R-:W-:Y:S01]  /*6d40*/  LEA.HI.X.SX32 R9, R34, R11.reuse, 0x1, P5 ;  /* 0x0000000b22097211 */ /* 0x080fe200028f0eff */
[----:B------:R0:W-:Y:S01]  /*6d50*/  STL.64 [R1+0x540], R18 ;  /* 0x0005401201007387 */ /* 0x0001e20000100a00 */
[----:B------:R-:W-:Y:S01]  /*6d60*/  LEA.HI.X.SX32 R13, R35, R11, 0x1, P4 ;  /* 0x0000000b230d7211 */ /* 0x000fe200020f0eff */
[----:B---3--:R-:W-:Y:S01]  /*6d70*/  IMAD R206, R206, 0x37, RZ ;  /* 0x00000037cece7824 */ /* 0x008fe200078e02ff */
[----:B------:R-:W1:Y:S01]  /*6d80*/  LDC R208, c[0x0][0x268] ;  /* 0x00009a00ffd07b82 */ /* 0x000e620000000800 */
[----:B------:R3:W-:Y:S04]  /*6d90*/  STL.64 [R1+0x730], R16 ;  /* 0x0007301001007387 */ /* 0x0007e80000100a00 */
[----:B------:R4:W-:Y:S01]  /*6da0*/  STL.64 [R1+0x688], R8 ;  /* 0x0006880801007387 */ /* 0x0009e20000100a00 */
[----:B------:R-:W-:-:S02]  /*6db0*/  IMAD R209, R209, 0x6f, RZ ;  /* 0x0000006fd1d17824 */ /* 0x000fc400078e02ff */
[----:B------:R-:W1:Y:S01]  /*6dc0*/  LDC R210, c[0x0][0x268] ;  /* 0x00009a00ffd27b82 */ /* 0x000e620000000800 */
[-C--:B0-----:R-:W-:Y:S01]  /*6dd0*/  IADD3 R18, P3, R118, R10.reuse, RZ ;  /* 0x0000000a76127210 */ /* 0x081fe20007f7e0ff */
[----:B------:R0:W-:Y:S01]  /*6de0*/  STL.64 [R1+0x538], R12 ;  /* 0x0005380c01007387 */ /* 0x0001e20000100a00 */
[----:B---3--:R-:W-:Y:S02]  /*6df0*/  IADD3 R16, P6, R36, R10, RZ ;  /* 0x0000000a24107210 */ /* 0x008fe40007fde0ff */
[----:B------:R-:W-:-:S03]  /*6e00*/  LEA.HI.X.SX32 R19, R123, R11, 0x1, P3 ;  /* 0x0000000b7b137211 */ /* 0x000fc600018f0eff */
[----:B------:R-:W3:Y:S01]  /*6e10*/  LDC R211, c[0x0][0x268] ;  /* 0x00009a00ffd37b82 */ /* 0x000ee20000000800 */
[-C--:B----4-:R-:W-:Y:S01]  /*6e20*/  IADD3 R8, P5, R121, R10.reuse, RZ ;  /* 0x0000000a79087210 */ /* 0x090fe20007fbe0ff */
[----:B--2---:R-:W-:Y:S01]  /*6e30*/  IMAD R205, R205, 0xe0, RZ ;  /* 0x000000e0cdcd7824 */ /* 0x004fe200078e02ff */
[-C--:B------:R-:W-:Y:S02]  /*6e40*/  LEA.HI.X.SX32 R17, R124, R11.reuse, 0x1, P6 ;  /* 0x0000000b7c117211 */ /* 0x080fe400030f0eff */
[-C--:B0-----:R-:W-:Y:S02]  /*6e50*/  IADD3 R12, P4, R122, R10.reuse, RZ ;  /* 0x0000000a7a0c7210 */ /* 0x081fe40007f9e0ff */
[-C--:B------:R-:W-:Y:S01]  /*6e60*/  LEA.HI.X.SX32 R9, R36, R11.reuse, 0x1, P5 ;  /* 0x0000000b24097211 */ /* 0x080fe200028f0eff */
[----:B------:R0:W-:Y:S01]  /*6e70*/  STL.64 [R1+0x530], R18 ;  /* 0x0005301201007387 */ /* 0x0001e20000100a00 */
[-C--:B------:R-:W-:Y:S01]  /*6e80*/  LEA.HI.X.SX32 R13, R126, R11.reuse, 0x1, P4 ;  /* 0x0000000b7e0d7211 */ /* 0x080fe200020f0eff */
[----:B------:R-:W2:Y:S01]  /*6e90*/  LDC R214, c[0x0][0x268] ;  /* 0x00009a00ffd67b82 */ /* 0x000ea20000000800 */
[----:B-1----:R-:W-:Y:S01]  /*6ea0*/  IMAD R208, R208, 0xe2, RZ ;  /* 0x000000e2d0d07824 */ /* 0x002fe200078e02ff */
[----:B------:R1:W-:Y:S06]  /*6eb0*/  STL.64 [R1+0x680], R16 ;  /* 0x0006801001007387 */ /* 0x0003ec0000100a00 */
[----:B------:R-:W4:Y:S08]  /*6ec0*/  LDC R215, c[0x0][0x268] ;  /* 0x00009a00ffd77b82 */ /* 0x000f300000000800 */
[----:B------:R-:W4:Y:S01]  /*6ed0*/  LDC R218, c[0x0][0x268] ;  /* 0x00009a00ffda7b82 */ /* 0x000f220000000800 */
[CC--:B0-----:R-:W-:Y:S01]  /*6ee0*/  IADD3 R18, P3, R37.reuse, R10.reuse, RZ ;  /* 0x0000000a25127210 */ /* 0x0c1fe20007f7e0ff */
[----:B------:R0:W-:Y:S01]  /*6ef0*/  STL.64 [R1+0x528], R8 ;  /* 0x0005280801007387 */ /* 0x0001e20000100a00 */
[-C--:B-1----:R-:W-:Y:S01]  /*6f00*/  IADD3 R16, P6, R38, R10.reuse, RZ ;  /* 0x0000000a26107210 */ /* 0x082fe20007fde0ff */
[----:B------:R-:W-:Y:S01]  /*6f10*/  IMAD R210, R210, 0xe4, RZ ;  /* 0x000000e4d2d27824 */ /* 0x000fe200078e02ff */
[-C--:B------:R-:W-:Y:S01]  /*6f20*/  LEA.HI.X.SX32 R19, R128, R11.reuse, 0x1, P3 ;  /* 0x0000000b80137211 */ /* 0x080fe200018f0eff */
[----:B------:R1:W-:Y:S01]  /*6f30*/  STL.64 [R1+0x520], R12 ;  /* 0x0005200c01007387 */ /* 0x0003e20000100a00 */
[-C--:B------:R-:W-:Y:S01]  /*6f40*/  LEA.HI.X.SX32 R17, R37, R11.reuse, 0x1, P6 ;  /* 0x0000000b25117211 */ /* 0x080fe200030f0eff */
[----:B------:R-:W4:Y:S08]  /*6f50*/  LDC R212, c[0x0][0x268] ;  /* 0x00009a00ffd47b82 */ /* 0x000f300000000800 */
[----:B------:R-:W4:Y:S01]  /*6f60*/  LDC R213, c[0x0][0x268] ;  /* 0x00009a00ffd57b82 */ /* 0x000f220000000800 */
[-C--:B0-----:R-:W-:Y:S01]  /*6f70*/  IADD3 R8, P5, R39, R10.reuse, RZ ;  /* 0x0000000a27087210 */ /* 0x081fe20007fbe0ff */
[----:B---3--:R-:W-:Y:S01]  /*6f80*/  IMAD R211, R211, 0xe6, RZ ;  /* 0x000000e6d3d37824 */ /* 0x008fe200078e02ff */
[-C--:B-1----:R-:W-:Y:S01]  /*6f90*/  IADD3 R12, P4, R125, R10.reuse, RZ ;  /* 0x0000000a7d0c7210 */ /* 0x082fe20007f9e0ff */
[----:B--2---:R-:W-:Y:S01]  /*6fa0*/  IMAD R214, R214, 0x71, RZ ;  /* 0x00000071d6d67824 */ /* 0x004fe200078e02ff */
[-C--:B------:R-:W-:Y:S01]  /*6fb0*/  LEA.HI.X.SX32 R9, R38, R11.reuse, 0x1, P5 ;  /* 0x0000000b26097211 */ /* 0x080fe200028f0eff */
[----:B------:R0:W-:Y:S01]  /*6fc0*/  STL.64 [R1+0x780], R18 ;  /* 0x0007801201007387 */ /* 0x0001e20000100a00 */
[----:B------:R-:W-:Y:S01]  /*6fd0*/  LEA.HI.X.SX32 R13, R39, R11, 0x1, P4 ;  /* 0x0000000b270d7211 */ /* 0x000fe200020f0eff */
[----:B------:R-:W1:Y:S08]  /*6fe0*/  LDC R219, c[0x0][0x268] ;  /* 0x00009a00ffdb7b82 */ /* 0x000e700000000800 */
[----:B------:R-:W2:Y:S01]  /*6ff0*/  LDC R216, c[0x0][0x268] ;  /* 0x00009a00ffd87b82 */ /* 0x000ea20000000800 */
[----:B------:R3:W-:Y:S01]  /*7000*/  STL.64 [R1+0x728], R16 ;  /* 0x0007281001007387 */ /* 0x0007e20000100a00 */
[----:B0-----:R-:W-:Y:S01]  /*7010*/  IADD3 R18, P3, R127, R10, RZ ;  /* 0x0000000a7f127210 */ /* 0x001fe20007f7e0ff */
[----:B----4-:R-:W-:-:S02]  /*7020*/  IMAD R215, R215, 0x39, RZ ;  /* 0x00000039d7d77824 */ /* 0x010fc400078e02ff */
[----:B------:R0:W-:Y:S01]  /*7030*/  STL.64 [R1+0x678], R8 ;  /* 0x0006780801007387 */ /* 0x0001e20000100a00 */
[-C--:B------:R-:W-:Y:S01]  /*7040*/  LEA.HI.X.SX32 R19, R131, R11.reuse, 0x1, P3 ;  /* 0x0000000b83137211 */ /* 0x080fe200018f0eff */
[----:B------:R-:W-:Y:S01]  /*7050*/  IMAD R218, R218, 0x73, RZ ;  /* 0x00000073dada7824 */ /* 0x000fe200078e02ff */
[----:B------:R-:W4:Y:S01]  /*7060*/  LDC R217, c[0x0][0x268] ;  /* 0x00009a00ffd97b82 */ /* 0x000f220000000800 */
[----:B------:R0:W-:Y:S07]  /*7070*/  STL.64 [R1+0x518], R12 ;  /* 0x0005180c01007387 */ /* 0x0001ee0000100a00 */
[----:B------:R-:W4:Y:S01]  /*7080*/  LDC R221, c[0x0][0x268] ;  /* 0x00009a00ffdd7b82 */ /* 0x000f220000000800 */
[-C--:B---3--:R-:W-:Y:S01]  /*7090*/  IADD3 R16, P6, R40, R10.reuse, RZ ;  /* 0x0000000a28107210 */ /* 0x088fe20007fde0ff */
[----:B------:R-:W-:Y:S01]  /*70a0*/  IMAD R212, R212, 0xe8, RZ ;  /* 0x000000e8d4d47824 */ /* 0x000fe200078e02ff */
[-C--:B0-----:R-:W-:Y:S01]  /*70b0*/  IADD3 R8, P5, R129, R10.reuse, RZ ;  /* 0x0000000a81087210 */ /* 0x081fe20007fbe0ff */
[----:B------:R-:W-:Y:S01]  /*70c0*/  IMAD R213, R213, 0xea, RZ ;  /* 0x000000ead5d57824 */ /* 0x000fe200078e02ff */
[----:B------:R-:W-:Y:S01]  /*70d0*/  IADD3 R12, P4, R130, R10, RZ ;  /* 0x0000000a820c7210 */ /* 0x000fe20007f9e0ff */
[----:B-1----:R-:W-:Y:S01]  /*70e0*/  IMAD R219, R219, 0x1d, RZ ;  /* 0x0000001ddbdb7824 */ /* 0x002fe200078e02ff */
[-C--:B------:R-:W-:Y:S01]  /*70f0*/  LEA.HI.X.SX32 R17, R132, R11.reuse, 0x1, P6 ;  /* 0x0000000b84117211 */ /* 0x080fe200030f0eff */
[----:B------:R-:W0:Y:S01]  /*7100*/  LDC R223, c[0x0][0x268] ;  /* 0x00009a00ffdf7b82 */ /* 0x000e220000000800 */
[-C--:B------:R-:W-:Y:S01]  /*7110*/  LEA.HI.X.SX32 R9, R40, R11.reuse, 0x1, P5 ;  /* 0x0000000b28097211 */ /* 0x080fe200028f0eff */
[----:B------:R1:W-:Y:S01]  /*7120*/  STL.64 [R1+0x510], R18 ;  /* 0x0005101201007387 */ /* 0x0003e20000100a00 */
[----:B------:R-:W-:Y:S01]  /*7130*/  LEA.HI.X.SX32 R13, R135, R11, 0x1, P4 ;  /* 0x0000000b870d7211 */ /* 0x000fe200020f0eff */
[----:B--2---:R-:W-:-:S02]  /*7140*/  IMAD R216, R216, 0xec, RZ ;  /* 0x000000ecd8d87824 */ /* 0x004fc400078e02ff */
[----:B------:R2:W-:Y:S02]  /*7150*/  STL.64 [R1+0x670], R16 ;  /* 0x0006701001007387 */ /* 0x0005e40000100a00 */
[----:B------:R-:W3:Y:S01]  /*7160*/  LDC R225, c[0x0][0x268] ;  /* 0x00009a00ffe17b82 */ /* 0x000ee20000000800 */
[-C--:B------:R-:W-:Y:S01]  /*7170*/  IADD3 R248, P0, R60, R10.reuse, RZ ;  /* 0x0000000a3cf87210 */ /* 0x080fe20007f1e0ff */
[----:B------:R2:W-:Y:S01]  /*7180*/  STL.64 [R1+0x508], R8 ;  /* 0x0005080801007387 */ /* 0x0005e20000100a00 */
[----:B----4-:R-:W-:Y:S01]  /*7190*/  IMAD R217, R217, 0xee, RZ ;  /* 0x000000eed9d97824 */ /* 0x010fe200078e02ff */
[-C--:B-1----:R-:W-:Y:S02]  /*71a0*/  IADD3 R18, P3, R41, R10.reuse, RZ ;  /* 0x0000000a29127210 */ /* 0x082fe40007f7e0ff */
[----:B------:R1:W-:Y:S02]  /*71b0*/  STL.64 [R1+0x500], R12 ;  /* 0x0005000c01007387 */ /* 0x0003e40000100a00 */
[----:B------:R-:W4:Y:S01]  /*71c0*/  LDC R220, c[0x0][0x268] ;  /* 0x00009a00ffdc7b82 */ /* 0x000f220000000800 */
[----:B------:R-:W-:Y:S01]  /*71d0*/  IMAD R221, R221, 0x75, RZ ;  /* 0x00000075dddd7824 */ /* 0x000fe200078e02ff */
[----:B--2---:R-:W-:-:S02]  /*71e0*/  IADD3 R16, P6, R42, R10, RZ ;  /* 0x0000000a2a107210 */ /* 0x004fc40007fde0ff */
[-C--:B------:R-:W-:Y:S02]  /*71f0*/  LEA.HI.X.SX32 R19, R136, R11.reuse, 0x1, P3 ;  /* 0x0000000b88137211 */ /* 0x080fe400018f0eff */
[-C--:B------:R-:W-:Y:S02]  /*7200*/  IADD3 R8, P5, R133, R10.reuse, RZ ;  /* 0x0000000a85087210 */ /* 0x080fe40007fbe0ff */
[-C--:B------:R-:W-:Y:S01]  /*7210*/  LEA.HI.X.SX32 R17, R41, R11.reuse, 0x1, P6 ;  /* 0x0000000b29117211 */ /* 0x080fe200030f0eff */
[----:B------:R-:W2:Y:S01]  /*7220*/  LDC R222, c[0x0][0x268] ;  /* 0x00009a00ffde7b82 */ /* 0x000ea20000000800 */
[----:B0-----:R-:W-:Y:S01]  /*7230*/  IMAD R223, R223, 0x3b, RZ ;  /* 0x0000003bdfdf7824 */ /* 0x001fe200078e02ff */
[-C--:B-1----:R-:W-:Y:S02]  /*7240*/  IADD3 R12, P4, R134, R10.reuse, RZ ;  /* 0x0000000a860c7210 */ /* 0x082fe40007f9e0ff */
[-C--:B------:R-:W-:Y:S01]  /*7250*/  LEA.HI.X.SX32 R9, R42, R11.reuse, 0x1, P5 ;  /* 0x0000000b2a097211 */ /* 0x080fe200028f0eff */
[----:B------:R0:W-:Y:S01]  /*7260*/  STL.64 [R1+0x720], R18 ;  /* 0x0007201201007387 */ /* 0x0001e20000100a00 */
[-C--:B------:R-:W-:Y:S01]  /*7270*/  LEA.HI.X.SX32 R13, R139, R11.reuse, 0x1, P4 ;  /* 0x0000000b8b0d7211 */ /* 0x080fe200020f0eff */
[----:B---3--:R-:W-:Y:S01]  /*7280*/  IMAD R225, R225, 0x77, RZ ;  /* 0x00000077e1e17824 */ /* 0x008fe200078e02ff */
[----:B------:R-:W1:Y:S01]  /*7290*/  LDC R224, c[0x0][0x268] ;  /* 0x00009a00ffe07b82 */ /* 0x000e620000000800 */
[----:B------:R3:W-:Y:S04]  /*72a0*/  STL.64 [R1+0x668], R16 ;  /* 0x0006681001007387 */ /* 0x0007e80000100a00 */
[----:B------:R2:W-:Y:S03]  /*72b0*/  STL.64 [R1+0x4f8], R8 ;  /* 0x0004f80801007387 */ /* 0x0005e60000100a00 */
[----:B------:R-:W1:Y:S01]  /*72c0*/  LDC R229, c[0x0][0x268] ;  /* 0x00009a00ffe57b82 */ /* 0x000e620000000800 */
[-C--:B0-----:R-:W-:Y:S01]  /*72d0*/  IADD3 R18, P3, R43, R10.reuse, RZ ;  /* 0x0000000a2b127210 */ /* 0x081fe20007f7e0ff */
[----:B------:R0:W-:Y:S01]  /*72e0*/  STL.64 [R1+0x4f0], R12 ;  /* 0x0004f00c01007387 */ /* 0x0001e20000100a00 */
[----:B------:R-:W-:Y:S01]  /*72f0*/  LEA.HI.X.SX32 R249, R231, R11, 0x1, P0 ;  /* 0x0000000be7f97211 */ /* 0x000fe200000f0eff */
[----:B----4-:R-:W-:Y:S01]  /*7300*/  IMAD R220, R220, 0xf0, RZ ;  /* 0x000000f0dcdc7824 */ /* 0x010fe200078e02ff */
[----:B---3--:R-:W-:-:S02]  /*7310*/  IADD3 R16, P6, R137, R10, RZ ;  /* 0x0000000a89107210 */ /* 0x008fc40007fde0ff */
[-C--:B------:R-:W-:Y:S01]  /*7320*/  LEA.HI.X.SX32 R19, R140, R11.reuse, 0x1, P3 ;  /* 0x0000000b8c137211 */ /* 0x080fe200018f0eff */
[----:B------:R-:W3:Y:S01]  /*7330*/  LDC R230, c[0x0][0x268] ;  /* 0x00009a00ffe67b82 */ /* 0x000ee20000000800 */
[-C--:B--2---:R-:W-:Y:S01]  /*7340*/  IADD3 R8, P5, R138, R10.reuse, RZ ;  /* 0x0000000a8a087210 */ /* 0x084fe20007fbe0ff */
[----:B------:R-:W-:Y:S01]  /*7350*/  IMAD R222, R222, 0xf2, RZ ;  /* 0x000000f2dede7824 */ /* 0x000fe200078e02ff */
[-C--:B------:R-:W-:Y:S02]  /*7360*/  LEA.HI.X.SX32 R17, R43, R11.reuse, 0x1, P6 ;  /* 0x0000000b2b117211 */ /* 0x080fe400030f0eff */
[-C--:B0-----:R-:W-:Y:S02]  /*7370*/  IADD3 R12, P4, R46, R10.reuse, RZ ;  /* 0x0000000a2e0c7210 */ /* 0x081fe40007f9e0ff */
[-C--:B------:R-:W-:Y:S01]  /*7380*/  LEA.HI.X.SX32 R9, R142, R11.reuse, 0x1, P5 ;  /* 0x0000000b8e097211 */ /* 0x080fe200028f0eff */
[----:B------:R0:W-:Y:S01]  /*7390*/  STL.64 [R1+0x660], R18 ;  /* 0x0006601201007387 */ /* 0x0001e20000100a00 */
[----:B------:R-:W-:Y:S01]  /*73a0*/  LEA.HI.X.SX32 R13, R45, R11, 0x1, P4 ;  /* 0x0000000b2d0d7211 */ /* 0x000fe200020f0eff */
[----:B------:R-:W2:Y:S01]  /*73b0*/  LDC R226, c[0x0][0x268] ;  /* 0x00009a00ffe27b82 */ /* 0x000ea20000000800 */
[----:B------:R-:W-:Y:S01]  /*73c0*/  IADD3 R20, P3, R47, R10, RZ ;  /* 0x0000000a2f147210 */ /* 0x000fe20007f7e0ff */
[----:B------:R4:W-:Y:S01]  /*73d0*/  STL.64 [R1+0x4e8], R16 ;  /* 0x0004e81001007387 */ /* 0x0009e20000100a00 */
[----:B-1----:R-:W-:-:S02]  /*73e0*/  IMAD R224, R224, 0xf4, RZ ;  /* 0x000000f4e0e07824 */ /* 0x002fc400078e02ff */
[----:B------:R-:W-:Y:S01]  /*73f0*/  IMAD R229, R229, 0x79, RZ ;  /* 0x00000079e5e57824 */ /* 0x000fe200078e02ff */
[----:B------:R1:W-:Y:S01]  /*7400*/  STL.64 [R1+0x7c0], R14 ;  /* 0x0007c00e01007387 */ /* 0x0003e20000100a00 */
[-C--:B------:R-:W-:Y:S01]  /*7410*/  LEA.HI.X.SX32 R21, R46, R11.reuse, 0x1, P3 ;  /* 0x0000000b2e157211 */ /* 0x080fe200018f0eff */
[----:B------:R-:W2:Y:S01]  /*7420*/  LDC R74, c[0x0][0x268] ;  /* 0x00009a00ff4a7b82 */ /* 0x000ea20000000800 */
[-C--:B0-----:R-:W-:Y:S01]  /*7430*/  IADD3 R18, P6, R48, R10.reuse, RZ ;  /* 0x0000000a30127210 */ /* 0x081fe20007fde0ff */
[----:B------:R0:W-:Y:S01]  /*7440*/  STL.64 [R1+0x4e0], R8 ;  /* 0x0004e00801007387 */ /* 0x0001e20000100a00 */
[----:B---3--:R-:W-:Y:S01]  /*7450*/  IMAD R230, R230, 0x3d, RZ ;  /* 0x0000003de6e67824 */ /* 0x008fe200078e02ff */
[-C--:B----4-:R-:W-:Y:S02]  /*7460*/  IADD3 R16, P5, R141, R10.reuse, RZ ;  /* 0x0000000a8d107210 */ /* 0x090fe40007fbe0ff */
[----:B------:R3:W-:Y:S01]  /*7470*/  STL.64 [R1+0x778], R12 ;  /* 0x0007780c01007387 */ /* 0x0007e20000100a00 */
[----:B------:R-:W-:Y:S01]  /*7480*/  LEA.HI.X.SX32 R19, R47, R11, 0x1, P6 ;  /* 0x0000000b2f137211 */ /* 0x000fe200030f0eff */
[----:B------:R-:W4:Y:S01]  /*7490*/  LDC R73, c[0x0][0x268] ;  /* 0x00009a00ff497b82 */ /* 0x000f220000000800 */
[----:B-1----:R-:W-:-:S02]  /*74a0*/  IADD3 R14, P2, R143, R10, RZ ;  /* 0x0000000a8f0e7210 */ /* 0x002fc40007f5e0ff */
[-C--:B------:R-:W-:Y:S02]  /*74b0*/  LEA.HI.X.SX32 R17, R48, R11.reuse, 0x1, P5 ;  /* 0x0000000b30117211 */ /* 0x080fe400028f0eff */
[CC--:B0-----:R-:W-:Y:S01]  /*74c0*/  IADD3 R8, P1, R49.reuse, R10.reuse, RZ ;  /* 0x0000000a31087210 */ /* 0x0c1fe20007f3e0ff */
[----:B------:R-:W-:Y:S01]  /*74d0*/  STL.64 [R1+0x7a8], R250 ;  /* 0x0007a8fa01007387 */ /* 0x000fe20000100a00 */
[-C--:B------:R-:W-:Y:S01]  /*74e0*/  LEA.HI.X.SX32 R15, R148, R11.reuse, 0x1, P2 ;  /* 0x0000000b940f7211 */ /* 0x080fe200010f0eff */
[----:B------:R-:W0:Y:S01]  /*74f0*/  LDC R227, c[0x0][0x268] ;  /* 0x00009a00ffe37b82 */ /* 0x000e220000000800 */
[-C--:B---3--:R-:W-:Y:S01]  /*7500*/  IADD3 R12, P4, R144, R10.reuse, RZ ;  /* 0x0000000a900c7210 */ /* 0x088fe20007f9e0ff */
[----:B------:R1:W-:Y:S01]  /*7510*/  STL.64 [R1+0x718], R20 ;  /* 0x0007181401007387 */ /* 0x0003e20000100a00 */
[-C--:B------:R-:W-:Y:S01]  /*7520*/  LEA.HI.X.SX32 R9, R150, R11.reuse, 0x1, P1 ;  /* 0x0000000b96097211 */ /* 0x080fe200008f0eff */
[----:B--2---:R-:W-:Y:S01]  /*7530*/  IMAD R226, R226, 0xf6, RZ ;  /* 0x000000f6e2e27824 */ /* 0x004fe200078e02ff */
[----:B------:R-:W-:Y:S01]  /*7540*/  LEA.HI.X.SX32 R13, R49, R11, 0x1, P4 ;  /* 0x0000000b310d7211 */ /* 0x000fe200020f0eff */
[----:B------:R2:W-:Y:S01]  /*7550*/  STL.64 [R1+0x658], R18 ;  /* 0x0006581201007387 */ /* 0x0005e20000100a00 */
[----:B------:R-:W-:Y:S01]  /*7560*/  IMAD R74, R74, 0x3e, RZ ;  /* 0x0000003e4a4a7824 */ /* 0x000fe200078e02ff */
[----:B------:R-:W3:Y:S02]  /*7570*/  LDC R234, c[0x0][0x268] ;  /* 0x00009a00ffea7b82 */ /* 0x000ee40000000800 */
[----:B------:R0:W-:Y:S01]  /*7580*/  STL.64 [R1+0x4d8], R16 ;  /* 0x0004d81001007387 */ /* 0x0001e20000100a00 */
[----:B-1----:R-:W-:-:S03]  /*7590*/  IADD3 R20, P3, R146, R10, RZ ;  /* 0x0000000a92147210 */ /* 0x002fc60007f7e0ff */
[----:B------:R1:W-:Y:S02]  /*75a0*/  STL.64 [R1+0x4d0], R14 ;  /* 0x0004d00e01007387 */ /* 0x0003e40000100a00 */
[----:B------:R-:W3:Y:S01]  /*75b0*/  LDC R228, c[0x0][0x268] ;  /* 0x00009a00ffe47b82 */ /* 0x000ee20000000800 */
[----:B----4-:R-:W-:Y:S01]  /*75c0*/  IMAD R73, R73, 0x7c, RZ ;  /* 0x0000007c49497824 */ /* 0x010fe200078e02ff */
[-C--:B--2---:R-:W-:Y:S01]  /*75d0*/  IADD3 R18, P6, R50, R10.reuse, RZ ;  /* 0x0000000a32127210 */ /* 0x084fe20007fde0ff */
[----:B------:R2:W-:Y:S01]  /*75e0*/  STL.64 [R1+0x650], R8 ;  /* 0x0006500801007387 */ /* 0x0005e20000100a00 */
[-C--:B------:R-:W-:Y:S02]  /*75f0*/  LEA.HI.X.SX32 R21, R186, R11.reuse, 0x1, P3 ;  /* 0x0000000bba157211 */ /* 0x080fe400018f0eff */
[-C--:B0-----:R-:W-:Y:S01]  /*7600*/  IADD3 R16, P5, R51, R10.reuse, RZ ;  /* 0x0000000a33107210 */ /* 0x081fe20007fbe0ff */
[----:B------:R0:W-:Y:S01]  /*7610*/  STL.64 [R1+0x4c8], R12 ;  /* 0x0004c80c01007387 */ /* 0x0001e20000100a00 */
[----:B------:R-:W-:Y:S01]  /*7620*/  LEA.HI.X.SX32 R19, R188, R11, 0x1, P6 ;  /* 0x0000000bbc137211 */ /* 0x000fe200030f0eff */
[----:B------:R-:W4:Y:S01]  /*7630*/  LDC R238, c[0x0][0x268] ;  /* 0x00009a00ffee7b82 */ /* 0x000f220000000800 */
[----:B------:R-:W-:Y:S01]  /*7640*/  IMAD R227, R227, 0xf8, RZ ;  /* 0x000000f8e3e37824 */ /* 0x000fe200078e02ff */
[----:B-1----:R-:W-:-:S02]  /*7650*/  IADD3 R14, P2, R147, R10, RZ ;  /* 0x0000000a930e7210 */ /* 0x002fc40007f5e0ff */
[-C--:B------:R-:W-:Y:S02]  /*7660*/  LEA.HI.X.SX32 R17, R50, R11.reuse, 0x1, P5 ;  /* 0x0000000b32117211 */ /* 0x080fe400028f0eff */
[-C--:B--2---:R-:W-:Y:S01]  /*7670*/  IADD3 R8, P1, R149, R10.reuse, RZ ;  /* 0x0000000a95087210 */ /* 0x084fe20007f3e0ff */
[----:B---3--:R-:W-:Y:S01]  /*7680*/  IMAD R234, R234, 0x7b, RZ ;  /* 0x0000007beaea7824 */ /* 0x008fe200078e02ff */
[-C--:B------:R-:W-:Y:S01]  /*7690*/  LEA.HI.X.SX32 R15, R51, R11.reuse, 0x1, P2 ;  /* 0x0000000b330f7211 */ /* 0x080fe200010f0eff */
[----:B------:R-:W1:Y:S01]  /*76a0*/  LDC R236, c[0x0][0x268] ;  /* 0x00009a00ffec7b82 */ /* 0x000e620000000800 */
[-C--:B0-----:R-:W-:Y:S01]  /*76b0*/  IADD3 R12, P4, R52, R10.reuse, RZ ;  /* 0x0000000a340c7210 */ /* 0x081fe20007f9e0ff */
[----:B------:R0:W-:Y:S01]  /*76c0*/  STL.64 [R1+0x4c0], R20 ;  /* 0x0004c01401007387 */ /* 0x0001e20000100a00 */
[-C--:B------:R-:W-:Y:S02]  /*76d0*/  LEA.HI.X.SX32 R9, R189, R11.reuse, 0x1, P1 ;  /* 0x0000000bbd097211 */ /* 0x080fe400008f0eff */
[----:B------:R-:W-:Y:S01]  /*76e0*/  LEA.HI.X.SX32 R13, R191, R11, 0x1, P4 ;  /* 0x0000000bbf0d7211 */ /* 0x000fe200020f0eff */
[----:B------:R2:W-:Y:S01]  /*76f0*/  STL.64 [R1+0x710], R18 ;  /* 0x0007101201007387 */ /* 0x0005e20000100a00 */
[----:B------:R-:W-:Y:S01]  /*7700*/  IMAD R228, R228, 0xfa, RZ ;  /* 0x000000fae4e47824 */ /* 0x000fe200078e02ff */
[----:B------:R-:W3:Y:S02]  /*7710*/  LDC R237, c[0x0][0x268] ;  /* 0x00009a00ffed7b82 */ /* 0x000ee40000000800 */
[----:B------:R2:W-:Y:S01]  /*7720*/  STL.64 [R1+0x648], R16 ;  /* 0x0006481001007387 */ /* 0x0005e20000100a00 */
[----:B0-----:R-:W-:-:S03]  /*7730*/  IADD3 R20, P3, R151, R10, RZ ;  /* 0x0000000a97147210 */ /* 0x001fc60007f7e0ff */
[----:B------:R0:W-:Y:S02]  /*7740*/  STL.64 [R1+0x4b8], R14 ;  /* 0x0004b80e01007387 */ /* 0x0001e40000100a00 */
[----:B------:R-:W3:Y:S01]  /*7750*/  LDC R235, c[0x0][0x268] ;  /* 0x00009a00ffeb7b82 */ /* 0x000ee20000000800 */
[----:B----4-:R-:W-:Y:S01]  /*7760*/  IMAD R238, R238, 0x1f, RZ ;  /* 0x0000001feeee7824 */ /* 0x010fe200078e02ff */
[-C--:B--2---:R-:W-:Y:S01]  /*7770*/  IADD3 R18, P6, R187, R10.reuse, RZ ;  /* 0x0000000abb127210 */ /* 0x084fe20007fde0ff */
[----:B------:R2:W-:Y:S01]  /*7780*/  STL.64 [R1+0x4b0], R8 ;  /* 0x0004b00801007387 */ /* 0x0005e20000100a00 */
[-C--:B------:R-:W-:Y:S02]  /*7790*/  LEA.HI.X.SX32 R21, R52, R11.reuse, 0x1, P3 ;  /* 0x0000000b34157211 */ /* 0x080fe400018f0eff */
[-C--:B------:R-:W-:Y:S01]  /*77a0*/  IADD3 R16, P5, R53, R10.reuse, RZ ;  /* 0x0000000a35107210 */ /* 0x080fe20007fbe0ff */
[----:B------:R4:W-:Y:S01]  /*77b0*/  STL.64 [R1+0x640], R12 ;  /* 0x0006400c01007387 */ /* 0x0009e20000100a00 */
[----:B------:R-:W-:Y:S01]  /*77c0*/  LEA.HI.X.SX32 R19, R193, R11, 0x1, P6 ;  /* 0x0000000bc1137211 */ /* 0x000fe200030f0eff */
[----:B-1----:R-:W-:Y:S01]  /*77d0*/  IMAD R236, R236, 0x7d, RZ ;  /* 0x0000007decec7824 */ /* 0x002fe200078e02ff */
[----:B0-----:R-:W-:-:S02]  /*77e0*/  IADD3 R14, P2, R54, R10, RZ ;  /* 0x0000000a360e7210 */ /* 0x001fc40007f5e0ff */
[-C--:B------:R-:W-:Y:S02]  /*77f0*/  LEA.HI.X.SX32 R17, R207, R11.reuse, 0x1, P5 ;  /* 0x0000000bcf117211 */ /* 0x080fe400028f0eff */
[-C--:B--2---:R-:W-:Y:S01]  /*7800*/  IADD3 R8, P1, R55, R10.reuse, RZ ;  /* 0x0000000a37087210 */ /* 0x084fe20007f3e0ff */
[----:B---3--:R-:W-:Y:S01]  /*7810*/  IMAD R237, R237, 0x3f, RZ ;  /* 0x0000003feded7824 */ /* 0x008fe200078e02ff */
[-C--:B------:R-:W-:Y:S02]  /*7820*/  LEA.HI.X.SX32 R15, R53, R11.reuse, 0x1, P2 ;  /* 0x0000000b350f7211 */ /* 0x080fe400010f0eff */
[----:B----4-:R-:W-:Y:S01]  /*7830*/  IADD3 R12, P4, R190, R10, RZ ;  /* 0x0000000abe0c7210 */ /* 0x010fe20007f9e0ff */
[----:B------:R0:W-:Y:S01]  /*7840*/  STL.64 [R1+0x4a8], R20 ;  /* 0x0004a81401007387 */ /* 0x0001e20000100a00 */
[-C--:B------:R-:W-:Y:S02]  /*7850*/  LEA.HI.X.SX32 R9, R54, R11.reuse, 0x1, P1 ;  /* 0x0000000b36097211 */ /* 0x080fe400008f0eff */
[----:B------:R-:W-:Y:S01]  /*7860*/  LEA.HI.X.SX32 R13, R55, R11, 0x1, P4 ;  /* 0x0000000b370d7211 */ /* 0x000fe200020f0eff */
[----:B------:R1:W-:Y:S01]  /*7870*/  STL.64 [R1+0x4a0], R18 ;  /* 0x0004a01201007387 */ /* 0x0003e20000100a00 */
[----:B------:R-:W-:-:S03]  /*7880*/  IMAD R235, R235, 0x7f, RZ ;  /* 0x0000007febeb7824 */ /* 0x000fc600078e02ff */
[----:B------:R2:W-:Y:S01]  /*7890*/  STL.64 [R1+0x770], R16 ;  /* 0x0007701001007387 */ /* 0x0005e20000100a00 */
[----:B0-----:R-:W-:-:S03]  /*78a0*/  IADD3 R20, P3, R192, R10, RZ ;  /* 0x0000000ac0147210 */ /* 0x001fc60007f7e0ff */
[----:B------:R0:W-:Y:S01]  /*78b0*/  STL.64 [R1+0x708], R14 ;  /* 0x0007080e01007387 */ /* 0x0001e20000100a00 */
[----:B-1----:R-:W-:-:S03]  /*78c0*/  IADD3 R18, P6, R56, R10, RZ ;  /* 0x0000000a38127210 */ /* 0x002fc60007fde0ff */
[----:B------:R1:W-:Y:S01]  /*78d0*/  STL.64 [R1+0x638], R8 ;  /* 0x0006380801007387 */ /* 0x0003e20000100a00 */
[-C--:B------:R-:W-:Y:S02]  /*78e0*/  LEA.HI.X.SX32 R21, R197, R11.reuse, 0x1, P3 ;  /* 0x0000000bc5157211 */ /* 0x080fe400018f0eff */
[-C--:B--2---:R-:W-:Y:S01]  /*78f0*/  IADD3 R16, P5, R194, R10.reuse, RZ ;  /* 0x0000000ac2107210 */ /* 0x084fe20007fbe0ff */
[----:B------:R2:W-:Y:S01]  /*7900*/  STL.64 [R1+0x498], R12 ;  /* 0x0004980c01007387 */ /* 0x0005e20000100a00 */
[-C--:B------:R-:W-:Y:S02]  /*7910*/  LEA.HI.X.SX32 R19, R199, R11.reuse, 0x1, P6 ;  /* 0x0000000bc7137211 */ /* 0x080fe400030f0eff */
[-C--:B0-----:R-:W-:Y:S02]  /*7920*/  IADD3 R14, P2, R195, R10.reuse, RZ ;  /* 0x0000000ac30e7210 */ /* 0x081fe40007f5e0ff */
[----:B------:R-:W-:Y:S02]  /*7930*/  LEA.HI.X.SX32 R17, R56, R11, 0x1, P5 ;  /* 0x0000000b38117211 */ /* 0x000fe400028f0eff */
[----:B-1----:R-:W-:-:S02]  /*7940*/  IADD3 R8, P1, R57, R10, RZ ;  /* 0x0000000a39087210 */ /* 0x002fc40007f3e0ff */
[-C--:B------:R-:W-:Y:S02]  /*7950*/  LEA.HI.X.SX32 R15, R201, R11.reuse, 0x1, P2 ;  /* 0x0000000bc90f7211 */ /* 0x080fe400010f0eff */
[-C--:B--2---:R-:W-:Y:S01]  /*7960*/  IADD3 R12, P4, R58, R10.reuse, RZ ;  /* 0x0000000a3a0c7210 */ /* 0x084fe20007f9e0ff */
[----:B------:R0:W-:Y:S01]  /*7970*/  STL.64 [R1+0x490], R20 ;  /* 0x0004901401007387 */ /* 0x0001e20000100a00 */
[-C--:B------:R-:W-:Y:S02]  /*7980*/  LEA.HI.X.SX32 R9, R203, R11.reuse, 0x1, P1 ;  /* 0x0000000bcb097211 */ /* 0x080fe400008f0eff */
[----:B------:R-:W-:Y:S01]  /*7990*/  LEA.HI.X.SX32 R13, R57, R11, 0x1, P4 ;  /* 0x0000000b390d7211 */ /* 0x000fe200020f0eff */
[----:B------:R1:W-:Y:S04]  /*79a0*/  STL.64 [R1+0x630], R18 ;  /* 0x0006301201007387 */ /* 0x0003e80000100a00 */
        /* <DEDUP_REMOVED lines=16> */
[----:B------:R-:W-:Y:S01]  /*7ab0*/  IADD3 R22, P3, R62, R10, RZ ;  /* 0x0000000a3e167210 */ /* 0x000fe20007f7e0ff */
[----:B------:R1:W-:Y:S01]  /*7ac0*/  STL.64 [R1+0x470], R18 ;  /* 0x0004701201007387 */ /* 0x0003e20000100a00 */
[----:B------:R-:W-:-:S03]  /*7ad0*/  LEA.HI.X.SX32 R13, R60, R11, 0x1, P4 ;  /* 0x0000000b3c0d7211 */ /* 0x000fc600020f0eff */
[----:B------:R2:W-:Y:S01]  /*7ae0*/  STL.64 [R1+0x620], R16 ;  /* 0x0006201001007387 */ /* 0x0005e20000100a00 */
[----:B------:R-:W-:Y:S02]  /*7af0*/  LEA.HI.X.SX32 R23, R61, R11, 0x1, P3 ;  /* 0x0000000b3d177211 */ /* 0x000fe400018f0eff */
[-C--:B0-----:R-:W-:Y:S01]  /*7b00*/  IADD3 R20, P6, R63, R10.reuse, RZ ;  /* 0x0000000a3f147210 */ /* 0x081fe20007fde0ff */
[----:B------:R0:W-:Y:S01]  /*7b10*/  STL.64 [R1+0x468], R14 ;  /* 0x0004680e01007387 */ /* 0x0001e20000100a00 */
[----:B-1----:R-:W-:-:S03]  /*7b20*/  IADD3 R18, P5, R205, R10, RZ ;  /* 0x0000000acd127210 */ /* 0x002fc60007fbe0ff */
[----:B------:R1:W-:Y:S01]  /*7b30*/  STL.64 [R1+0x460], R8 ;  /* 0x0004600801007387 */ /* 0x0003e20000100a00 */
[-C--:B------:R-:W-:Y:S02]  /*7b40*/  LEA.HI.X.SX32 R21, R62, R11.reuse, 0x1, P6 ;  /* 0x0000000b3e157211 */ /* 0x080fe400030f0eff */
[-C--:B--2---:R-:W-:Y:S01]  /*7b50*/  IADD3 R16, P2, R208, R10.reuse, RZ ;  /* 0x0000000ad0107210 */ /* 0x084fe20007f5e0ff */
[----:B------:R2:W-:Y:S01]  /*7b60*/  STL.64 [R1+0x768], R12 ;  /* 0x0007680c01007387 */ /* 0x0005e20000100a00 */
[-C--:B------:R-:W-:Y:S02]  /*7b70*/  LEA.HI.X.SX32 R19, R63, R11.reuse, 0x1, P5 ;  /* 0x0000000b3f137211 */ /* 0x080fe400028f0eff */
[-C--:B0-----:R-:W-:Y:S01]  /*7b80*/  IADD3 R14, P1, R64, R10.reuse, RZ ;  /* 0x0000000a400e7210 */ /* 0x081fe20007f3e0ff */
[----:B------:R-:W-:Y:S01]  /*7b90*/  STL.64 [R1+0x7a0], R248 ;  /* 0x0007a0f801007387 */ /* 0x000fe20000100a00 */
[-C--:B------:R-:W-:Y:S02]  /*7ba0*/  LEA.HI.X.SX32 R17, R214, R11.reuse, 0x1, P2 ;  /* 0x0000000bd6117211 */ /* 0x080fe400010f0eff */
[----:B-1----:R-:W-:Y:S01]  /*7bb0*/  IADD3 R8, P0, R210, R10, RZ ;  /* 0x0000000ad2087210 */ /* 0x002fe20007f1e0ff */
[----:B------:R0:W-:Y:S01]  /*7bc0*/  STL.64 [R1+0x6f8], R22 ;  /* 0x0006f81601007387 */ /* 0x0001e20000100a00 */
[----:B------:R-:W-:-:S02]  /*7bd0*/  LEA.HI.X.SX32 R15, R215, R11, 0x1, P1 ;  /* 0x0000000bd70f7211 */ /* 0x000fc400008f0eff */
[-C--:B--2---:R-:W-:Y:S01]  /*7be0*/  IADD3 R12, P4, R211, R10.reuse, RZ ;  /* 0x0000000ad30c7210 */ /* 0x084fe20007f9e0ff */
[----:B------:R1:W-:Y:S01]  /*7bf0*/  STL.64 [R1+0x618], R20 ;  /* 0x0006181401007387 */ /* 0x0003e20000100a00 */
[-C--:B------:R-:W-:Y:S02]  /*7c00*/  LEA.HI.X.SX32 R9, R64, R11.reuse, 0x1, P0 ;  /* 0x0000000b40097211 */ /* 0x080fe400000f0eff */
[----:B------:R-:W-:Y:S01]  /*7c10*/  LEA.HI.X.SX32 R13, R218, R11, 0x1, P4 ;  /* 0x0000000bda0d7211 */ /* 0x000fe200020f0eff */
        /* <DEDUP_REMOVED lines=10> */
[----:B------:R0:W-:Y:S01]  /*7cc0*/  STL.64 [R1+0x440], R12 ;  /* 0x0004400c01007387 */ /* 0x0001e20000100a00 */
[----:B------:R-:W-:Y:S02]  /*7cd0*/  LEA.HI.X.SX32 R19, R66, R11, 0x1, P5 ;  /* 0x0000000b42137211 */ /* 0x000fe400028f0eff */
[----:B-1----:R-:W-:-:S02]  /*7ce0*/  IADD3 R14, P1, R67, R10, RZ ;  /* 0x0000000a430e7210 */ /* 0x002fc40007f3e0ff */
[-C--:B------:R-:W-:Y:S02]  /*7cf0*/  LEA.HI.X.SX32 R17, R221, R11.reuse, 0x1, P2 ;  /* 0x0000000bdd117211 */ /* 0x080fe400010f0eff */
[-C--:B--2---:R-:W-:Y:S01]  /*7d00*/  IADD3 R8, P0, R216, R10.reuse, RZ ;  /* 0x0000000ad8087210 */ /* 0x084fe20007f1e0ff */
[----:B------:R1:W-:Y:S01]  /*7d10*/  STL.64 [R1+0x6f0], R22 ;  /* 0x0006f01601007387 */ /* 0x0003e20000100a00 */
[-C--:B------:R-:W-:Y:S02]  /*7d20*/  LEA.HI.X.SX32 R15, R223, R11.reuse, 0x1, P1 ;  /* 0x0000000bdf0f7211 */ /* 0x080fe400008f0eff */
[-C--:B0-----:R-:W-:Y:S01]  /*7d30*/  IADD3 R12, P4, R217, R10.reuse, RZ ;  /* 0x0000000ad90c7210 */ /* 0x081fe20007f9e0ff */
[----:B------:R0:W-:Y:S01]  /*7d40*/  STL.64 [R1+0x608], R20 ;  /* 0x0006081401007387 */ /* 0x0001e20000100a00 */
[-C--:B------:R-:W-:Y:S02]  /*7d50*/  LEA.HI.X.SX32 R9, R67, R11.reuse, 0x1, P0 ;  /* 0x0000000b43097211 */ /* 0x080fe400000f0eff */
[----:B------:R-:W-:Y:S01]  /*7d60*/  LEA.HI.X.SX32 R13, R225, R11, 0x1, P4 ;  /* 0x0000000be10d7211 */ /* 0x000fe200020f0eff */
[----:B------:R2:W-:Y:S01]  /*7d70*/  STL.64 [R1+0x438], R18 ;  /* 0x0004381201007387 */ /* 0x0005e20000100a00 */
[----:B-1----:R-:W-:-:S03]  /*7d80*/  IADD3 R22, P3, R68, R10, RZ ;  /* 0x0000000a44167210 */ /* 0x002fc60007f7e0ff */
[----:B------:R1:W-:Y:S01]  /*7d90*/  STL.64 [R1+0x430], R16 ;  /* 0x0004301001007387 */ /* 0x0003e20000100a00 */
[----:B0-----:R-:W-:-:S03]  /*7da0*/  IADD3 R20, P6, R69, R10, RZ ;  /* 0x0000000a45147210 */ /* 0x001fc60007fde0ff */
[----:B------:R0:W-:Y:S01]  /*7db0*/  STL.64 [R1+0x600], R14 ;  /* 0x0006000e01007387 */ /* 0x0001e20000100a00 */
[-C--:B------:R-:W-:Y:S02]  /*7dc0*/  LEA.HI.X.SX32 R23, R239, R11.reuse, 0x1, P3 ;  /* 0x0000000bef177211 */ /* 0x080fe400018f0eff */
[-C--:B--2---:R-:W-:Y:S01]  /*7dd0*/  IADD3 R18, P5, R70, R10.reuse, RZ ;  /* 0x0000000a46127210 */ /* 0x084fe20007fbe0ff */
[----:B------:R2:W-:Y:S01]  /*7de0*/  STL.64 [R1+0x428], R8 ;  /* 0x0004280801007387 */ /* 0x0005e20000100a00 */
[-C--:B------:R-:W-:Y:S02]  /*7df0*/  LEA.HI.X.SX32 R21, R68, R11.reuse, 0x1, P6 ;  /* 0x0000000b44157211 */ /* 0x080fe400030f0eff */
[-C--:B-1----:R-:W-:Y:S01]  /*7e00*/  IADD3 R16, P2, R220, R10.reuse, RZ ;  /* 0x0000000adc107210 */ /* 0x082fe20007f5e0ff */
[----:B------:R1:W-:Y:S01]  /*7e10*/  STL.64 [R1+0x420], R12 ;  /* 0x0004200c01007387 */ /* 0x0003e20000100a00 */
[----:B------:R-:W-:Y:S02]  /*7e20*/  LEA.HI.X.SX32 R19, R69, R11, 0x1, P5 ;  /* 0x0000000b45137211 */ /* 0x000fe400028f0eff */
[----:B0-----:R-:W-:-:S02]  /*7e30*/  IADD3 R14, P1, R222, R10, RZ ;  /* 0x0000000ade0e7210 */ /* 0x001fc40007f3e0ff */
[-C--:B------:R-:W-:Y:S02]  /*7e40*/  LEA.HI.X.SX32 R17, R70, R11.reuse, 0x1, P2 ;  /* 0x0000000b46117211 */ /* 0x080fe400010f0eff */
[-C--:B--2---:R-:W-:Y:S01]  /*7e50*/  IADD3 R8, P0, R71, R10.reuse, RZ ;  /* 0x0000000a47087210 */ /* 0x084fe20007f1e0ff */
[----:B------:R0:W-:Y:S01]  /*7e60*/  STL.64 [R1+0x760], R22 ;  /* 0x0007601601007387 */ /* 0x0001e20000100a00 */
[-C--:B------:R-:W-:Y:S02]  /*7e70*/  LEA.HI.X.SX32 R15, R229, R11.reuse, 0x1, P1 ;  /* 0x0000000be50f7211 */ /* 0x080fe400008f0eff */
[-C--:B-1----:R-:W-:Y:S01]  /*7e80*/  IADD3 R12, P4, R224, R10.reuse, RZ ;  /* 0x0000000ae00c7210 */ /* 0x082fe20007f9e0ff */
[----:B------:R1:W-:Y:S01]  /*7e90*/  STL.64 [R1+0x6e8], R20 ;  /* 0x0006e81401007387 */ /* 0x0003e20000100a00 */
[-C--:B------:R-:W-:Y:S02]  /*7ea0*/  LEA.HI.X.SX32 R9, R230, R11.reuse, 0x1, P0 ;  /* 0x0000000be6097211 */ /* 0x080fe400000f0eff */
[----:B------:R-:W-:Y:S01]  /*7eb0*/  IADD3 R24, P3, R226, R10, RZ ;  /* 0x0000000ae2187210 */ /* 0x000fe20007f7e0ff */
[----:B------:R2:W-:Y:S01]  /*7ec0*/  STL.64 [R1+0x5f8], R18 ;  /* 0x0005f81201007387 */ /* 0x0005e20000100a00 */
[----:B------:R-:W-:-:S02]  /*7ed0*/  LEA.HI.X.SX32 R13, R71, R11, 0x1, P4 ;  /* 0x0000000b470d7211 */ /* 0x000fc400020f0eff */
[-C--:B0-----:R-:W-:Y:S01]  /*7ee0*/  IADD3 R22, P6, R74, R10.reuse, RZ ;  /* 0x0000000a4a167210 */ /* 0x081fe20007fde0ff */
[----:B------:R0:W-:Y:S01]  /*7ef0*/  STL.64 [R1+0x418], R16 ;  /* 0x0004181001007387 */ /* 0x0001e20000100a00 */
[-C--:B------:R-:W-:Y:S02]  /*7f00*/  LEA.HI.X.SX32 R25, R234, R11.reuse, 0x1, P3 ;  /* 0x0000000bea197211 */ /* 0x080fe400018f0eff */
[-C--:B-1----:R-:W-:Y:S01]  /*7f10*/  IADD3 R20, P5, R73, R10.reuse, RZ ;  /* 0x0000000a49147210 */ /* 0x082fe20007fbe0ff */
[----:B------:R1:W-:Y:S01]  /*7f20*/  STL.64 [R1+0x410], R14 ;  /* 0x0004100e01007387 */ /* 0x0003e20000100a00 */
[-C--:B------:R-:W-:Y:S02]  /*7f30*/  LEA.HI.X.SX32 R23, R238, R11.reuse, 0x1, P6 ;  /* 0x0000000bee177211 */ /* 0x080fe400030f0eff */
[----:B--2---:R-:W-:Y:S01]  /*7f40*/  IADD3 R18, P2, R227, R10, RZ ;  /* 0x0000000ae3127210 */ /* 0x004fe20007f5e0ff */
        /* <DEDUP_REMOVED lines=11> */
[----:B0-----:R-:W-:Y:S01]  /*8000*/  IADD3 R12, P4, R232, R10, RZ ;  /* 0x0000000ae80c7210 */ /* 0x001fe20007f9e0ff */
[----:B------:R1:W-:Y:S01]  /*8010*/  STL.64 [R1+0x5e8], R20 ;  /* 0x0005e81401007387 */ /* 0x0003e20000100a00 */
[-C--:B------:R-:W-:Y:S02]  /*8020*/  LEA.HI.X.SX32 R9, R235, R11.reuse, 0x1, P3 ;  /* 0x0000000beb097211 */ /* 0x080fe400018f0eff */
[----:B------:R-:W-:Y:S01]  /*8030*/  LEA.HI.X.SX32 R13, R72, R11, 0x1, P4 ;  /* 0x0000000b480d7211 */ /* 0x000fe200020f0eff */
[----:B------:R1:W-:Y:S04]  /*8040*/  STL.64 [R1+0x3f8], R18 ;  /* 0x0003f81201007387 */ /* 0x0003e80000100a00 */
[----:B------:R1:W-:Y:S04]  /*8050*/  STL.64 [R1+0x3f0], R16 ;  /* 0x0003f01001007387 */ /* 0x0003e80000100a00 */
[----:B------:R1:W-:Y:S04]  /*8060*/  STL.64 [R1+0x5e0], R14 ;  /* 0x0005e00e01007387 */ /* 0x0003e80000100a00 */
[----:B------:R1:W-:Y:S04]  /*8070*/  STL.64 [R1+0x3e8], R12 ;  /* 0x0003e80c01007387 */ /* 0x0003e80000100a00 */
[----:B------:R1:W-:Y:S01]  /*8080*/  STL.64 [R1+0x3e0], R8 ;  /* 0x0003e00801007387 */ /* 0x0003e20000100a00 */
        /* <DEDUP_REMOVED lines=14> */
[----:B------:R-:W-:Y:S01]  /*8170*/  CS2R R214, SRZ ;  /* 0x0000000000d67805 */ /* 0x000fe2000001ff00 */
[----:B------:R-:W-:Y:S02]  /*8180*/  UIADD3.64 UR10, UR32, 0x380, URZ ;  /* 0x00000380200a7897 */ /* 0x000fe4000fffe03f */
[----:B------:R-:W-:Y:S02]  /*8190*/  UIADD3.64 UR14, UR32, 0x400, URZ ;  /* 0x00000400200e7897 */ /* 0x000fe4000fffe03f */
[----:B------:R-:W-:Y:S02]  /*81a0*/  UIADD3.64 UR10, UR32, 0x480, URZ ;  /* 0x00000480200a7897 */ /* 0x000fe4000fffe03f */
[----:B------:R-:W-:Y:S02]  /*81b0*/  UIADD3.64 UR28, UR32, 0x80, URZ ;  /* 0x00000080201c7897 */ /* 0x000fe4000fffe03f */
[----:B------:R-:W-:-:S02]  /*81c0*/  UIADD3.64 UR24, UR32, 0x100, URZ ;  /* 0x0000010020187897 */ /* 0x000fc4000fffe03f */
[----:B------:R-:W-:Y:S02]  /*81d0*/  UIADD3.64 UR20, UR32, 0x180, URZ ;  /* 0x0000018020147897 */ /* 0x000fe4000fffe03f */
        /* <DEDUP_REMOVED lines=13> */
[----:B------:R-:W-:Y:S01]  /*82b0*/  UIADD3.64 UR10, UR34, 0x404, URZ ;  /* 0x00000404220a7897 */ /* 0x000fe2000fffe03f */
[----:B-1----:R-:W-:-:S11]  /*82c0*/  UMOV UR39, 0x40000040 ;  /* 0x4000004000277882 */ /* 0x002fd60000000000 */
.L_x_1:
[----:B------:R-:W2:Y:S04]  /*82d0*/  LDL.64 R12, [R1+0x1f8] ;  /* 0x0001f800010c7983 */ /* 0x000ea80000100a00 */
[----:B------:R-:W3:Y:S04]  /*82e0*/  LDL.64 R8, [R1+0x1f0] ;  /* 0x0001f00001087983 */ /* 0x000ee80000100a00 */
[----:B------:R-:W4:Y:S04]  /*82f0*/  LDL.64 R22, [R1+0x1e8] ;  /* 0x0001e80001167983 */ /* 0x000f280000100a00 */
        /* <DEDUP_REMOVED lines=11> */
[----:B-----5:R-:W-:Y:S04]  /*83b0*/  STL [R1+0xa50], R152 ;  /* 0x000a509801007387 */ /* 0x020fe80000100800 */
[----:B------:R-:W-:Y:S04]  /*83c0*/  STL [R1+0xa4c], R153 ;  /* 0x000a4c9901007387 */ /* 0x000fe80000100800 */
        /* <DEDUP_REMOVED lines=58> */
[----:B------:R-:W-:Y:S01]  /*8770*/  STL [R1+0x960], R210 ;  /* 0x000960d201007387 */ /* 0x000fe20000100800 */
[----:B--2---:R-:W-:-:S03]  /*8780*/  IMAD R12, R5, 0xf0, R2 ;  /* 0x000000f0050c7824 */ /* 0x004fc600078e0202 */
[----:B------:R-:W-:Y:S01]  /*8790*/  STL [R1+0x95c], R211 ;  /* 0x00095cd301007387 */ /* 0x000fe20000100800 */
[----:B---3--:R-:W-:-:S03]  /*87a0*/  IMAD R8, R5, 0xf2, R2 ;  /* 0x000000f205087824 */ /* 0x008fc600078e0202 */
[----:B------:R-:W-:Y:S01]  /*87b0*/  STL [R1+0x958], R214 ;  /* 0x000958d601007387 */ /* 0x000fe20000100800 */
[----:B----4-:R-:W-:-:S03]  /*87c0*/  IMAD R22, R5, 0xf4, R2 ;  /* 0x000000f405167824 */ /* 0x010fc600078e0202 */
[----:B------:R-:W-:Y:S01]  /*87d0*/  STL [R1+0x954], R215 ;  /* 0x000954d701007387 */ /* 0x000fe20000100800 */
[----:B------:R-:W-:-:S03]  /*87e0*/  IMAD R20, R5, 0xf6, R2 ;  /* 0x000000f605147824 */ /* 0x000fc600078e0202 */
[----:B------:R-:W-:Y:S01]  /*87f0*/  STL [R1+0x1f8], R12 ;  /* 0x0001f80c01007387 */ /* 0x000fe20000100800 */
[----:B------:R-:W-:-:S03]  /*8800*/  IMAD R18, R5, 0xf8, R2 ;  /* 0x000000f805127824 */ /* 0x000fc600078e0202 */
[----:B------:R0:W-:Y:S01]  /*8810*/  STL [R1+0x1f0], R8 ;  /* 0x0001f00801007387 */ /* 0x0001e20000100800 */
[----:B------:R-:W-:-:S03]  /*8820*/  IMAD R16, R5, 0xfa, R2 ;  /* 0x000000fa05107824 */ /* 0x000fc600078e0202 */
[----:B------:R-:W-:Y:S01]  /*8830*/  STL [R1+0x1e8], R22 ;  /* 0x0001e81601007387 */ /* 0x000fe20000100800 */
[----:B------:R-:W-:-:S03]  /*8840*/  IMAD R14, R5, 0xfc, R2 ;  /* 0x000000fc050e7824 */ /* 0x000fc600078e0202 */
[----:B------:R-:W-:Y:S04]  /*8850*/  STL [R1+0x1e0], R20 ;  /* 0x0001e01401007387 */ /* 0x000fe80000100800 */
[----:B------:R-:W-:Y:S04]  /*8860*/  STL [R1+0x1d8], R18 ;  /* 0x0001d81201007387 */ /* 0x000fe80000100800 */
[----:B------:R-:W-:Y:S01]  /*8870*/  STL [R1+0x1d0], R16 ;  /* 0x0001d01001007387 */ /* 0x000fe20000100800 */
[----:B------:R-:W-:-:S03]  /*8880*/  IMAD.MOV.U32 R19, RZ, RZ, R29 ;  /* 0x000000ffff137224 */ /* 0x000fc600078e001d */
[----:B------:R1:W-:Y:S04]  /*8890*/  STL [R1+0x1c8], R14 ;  /* 0x0001c80e01007387 */ /* 0x0003e80000100800 */
[----:B------:R-:W2:Y:S04]  /*88a0*/  LDL.64 R52, [R1+0x3c8] ;  /* 0x0003c80001347983 */ /* 0x000ea80000100a00 */
[----:B------:R-:W3:Y:S04]  /*88b0*/  LDL.64 R48, [R1+0x3c0] ;  /* 0x0003c00001307983 */ /* 0x000ee80000100a00 */
[----:B------:R-:W4:Y:S04]  /*88c0*/  LDL.64 R46, [R1+0x3b8] ;  /* 0x0003b800012e7983 */ /* 0x000f280000100a00 */
[----:B------:R-:W4:Y:S04]  /*88d0*/  LDL.64 R56, [R1+0x3b8] ;  /* 0x0003b80001387983 */ /* 0x000f280000100a00 */
[----:B------:R-:W4:Y:S04]  /*88e0*/  LDL.64 R28, [R1+0x3b0] ;  /* 0x0003b000011c7983 */ /* 0x000f280000100a00 */
[----:B------:R-:W4:Y:S01]  /*88f0*/  LDL.64 R54, [R1+0x3b0] ;  /* 0x0003b00001367983 */ /* 0x000f220000100a00 */
[----:B------:R-:W-:Y:S01]  /*8900*/  IMAD.MOV.U32 R9, RZ, RZ, R35 ;  /* 0x000000ffff097224 */ /* 0x000fe200078e0023 */
[----:B------:R-:W-:-:S02]  /*8910*/  MOV R13, R37 ;  /* 0x00000025000d7202 */ /* 0x000fc40000000f00 */
[----:B------:R-:W-:Y:S01]  /*8920*/  MOV R17, R27 ;  /* 0x0000001b00117202 */ /* 0x000fe20000000f00 */
[C---:B0-----:R-:W-:Y:S01]  /*8930*/  IMAD.WIDE R8, R4.reuse, 0x2, R8 ;  /* 0x0000000204087825 */ /* 0x041fe200078e0208 */
[----:B------:R-:W-:Y:S01]  /*8940*/  MOV R15, R25 ;  /* 0x00000019000f7202 */ /* 0x000fe20000000f00 */
[----:B------:R-:W4:Y:S01]  /*8950*/  LDL.64 R62, [R1+0x3c8] ;  /* 0x0003c800013e7983 */ /* 0x000f220000100a00 */
[----:B------:R-:W-:Y:S01]  /*8960*/  MOV R23, R33 ;  /* 0x0000002100177202 */ /* 0x000fe20000000f00 */
[C---:B------:R-:W-:Y:S01]  /*8970*/  IMAD.WIDE R12, R4.reuse, 0x2, R12 ;  /* 0x00000002040c7825 */ /* 0x040fe200078e020c */
[----:B------:R-:W-:Y:S01]  /*8980*/  MOV R21, R31 ;  /* 0x0000001f00157202 */ /* 0x000fe20000000f00 */
[----:B------:R0:W4:Y:S02]  /*8990*/  LDG.E.U16 R43, desc[UR6][R8.64] ;  /* 0x00000006082b7981 */ /* 0x000124000c1e1500 */
[C---:B-1----:R-:W-:Y:S02]  /*89a0*/  IMAD.WIDE R14, R4.reuse, 0x2, R14 ;  /* 0x00000002040e7825 */ /* 0x042fe400078e020e */
[----:B------:R1:W4:Y:S02]  /*89b0*/  LDG.E.U16 R51, desc[UR6][R12.64] ;  /* 0x000000060c337981 */ /* 0x000324000c1e1500 */
[C---:B------:R-:W-:Y:S01]  /*89c0*/  IMAD.WIDE R30, R4.reuse, 0x2, R20 ;  /* 0x00000002041e7825 */ /* 0x040fe200078e0214 */
[----:B------:R-:W-:Y:S01]  /*89d0*/  SHF.L.U32 R24, R5, 0x5, RZ ;  /* 0x0000000505187819 */ /* 0x000fe200000006ff */
[----:B------:R1:W4:Y:S02]  /*89e0*/  LDG.E.U16 R14, desc[UR6][R14.64] ;  /* 0x000000060e0e7981 */ /* 0x000324000c1e1500 */
[----:B0-----:R-:W-:-:S02]  /*89f0*/  IMAD.WIDE R8, R4, 0x2, R16 ;  /* 0x0000000204087825 */ /* 0x001fc400078e0210 */
[----:B------:R-:W4:Y:S02]  /*8a00*/  LDL.64 R60, [R1+0x3c0] ;  /* 0x0003c000013c7983 */ /* 0x000f240000100a00 */
[C---:B-1----:R-:W-:Y:S01]  /*8a10*/  IMAD.WIDE R12, R4.reuse, 0x2, R22 ;  /* 0x00000002040c7825 */ /* 0x042fe200078e0216 */
[CC--:B------:R-:W-:Y:S01]  /*8a20*/  LEA R20, P1, R5.reuse, R2.reuse, 0x3 ;  /* 0x0000000205147211 */ /* 0x0c0fe200078218ff */
[----:B------:R0:W4:Y:S02]  /*8a30*/  LDG.E.U16 R17, desc[UR6][R8.64] ;  /* 0x0000000608117981 */ /* 0x000124000c1e1500 */
[----:B------:R-:W-:Y:S01]  /*8a40*/  IMAD.WIDE R26, R4, 0x2, R18 ;  /* 0x00000002041a7825 */ /* 0x000fe200078e0212 */
[CC--:B------:R-:W-:Y:S01]  /*8a50*/  LEA R18, P2, R5.reuse, R2.reuse, 0x4 ;  /* 0x0000000205127211 */ /* 0x0c0fe200078420ff */
[----:B------:R1:W4:Y:S02]  /*8a60*/  LDG.E.U16 R39, desc[UR6][R12.64] ;  /* 0x000000060c277981 */ /* 0x000324000c1e1500 */
[C---:B------:R-:W-:Y:S01]  /*8a70*/  IMAD.SHL.U32 R15, R5.reuse, 0x10, RZ ;  /* 0x00000010050f7824 */ /* 0x040fe200078e00ff */
[C---:B------:R-:W-:Y:S01]  /*8a80*/  LEA R22, P0, R5.reuse, R2, 0x2 ;  /* 0x0000000205167211 */ /* 0x040fe200078010ff */
[C---:B------:R-:W-:Y:S01]  /*8a90*/  IMAD.SHL.U32 R16, R5.reuse, 0x2, RZ ;  /* 0x0000000205107824 */ /* 0x040fe200078e00ff */
[----:B------:R-:W4:Y:S01]  /*8aa0*/  LDL.64 R44, [R1+0x3a8] ;  /* 0x0003a800012c7983 */ /* 0x000f220000100a00 */
[----:B0-----:R-:W-:-:S02]  /*8ab0*/  SHF.L.U32 R9, R5, 0x2, RZ ;  /* 0x0000000205097819 */ /* 0x001fc400000006ff */
[CC--:B------:R-:W-:Y:S01]  /*8ac0*/  LEA R8, P4, R5.reuse, R2.reuse, 0x6 ;  /* 0x0000000205087211 */ /* 0x0c0fe200078830ff */
[----:B------:R-:W4:Y:S01]  /*8ad0*/  LDL.64 R40, [R1+0x3a0] ;  /* 0x0003a00001287983 */ /* 0x000f220000100a00 */
[C---:B-1----:R-:W-:Y:S02]  /*8ae0*/  SHF.L.U32 R13, R5.reuse, 0x3, RZ ;  /* 0x00000003050d7819 */ /* 0x042fe400000006ff */
[----:B------:R-:W-:Y:S01]  /*8af0*/  LEA R12, P3, R5, R2, 0x5 ;  /* 0x00000002050c7211 */ /* 0x000fe200078628ff */
[----:B------:R-:W4:Y:S01]  /*8b00*/  LDL.64 R36, [R1+0x398] ;  /* 0x0003980001247983 */ /* 0x000f220000100a00 */
[-C--:B------:R-:W-:Y:S02]  /*8b10*/  LEA.HI.X.SX32 R21, R9, R3.reuse, 0x1, P1 ;  /* 0x0000000309157211 */ /* 0x080fe400008f0eff */
[-C--:B------:R-:W-:Y:S01]  /*8b20*/  LEA.HI.X.SX32 R9, R24, R3.reuse, 0x1, P4 ;  /* 0x0000000318097211 */ /* 0x080fe200020f0eff */
[----:B------:R-:W4:Y:S01]  /*8b30*/  LDL.64 R34, [R1+0x390] ;  /* 0x0003900001227983 */ /* 0x000f220000100a00 */
[----:B------:R-:W-:-:S02]  /*8b40*/  LEA.HI.X.SX32 R19, R13, R3, 0x1, P2 ;  /* 0x000000030d137211 */ /* 0x000fc400010f0eff */
[-C--:B------:R-:W-:Y:S01]  /*8b50*/  LEA.HI.X.SX32 R13, R15, R3.reuse, 0x1, P3 ;  /* 0x000000030f0d7211 */ /* 0x080fe200018f0eff */
[C---:B------:R-:W-:Y:S01]  /*8b60*/  IMAD.WIDE R8, R4.reuse, 0x2, R8 ;  /* 0x0000000204087825 */ /* 0x040fe200078e0208 */
[----:B------:R-:W4:Y:S03]  /*8b70*/  LDL.64 R70, [R1+0x3a8] ;  /* 0x0003a80001467983 */ /* 0x000f260000100a00 */
[----:B------:R-:W-:Y:S01]  /*8b80*/  IMAD.WIDE R12, R4, 0x2, R12 ;  /* 0x00000002040c7825 */ /* 0x000fe200078e020c */
[----:B------:R0:W4:Y:S01]  /*8b90*/  LDG.E.U16 R105, desc[UR6][R8.64] ;  /* 0x0000000608697981 */ /* 0x000122000c1e1500 */
[----:B------:R-:W-:-:S03]  /*8ba0*/  LEA.HI.X.SX32 R23, R16, R3, 0x1, P0 ;  /* 0x0000000310177211 */ /* 0x000fc600000f0eff */
[----:B------:R1:W4:Y:S01]  /*8bb0*/  LDG.E.U16 R127, desc[UR6][R12.64] ;  /* 0x000000060c7f7981 */ /* 0x000322000c1e1500 */
[----:B------:R-:W-:-:S03]  /*8bc0*/  IMAD R15, R5, 0xe, RZ ;  /* 0x0000000e050f7824 */ /* 0x000fc600078e02ff */
[----:B------:R-:W4:Y:S01]  /*8bd0*/  LDL.64 R68, [R1+0x3a0] ;  /* 0x0003a00001447983 */ /* 0x000f220000100a00 */
[----:B0-----:R-:W-:-:S03]  /*8be0*/  IMAD R9, R5, 0x6, RZ ;  /* 0x0000000605097824 */ /* 0x001fc600078e02ff */
[----:B------:R-:W4:Y:S01]  /*8bf0*/  LDL.64 R66, [R1+0x398] ;  /* 0x0003980001427983 */ /* 0x000f220000100a00 */
[C---:B-1----:R-:W-:Y:S02]  /*8c00*/  IMAD R12, R5.reuse, 0xa, RZ ;  /* 0x0000000a050c7824 */ /* 0x042fe400078e02ff */
[----:B------:R-:W-:Y:S01]  /*8c10*/  IMAD R13, R5, 0xc, RZ ;  /* 0x0000000c050d7824 */ /* 0x000fe200078e02ff */
[----:B------:R-:W4:Y:S01]  /*8c20*/  LDL.64 R64, [R1+0x390] ;  /* 0x0003900001407983 */ /* 0x000f220000100a00 */
[----:B------:R-:W-:-:S03]  /*8c30*/  IMAD.WIDE R22, R4, 0x2, R22 ;  /* 0x0000000204167825 */ /* 0x000fc600078e0216 */
[----:B------:R-:W4:Y:S01]  /*8c40*/  LDL.64 R32, [R1+0x388] ;  /* 0x0003880001207983 */ /* 0x000f220000100a00 */
[C---:B------:R-:W-:Y:S02]  /*8c50*/  SHF.L.U32 R8, R5.reuse, 0x6, RZ ;  /* 0x0000000605087819 */ /* 0x040fe400000006ff */
[CC--:B------:R-:W-:Y:S01]  /*8c60*/  LEA R58, P0, R5.reuse, R2.reuse, 0x7 ;  /* 0x00000002053a7211 */ /* 0x0c0fe200078038ff */
[----:B------:R-:W4:Y:S03]  /*8c70*/  LDG.E.U16 R141, desc[UR6][R22.64] ;  /* 0x00000006168d7981 */ /* 0x000f26000c1e1500 */
[----:B------:R-:W-:Y:S01]  /*8c80*/  LEA.HI.X.SX32 R59, R8, R3, 0x1, P0 ;  /* 0x00000003083b7211 */ /* 0x000fe200000f0eff */
[----:B------:R-:W4:Y:S01]  /*8c90*/  LDG.E.U16 R26, desc[UR6][R26.64] ;  /* 0x000000061a1a7981 */ /* 0x000f22000c1e1500 */
[C---:B------:R-:W-:Y:S02]  /*8ca0*/  IMAD R96, R5.reuse, 0x4e, RZ ;  /* 0x0000004e05607824 */ /* 0x040fe400078e02ff */
[----:B------:R-:W-:Y:S01]  /*8cb0*/  IMAD R92, R5, 0x52, RZ ;  /* 0x00000052055c7824 */ /* 0x000fe200078e02ff */
[----:B------:R-:W4:Y:S01]  /*8cc0*/  LDG.E.U16 R30, desc[UR6][R30.64] ;  /* 0x000000061e1e7981 */ /* 0x000f22000c1e1500 */
[----:B--2---:R-:W-:Y:S01]  /*8cd0*/  IADD3 R52, R9, R2, RZ ;  /* 0x0000000209347210 */ /* 0x004fe20007ffe0ff */
[----:B---3--:R-:W-:-:S04]  /*8ce0*/  IMAD.IADD R48, R12, 0x1, R2 ;  /* 0x000000010c307824 */ /* 0x008fc800078e0202 */
[----:B------:R-:W-:Y:S01]  /*8cf0*/  STL [R1+0x3c8], R52 ;  /* 0x0003c83401007387 */ /* 0x000fe20000100800 */
[----:B----4-:R-:W-:-:S03]  /*8d00*/  IADD3 R46, R13, R2, RZ ;  /* 0x000000020d2e7210 */ /* 0x010fc60007ffe0ff */
[----:B------:R-:W-:Y:S01]  /*8d10*/  STL [R1+0x3c0], R48 ;  /* 0x0003c03001007387 */ /* 0x000fe20000100800 */
[----:B------:R-:W-:Y:S02]  /*8d20*/  MOV R47, R57 ;  /* 0x00000039002f7202 */ /* 0x000fe40000000f00 */
[----:B------:R-:W-:Y:S01]  /*8d30*/  IADD3 R28, R15, R2, RZ ;  /* 0x000000020f1c7210 */ /* 0x000fe20007ffe0ff */
[----:B------:R0:W-:Y:S01]  /*8d40*/  STL [R1+0x3b8], R46 ;  /* 0x0003b82e01007387 */ /* 0x0001e20000100800 */
[----:B------:R-:W-:-:S03]  /*8d50*/  IMAD.WIDE R12, R4, 0x2, R46 ;  /* 0x00000002040c7825 */ /* 0x000fc600078e022e */
[----:B------:R1:W-:Y:S01]  /*8d60*/  STL [R1+0x3b0], R28 ;  /* 0x0003b01c01007387 */ /* 0x0003e20000100800 */
[----:B------:R-:W-:-:S03]  /*8d70*/  IMAD.MOV.U32 R29, RZ, RZ, R55 ;  /* 0x000000ffff1d7224 */ /* 0x000fc600078e0037 */
[----:B------:R-:W2:Y:S01]  /*8d80*/  LDL.64 R22, [R1+0x388] ;  /* 0x0003880001167983 */ /* 0x000ea20000100a00 */
[----:B------:R-:W-:-:S03]  /*8d90*/  IMAD.WIDE R8, R4, 0x2, R28 ;  /* 0x0000000204087825 */ /* 0x000fc600078e021c */
[----:B0-----:R-:W3:Y:S04]  /*8da0*/  LDL.64 R46, [R1+0x368] ;  /* 0x00036800012e7983 */ /* 0x001ee80000100a00 */
[----:B-1----:R-:W4:Y:S01]  /*8db0*/  LDL.64 R28, [R1+0x360] ;  /* 0x00036000011c7983 */ /* 0x002f220000100a00 */
[----:B------:R-:W-:-:S03]  /*8dc0*/  IMAD.WIDE R20, R4, 0x2, R20 ;  /* 0x0000000204147825 */ /* 0x000fc600078e0214 */
[----:B------:R0:W4:Y:S01]  /*8dd0*/  LDG.E.U16 R136, desc[UR6][R8.64] ;  /* 0x0000000608887981 */ /* 0x000122000c1e1500 */
[----:B------:R-:W-:-:S03]  /*8de0*/  IMAD.WIDE R18, R4, 0x2, R18 ;  /* 0x0000000204127825 */ /* 0x000fc600078e0212 */
[----:B------:R1:W4:Y:S01]  /*8df0*/  LDG.E.U16 R137, desc[UR6][R12.64] ;  /* 0x000000060c897981 */ /* 0x000322000c1e1500 */
[----:B------:R-:W-:Y:S01]  /*8e00*/  IMAD.MOV.U32 R53, RZ, RZ, R63 ;  /* 0x000000ffff357224 */ /* 0x000fe200078e003f */
[----:B------:R-:W-:Y:S01]  /*8e10*/  MOV R49, R61 ;  /* 0x0000003d00317202 */ /* 0x000fe20000000f00 */
[C---:B------:R-:W-:Y:S01]  /*8e20*/  IMAD R15, R5.reuse, 0x1a, RZ ;  /* 0x0000001a050f7824 */ /* 0x040fe200078e02ff */
[----:B------:R1:W4:Y:S01]  /*8e30*/  LDG.E.U16 R139, desc[UR6][R20.64] ;  /* 0x00000006148b7981 */ /* 0x000322000c1e1500 */
[C---:B0-----:R-:W-:Y:S02]  /*8e40*/  IMAD R8, R5.reuse, 0x12, RZ ;  /* 0x0000001205087824 */ /* 0x041fe400078e02ff */
[C---:B------:R-:W-:Y:S01]  /*8e50*/  IMAD R9, R5.reuse, 0x14, RZ ;  /* 0x0000001405097824 */ /* 0x040fe200078e02ff */
[----:B------:R0:W4:Y:S01]  /*8e60*/  LDG.E.U16 R135, desc[UR6][R18.64] ;  /* 0x0000000612877981 */ /* 0x000122000c1e1500 */
[C---:B-1----:R-:W-:Y:S02]  /*8e70*/  IMAD R12, R5.reuse, 0x16, RZ ;  /* 0x00000016050c7824 */ /* 0x042fe400078e02ff */
[----:B------:R-:W-:Y:S01]  /*8e80*/  IMAD R13, R5, 0x18, RZ ;  /* 0x00000018050d7824 */ /* 0x000fe200078e02ff */
[----:B------:R-:W4:Y:S01]  /*8e90*/  LDL.64 R62, [R1+0x380] ;  /* 0x00038000013e7983 */ /* 0x000f220000100a00 */
[----:B------:R-:W-:-:S02]  /*8ea0*/  IMAD.IADD R44, R8, 0x1, R2 ;  /* 0x00000001082c7824 */ /* 0x000fc400078e0202 */
[C---:B------:R-:W-:Y:S01]  /*8eb0*/  IMAD.WIDE R20, R4.reuse, 0x2, R52 ;  /* 0x0000000204147825 */ /* 0x040fe200078e0234 */
[----:B------:R-:W4:Y:S01]  /*8ec0*/  LDL.64 R60, [R1+0x378] ;  /* 0x00037800013c7983 */ /* 0x000f220000100a00 */
[-C--:B------:R-:W-:Y:S02]  /*8ed0*/  IADD3 R40, R9, R2.reuse, RZ ;  /* 0x0000000209287210 */ /* 0x080fe40007ffe0ff */
[----:B0-----:R-:W-:Y:S01]  /*8ee0*/  IMAD.WIDE R18, R4, 0x2, R48 ;  /* 0x0000000204127825 */ /* 0x001fe200078e0230 */
[----:B------:R-:W4:Y:S01]  /*8ef0*/  LDL.64 R56, [R1+0x370] ;  /* 0x0003700001387983 */ /* 0x000f220000100a00 */
[----:B------:R-:W-:-:S03]  /*8f00*/  IADD3 R36, R12, R2, RZ ;  /* 0x000000020c247210 */ /* 0x000fc60007ffe0ff */
[----:B------:R-:W4:Y:S01]  /*8f10*/  LDL.64 R54, [R1+0x380] ;  /* 0x0003800001367983 */ /* 0x000f220000100a00 */
[----:B------:R-:W-:-:S03]  /*8f20*/  IMAD.IADD R34, R13, 0x1, R2 ;  /* 0x000000010d227824 */ /* 0x000fc600078e0202 */
[----:B------:R-:W4:Y:S04]  /*8f30*/  LDL.64 R52, [R1+0x378] ;  /* 0x0003780001347983 */ /* 0x000f280000100a00 */
[----:B------:R-:W4:Y:S04]  /*8f40*/  LDL.64 R48, [R1+0x370] ;  /* 0x0003700001307983 */ /* 0x000f280000100a00 */
[----:B------:R-:W-:Y:S04]  /*8f50*/  STL [R1+0x3a8], R44 ;  /* 0x0003a82c01007387 */ /* 0x000fe80000100800 */
[----:B------:R-:W-:Y:S04]  /*8f60*/  STL [R1+0x3a0], R40 ;  /* 0x0003a02801007387 */ /* 0x000fe80000100800 */
[----:B------:R-:W-:Y:S04]  /*8f70*/  STL [R1+0x398], R36 ;  /* 0x0003982401007387 */ /* 0x000fe80000100800 */
[----:B------:R-:W-:Y:S01]  /*8f80*/  STL [R1+0x390], R34 ;  /* 0x0003902201007387 */ /* 0x000fe20000100800 */
[----:B------:R-:W-:Y:S01]  /*8f90*/  MOV R35, R65 ;  /* 0x0000004100237202 */ /* 0x000fe20000000f00 */
[----:B------:R-:W-:Y:S01]  /*8fa0*/  IMAD.MOV.U32 R37, RZ, RZ, R67 ;  /* 0x000000ffff257224 */ /* 0x000fe200078e0043 */
[----:B------:R-:W-:Y:S01]  /*8fb0*/  MOV R45, R71 ;  /* 0x00000047002d7202 */ /* 0x000fe20000000f00 */
[----:B------:R-:W4:Y:S01]  /*8fc0*/  LDG.E.U16 R140, desc[UR6][R20.64] ;  /* 0x00000006148c7981 */ /* 0x000f22000c1e1500 */
[----:B------:R-:W-:-:S02]  /*8fd0*/  IADD3 R32, R15, R2, RZ ;  /* 0x000000020f207210 */ /* 0x000fc40007ffe0ff */
[----:B------:R-:W-:Y:S01]  /*8fe0*/  MOV R41, R69 ;  /* 0x0000004500297202 */ /* 0x000fe20000000f00 */
[----:B------:R-:W4:Y:S01]  /*8ff0*/  LDG.E.U16 R138, desc[UR6][R18.64] ;  /* 0x00000006128a7981 */ /* 0x000f22000c1e1500 */
[----:B--2---:R-:W-:-:S03]  /*9000*/  MOV R33, R23 ;  /* 0x0000001700217202 */ /* 0x004fc60000000f00 */
[----:B---3--:R-:W2:Y:S01]  /*9010*/  LDL.64 R46, [R1+0x368] ;  /* 0x00036800012e7983 */ /* 0x008ea20000100a00 */
[----:B------:R-:W-:-:S03]  /*9020*/  IMAD.WIDE R8, R4, 0x2, R32 ;  /* 0x0000000204087825 */ /* 0x000fc600078e0220 */
[----:B------:R0:W-:Y:S04]  /*9030*/  STL [R1+0x388], R32 ;  /* 0x0003882001007387 */ /* 0x0001e80000100800 */
[----:B----4-:R-:W3:Y:S04]  /*9040*/  LDL.64 R28, [R1+0x360] ;  /* 0x00036000011c7983 */ /* 0x010ee80000100a00 */
[----:B------:R-:W4:Y:S04]  /*9050*/  LDL.64 R24, [R1+0x338] ;  /* 0x0003380001187983 */ /* 0x000f280000100a00 */
[----:B0-----:R-:W4:Y:S01]  /*9060*/  LDL.64 R32, [R1+0x340] ;  /* 0x0003400001207983 */ /* 0x001f220000100a00 */
[----:B------:R-:W-:-:S03]  /*9070*/  IMAD.WIDE R12, R4, 0x2, R34 ;  /* 0x00000002040c7825 */ /* 0x000fc600078e0222 */
[----:B------:R0:W4:Y:S04]  /*9080*/  LDG.E.U16 R130, desc[UR6][R8.64] ;  /* 0x0000000608827981 */ /* 0x000128000c1e1500 */
[----:B------:R1:W4:Y:S01]  /*9090*/  LDG.E.U16 R131, desc[UR6][R12.64] ;  /* 0x000000060c837981 */ /* 0x000322000c1e1500 */
[C---:B------:R-:W-:Y:S02]  /*90a0*/  IMAD R15, R5.reuse, 0x26, RZ ;  /* 0x00000026050f7824 */ /* 0x040fe400078e02ff */
[----:B------:R-:W-:Y:S01]  /*90b0*/  IMAD.WIDE R22, R4, 0x2, R44 ;  /* 0x0000000204167825 */ /* 0x000fe200078e022c */
[----:B------:R-:W4:Y:S03]  /*90c0*/  LDL.64 R66, [R1+0x358] ;  /* 0x0003580001427983 */ /* 0x000f260000100a00 */
[C---:B0-----:R-:W-:Y:S01]  /*90d0*/  IMAD R8, R5.reuse, 0x1c, RZ ;  /* 0x0000001c05087824 */ /* 0x041fe200078e02ff */
[----:B------:R-:W4:Y:S01]  /*90e0*/  LDL.64 R64, [R1+0x350] ;  /* 0x0003500001407983 */ /* 0x000f220000100a00 */
[----:B------:R-:W-:-:S02]  /*90f0*/  IMAD R9, R5, 0x1e, RZ ;  /* 0x0000001e05097824 */ /* 0x000fc400078e02ff */
[C---:B-1----:R-:W-:Y:S01]  /*9100*/  IMAD R12, R5.reuse, 0x22, RZ ;  /* 0x00000022050c7824 */ /* 0x042fe200078e02ff */
[----:B------:R-:W4:Y:S01]  /*9110*/  LDL.64 R44, [R1+0x348] ;  /* 0x00034800012c7983 */ /* 0x000f220000100a00 */
[----:B------:R-:W-:Y:S01]  /*9120*/  IMAD R13, R5, 0x24, RZ ;  /* 0x00000024050d7824 */ /* 0x000fe200078e02ff */
[-C--:B------:R-:W-:Y:S01]  /*9130*/  IADD3 R54, R8, R2.reuse, RZ ;  /* 0x0000000208367210 */ /* 0x080fe20007ffe0ff */
[C---:B------:R-:W-:Y:S01]  /*9140*/  IMAD.WIDE R20, R4.reuse, 0x2, R40 ;  /* 0x0000000204147825 */ /* 0x040fe200078e0228 */
[----:B------:R-:W4:Y:S03]  /*9150*/  LDL.64 R34, [R1+0x348] ;  /* 0x0003480001227983 */ /* 0x000f260000100a00 */
[----:B------:R-:W-:Y:S01]  /*9160*/  IMAD.IADD R52, R9, 0x1, R2 ;  /* 0x0000000109347824 */ /* 0x000fe200078e0202 */
[----:B------:R-:W4:Y:S01]  /*9170*/  LDL.64 R40, [R1+0x358] ;  /* 0x0003580001287983 */ /* 0x000f220000100a00 */
[----:B------:R-:W-:Y:S01]  /*9180*/  IMAD.WIDE R18, R4, 0x2, R36 ;  /* 0x0000000204127825 */ /* 0x000fe200078e0224 */
[----:B------:R-:W-:-:S02]  /*9190*/  IADD3 R48, R12, R2, RZ ;  /* 0x000000020c307210 */ /* 0x000fc40007ffe0ff */
[----:B------:R-:W4:Y:S04]  /*91a0*/  LDL.64 R36, [R1+0x350] ;  /* 0x0003500001247983 */ /* 0x000f280000100a00 */
[----:B------:R-:W-:Y:S04]  /*91b0*/  STL [R1+0x380], R54 ;  /* 0x0003803601007387 */ /* 0x000fe80000100800 */
[----:B------:R-:W-:Y:S04]  /*91c0*/  STL [R1+0x378], R52 ;  /* 0x0003783401007387 */ /* 0x000fe80000100800 */
[----:B------:R-:W-:Y:S01]  /*91d0*/  STL [R1+0x370], R48 ;  /* 0x0003703001007387 */ /* 0x000fe20000100800 */
[----:B------:R-:W-:Y:S01]  /*91e0*/  IMAD.MOV.U32 R55, RZ, RZ, R63 ;  /* 0x000000ffff377224 */ /* 0x000fe200078e003f */
[----:B------:R-:W-:-:S02]  /*91f0*/  MOV R53, R61 ;  /* 0x0000003d00357202 */ /* 0x000fc40000000f00 */
[----:B------:R-:W-:Y:S01]  /*9200*/  MOV R49, R57 ;  /* 0x0000003900317202 */ /* 0x000fe20000000f00 */
[----:B------:R-:W4:Y:S04]  /*9210*/  LDG.E.U16 R134, desc[UR6][R22.64] ;  /* 0x0000000616867981 */ /* 0x000f28000c1e1500 */
[----:B------:R-:W4:Y:S04]  /*9220*/  LDG.E.U16 R133, desc[UR6][R20.64] ;  /* 0x0000000614857981 */ /* 0x000f28000c1e1500 */
[----:B------:R-:W4:Y:S01]  /*9230*/  LDG.E.U16 R132, desc[UR6][R18.64] ;  /* 0x0000000612847981 */ /* 0x000f22000c1e1500 */
[----:B--2---:R-:W-:-:S05]  /*9240*/  IMAD.IADD R46, R13, 0x1, R2 ;  /* 0x000000010d2e7824 */ /* 0x004fca00078e0202 */
[----:B------:R-:W-:Y:S01]  /*9250*/  STL [R1+0x368], R46 ;  /* 0x0003682e01007387 */ /* 0x000fe20000100800 */
[----:B---3--:R-:W-:-:S03]  /*9260*/  IADD3 R28, R15, R2, RZ ;  /* 0x000000020f1c7210 */ /* 0x008fc60007ffe0ff */
[----:B----4-:R-:W2:Y:S02]  /*9270*/  LDL.64 R32, [R1+0x340] ;  /* 0x0003400001207983 */ /* 0x010ea40000100a00 */
[C---:B------:R-:W-:Y:S02]  /*9280*/  IMAD.WIDE R8, R4.reuse, 0x2, R28 ;  /* 0x0000000204087825 */ /* 0x040fe400078e021c */
[----:B------:R0:W-:Y:S04]  /*9290*/  STL [R1+0x360], R28 ;  /* 0x0003601c01007387 */ /* 0x0001e80000100800 */
[----:B------:R-:W3:Y:S01]  /*92a0*/  LDL.64 R24, [R1+0x338] ;  /* 0x0003380001187983 */ /* 0x000ee20000100a00 */
[----:B------:R-:W-:-:S03]  /*92b0*/  IMAD.WIDE R12, R4, 0x2, R46 ;  /* 0x00000002040c7825 */ /* 0x000fc600078e022e */
[----:B------:R1:W4:Y:S04]  /*92c0*/  LDG.E.U16 R124, desc[UR6][R8.64] ;  /* 0x00000006087c7981 */ /* 0x000328000c1e1500 */
[----:B0-----:R-:W4:Y:S04]  /*92d0*/  LDL.64 R28, [R1+0x310] ;  /* 0x00031000011c7983 */ /* 0x001f280000100a00 */
[----:B------:R0:W4:Y:S01]  /*92e0*/  LDG.E.U16 R125, desc[UR6][R12.64] ;  /* 0x000000060c7d7981 */ /* 0x000122000c1e1500 */
[C---:B-1----:R-:W-:Y:S02]  /*92f0*/  IMAD R8, R5.reuse, 0x28, RZ ;  /* 0x0000002805087824 */ /* 0x042fe400078e02ff */
[----:B------:R-:W-:Y:S01]  /*9300*/  IMAD R9, R5, 0x2a, RZ ;  /* 0x0000002a05097824 */ /* 0x000fe200078e02ff */
[----:B------:R-:W4:Y:S01]  /*9310*/  LDL.64 R62, [R1+0x330] ;  /* 0x00033000013e7983 */ /* 0x000f220000100a00 */
[----:B------:R-:W-:-:S03]  /*9320*/  IMAD.WIDE R22, R4, 0x2, R54 ;  /* 0x0000000204167825 */ /* 0x000fc600078e0236 */
[----:B------:R-:W4:Y:S01]  /*9330*/  LDL.64 R60, [R1+0x328] ;  /* 0x00032800013c7983 */ /* 0x000f220000100a00 */
[C---:B0-----:R-:W-:Y:S02]  /*9340*/  IMAD R12, R5.reuse, 0x2c, RZ ;  /* 0x0000002c050c7824 */ /* 0x041fe400078e02ff */
[----:B------:R-:W-:Y:S01]  /*9350*/  IMAD R13, R5, 0x2e, RZ ;  /* 0x0000002e050d7824 */ /* 0x000fe200078e02ff */
[-C--:B------:R-:W-:Y:S01]  /*9360*/  IADD3 R36, R9, R2.reuse, RZ ;  /* 0x0000000209247210 */ /* 0x080fe20007ffe0ff */
[----:B------:R-:W-:Y:S01]  /*9370*/  IMAD.IADD R40, R8, 0x1, R2 ;  /* 0x0000000108287824 */ /* 0x000fe200078e0202 */
[-C--:B------:R-:W-:Y:S01]  /*9380*/  IADD3 R34, R12, R2.reuse, RZ ;  /* 0x000000020c227210 */ /* 0x080fe20007ffe0ff */
[C---:B------:R-:W-:Y:S01]  /*9390*/  IMAD.WIDE R20, R4.reuse, 0x2, R52 ;  /* 0x0000000204147825 */ /* 0x040fe200078e0234 */
[----:B------:R-:W4:Y:S03]  /*93a0*/  LDL.64 R56, [R1+0x320] ;  /* 0x0003200001387983 */ /* 0x000f260000100a00 */
[----:B------:R-:W-:Y:S01]  /*93b0*/  IMAD.WIDE R18, R4, 0x2, R48 ;  /* 0x0000000204127825 */ /* 0x000fe200078e0230 */
[----:B------:R-:W4:Y:S03]  /*93c0*/  LDL.64 R54, [R1+0x330] ;  /* 0x0003300001367983 */ /* 0x000f260000100a00 */
[----:B------:R-:W-:Y:S01]  /*93d0*/  IMAD R15, R5, 0x30, RZ ;  /* 0x00000030050f7824 */ /* 0x000fe200078e02ff */
[----:B------:R-:W4:Y:S04]  /*93e0*/  LDL.64 R52, [R1+0x328] ;  /* 0x0003280001347983 */ /* 0x000f280000100a00 */
[----:B------:R-:W4:Y:S04]  /*93f0*/  LDL.64 R48, [R1+0x320] ;  /* 0x0003200001307983 */ /* 0x000f280000100a00 */
[----:B------:R-:W4:Y:S04]  /*9400*/  LDL.64 R46, [R1+0x318] ;  /* 0x00031800012e7983 */ /* 0x000f280000100a00 */
[----:B------:R-:W-:Y:S04]  /*9410*/  STL [R1+0x358], R40 ;  /* 0x0003582801007387 */ /* 0x000fe80000100800 */
[----:B------:R-:W-:Y:S04]  /*9420*/  STL [R1+0x350], R36 ;  /* 0x0003502401007387 */ /* 0x000fe80000100800 */
[----:B------:R-:W-:Y:S04]  /*9430*/  STL [R1+0x348], R34 ;  /* 0x0003482201007387 */ /* 0x000fe80000100800 */
[----:B------:R-:W4:Y:S01]  /*9440*/  LDG.E.U16 R129, desc[UR6][R22.64] ;  /* 0x0000000616817981 */ /* 0x000f22000c1e1500 */
[----:B------:R-:W-:Y:S01]  /*9450*/  MOV R41, R67 ;  /* 0x0000004300297202 */ /* 0x000fe20000000f00 */
[----:B------:R-:W-:Y:S01]  /*9460*/  IMAD.MOV.U32 R35, RZ, RZ, R45 ;  /* 0x000000ffff237224 */ /* 0x000fe200078e002d */
[----:B------:R-:W-:Y:S01]  /*9470*/  MOV R37, R65 ;  /* 0x0000004100257202 */ /* 0x000fe20000000f00 */
[----:B------:R-:W4:Y:S04]  /*9480*/  LDG.E.U16 R128, desc[UR6][R20.64] ;  /* 0x0000000614807981 */ /* 0x000f28000c1e1500 */
[----:B------:R-:W4:Y:S01]  /*9490*/  LDG.E.U16 R126, desc[UR6][R18.64] ;  /* 0x00000006127e7981 */ /* 0x000f22000c1e1500 */
[----:B--2---:R-:W-:-:S05]  /*94a0*/  IADD3 R32, R13, R2, RZ ;  /* 0x000000020d207210 */ /* 0x004fca0007ffe0ff */
[----:B------:R0:W-:Y:S01]  /*94b0*/  STL [R1+0x340], R32 ;  /* 0x0003402001007387 */ /* 0x0001e20000100800 */
[----:B---3--:R-:W-:Y:S02]  /*94c0*/  IMAD.IADD R24, R15, 0x1, R2 ;  /* 0x000000010f187824 */ /* 0x008fe400078e0202 */
[C---:B------:R-:W-:Y:S01]  /*94d0*/  IMAD.WIDE R12, R4.reuse, 0x2, R32 ;  /* 0x00000002040c7825 */ /* 0x040fe200078e0220 */
[----:B----4-:R-:W2:Y:S03]  /*94e0*/  LDL.64 R28, [R1+0x318] ;  /* 0x00031800011c7983 */ /* 0x010ea60000100a00 */
[----:B------:R-:W-:Y:S01]  /*94f0*/  IMAD.WIDE R8, R4, 0x2, R24 ;  /* 0x0000000204087825 */ /* 0x000fe200078e0218 */
[----:B------:R1:W-:Y:S04]  /*9500*/  STL [R1+0x338], R24 ;  /* 0x0003381801007387 */ /* 0x0003e80000100800 */
[----:B0-----:R-:W3:Y:S04]  /*9510*/  LDL.64 R32, [R1+0x2f0] ;  /* 0x0002f00001207983 */ /* 0x001ee80000100a00 */
[----:B------:R-:W4:Y:S04]  /*9520*/  LDL.64 R22, [R1+0x310] ;  /* 0x0003100001167983 */ /* 0x000f280000100a00 */
[----:B-1----:R-:W4:Y:S04]  /*9530*/  LDL.64 R24, [R1+0x2e8] ;  /* 0x0002e80001187983 */ /* 0x002f280000100a00 */
[----:B------:R0:W4:Y:S01]  /*9540*/  LDG.E.U16 R118, desc[UR6][R8.64] ;  /* 0x0000000608767981 */ /* 0x000122000c1e1500 */
[----:B------:R-:W-:-:S03]  /*9550*/  IMAD R15, R5, 0x3a, RZ ;  /* 0x0000003a050f7824 */ /* 0x000fc600078e02ff */
[----:B------:R1:W4:Y:S01]  /*9560*/  LDG.E.U16 R119, desc[UR6][R12.64] ;  /* 0x000000060c777981 */ /* 0x000322000c1e1500 */
[----:B------:R-:W-:-:S03]  /*9570*/  IMAD.WIDE R122, R4, 0x2, R40 ;  /* 0x00000002047a7825 */ /* 0x000fc600078e0228 */
[----:B------:R-:W4:Y:S01]  /*9580*/  LDL.64 R66, [R1+0x308] ;  /* 0x0003080001427983 */ /* 0x000f220000100a00 */
[C---:B0-----:R-:W-:Y:S02]  /*9590*/  IMAD R8, R5.reuse, 0x32, RZ ;  /* 0x0000003205087824 */ /* 0x041fe400078e02ff */
[C---:B------:R-:W-:Y:S01]  /*95a0*/  IMAD R9, R5.reuse, 0x34, RZ ;  /* 0x0000003405097824 */ /* 0x040fe200078e02ff */
[----:B------:R-:W4:Y:S01]  /*95b0*/  LDL.64 R64, [R1+0x300] ;  /* 0x0003000001407983 */ /* 0x000f220000100a00 */
[C---:B-1----:R-:W-:Y:S02]  /*95c0*/  IMAD R12, R5.reuse, 0x36, RZ ;  /* 0x00000036050c7824 */ /* 0x042fe400078e02ff */
[----:B------:R-:W-:Y:S01]  /*95d0*/  IMAD R13, R5, 0x38, RZ ;  /* 0x00000038050d7824 */ /* 0x000fe200078e02ff */
[-C--:B------:R-:W-:Y:S01]  /*95e0*/  IADD3 R54, R8, R2.reuse, RZ ;  /* 0x0000000208367210 */ /* 0x080fe20007ffe0ff */
[----:B------:R-:W-:Y:S01]  /*95f0*/  IMAD.IADD R48, R12, 0x1, R2 ;  /* 0x000000010c307824 */ /* 0x000fe200078e0202 */
[-C--:B------:R-:W-:Y:S01]  /*9600*/  IADD3 R52, R9, R2.reuse, RZ ;  /* 0x0000000209347210 */ /* 0x080fe20007ffe0ff */
[C---:B------:R-:W-:Y:S01]  /*9610*/  IMAD.WIDE R20, R4.reuse, 0x2, R36 ;  /* 0x0000000204147825 */ /* 0x040fe200078e0224 */
[----:B------:R-:W-:Y:S01]  /*9620*/  IADD3 R46, R13, R2, RZ ;  /* 0x000000020d2e7210 */ /* 0x000fe20007ffe0ff */
[----:B------:R-:W4:Y:S02]  /*9630*/  LDL.64 R44, [R1+0x2f8] ;  /* 0x0002f800012c7983 */ /* 0x000f240000100a00 */
[----:B------:R-:W-:-:S02]  /*9640*/  IMAD.WIDE R18, R4, 0x2, R34 ;  /* 0x0000000204127825 */ /* 0x000fc400078e0222 */
[----:B------:R-:W4:Y:S04]  /*9650*/  LDL.64 R40, [R1+0x308] ;  /* 0x0003080001287983 */ /* 0x000f280000100a00 */
[----:B------:R-:W4:Y:S04]  /*9660*/  LDL.64 R36, [R1+0x300] ;  /* 0x0003000001247983 */ /* 0x000f280000100a00 */
[----:B------:R-:W4:Y:S04]  /*9670*/  LDL.64 R34, [R1+0x2f8] ;  /* 0x0002f80001227983 */ /* 0x000f280000100a00 */
[----:B------:R-:W-:Y:S04]  /*9680*/  STL [R1+0x330], R54 ;  /* 0x0003303601007387 */ /* 0x000fe80000100800 */
[----:B------:R-:W-:Y:S04]  /*9690*/  STL [R1+0x328], R52 ;  /* 0x0003283401007387 */ /* 0x000fe80000100800 */
[----:B------:R-:W-:Y:S04]  /*96a0*/  STL [R1+0x320], R48 ;  /* 0x0003203001007387 */ /* 0x000fe80000100800 */
[----:B------:R0:W-:Y:S01]  /*96b0*/  STL [R1+0x318], R46 ;  /* 0x0003182e01007387 */ /* 0x0001e20000100800 */
[----:B------:R-:W-:Y:S01]  /*96c0*/  MOV R55, R63 ;  /* 0x0000003f00377202 */ /* 0x000fe20000000f00 */
[C---:B------:R-:W-:Y:S01]  /*96d0*/  IMAD R27, R5.reuse, 0x42, RZ ;  /* 0x00000042051b7824 */ /* 0x040fe200078e02ff */
[----:B------:R-:W-:Y:S01]  /*96e0*/  MOV R49, R57 ;  /* 0x0000003900317202 */ /* 0x000fe20000000f00 */
[----:B------:R-:W-:Y:S01]  /*96f0*/  IMAD.MOV.U32 R53, RZ, RZ, R61 ;  /* 0x000000ffff357224 */ /* 0x000fe200078e003d */
[----:B------:R1:W4:Y:S01]  /*9700*/  LDG.E.U16 R121, desc[UR6][R20.64] ;  /* 0x0000000614797981 */ /* 0x000322000c1e1500 */
[----:B------:R-:W-:-:S03]  /*9710*/  IMAD R68, R5, 0x46, RZ ;  /* 0x0000004605447824 */ /* 0x000fc600078e02ff */
[----:B------:R-:W4:Y:S01]  /*9720*/  LDG.E.U16 R120, desc[UR6][R18.64] ;  /* 0x0000000612787981 */ /* 0x000f22000c1e1500 */
[C---:B------:R-:W-:Y:S02]  /*9730*/  IMAD R71, R5.reuse, 0x50, RZ ;  /* 0x0000005005477824 */ /* 0x040fe400078e02ff */
[----:B------:R-:W-:Y:S01]  /*9740*/  IMAD R114, R5, 0x54, RZ ;  /* 0x0000005405727824 */ /* 0x000fe200078e02ff */
[----:B------:R-:W4:Y:S01]  /*9750*/  LDG.E.U16 R122, desc[UR6][R122.64] ;  /* 0x000000067a7a7981 */ /* 0x000f22000c1e1500 */
[----:B--2---:R-:W-:Y:S02]  /*9760*/  IADD3 R28, R15, R2, RZ ;  /* 0x000000020f1c7210 */ /* 0x004fe40007ffe0ff */
[----:B------:R-:W-:Y:S01]  /*9770*/  MOV R47, R29 ;  /* 0x0000001d002f7202 */ /* 0x000fe20000000f00 */
[----:B---3--:R-:W2:Y:S04]  /*9780*/  LDL.64 R32, [R1+0x2f0] ;  /* 0x0002f00001207983 */ /* 0x008ea80000100a00 */
[----:B------:R3:W-:Y:S01]  /*9790*/  STL [R1+0x310], R28 ;  /* 0x0003101c01007387 */ /* 0x0007e20000100800 */
[----:B----4-:R-:W-:-:S03]  /*97a0*/  IMAD.MOV.U32 R29, RZ, RZ, R23 ;  /* 0x000000ffff1d7224 */ /* 0x010fc600078e0017 */
[----:B------:R-:W4:Y:S01]  /*97b0*/  LDL.64 R24, [R1+0x2e8] ;  /* 0x0002e80001187983 */ /* 0x000f220000100a00 */
[----:B------:R-:W-:-:S03]  /*97c0*/  IMAD.WIDE R12, R4, 0x2, R46 ;  /* 0x00000002040c7825 */ /* 0x000fc600078e022e */
[----:B0-----:R-:W4:Y:S01]  /*97d0*/  LDL.64 R46, [R1+0x2c8] ;  /* 0x0002c800012e7983 */ /* 0x001f220000100a00 */
[----:B------:R-:W-:-:S03]  /*97e0*/  IMAD.WIDE R8, R4, 0x2, R28 ;  /* 0x0000000204087825 */ /* 0x000fc600078e021c */
[----:B---3--:R-:W3:Y:S01]  /*97f0*/  LDL.64 R28, [R1+0x2c0] ;  /* 0x0002c000011c7983 */ /* 0x008ee20000100a00 */
[----:B------:R-:W-:-:S03]  /*9800*/  IMAD R63, R5, 0x44, RZ ;  /* 0x00000044053f7824 */ /* 0x000fc600078e02ff */
[----:B------:R0:W3:Y:S01]  /*9810*/  LDG.E.U16 R109, desc[UR6][R8.64] ;  /* 0x00000006086d7981 */ /* 0x0000e2000c1e1500 */
[----:B------:R-:W-:-:S03]  /*9820*/  IMAD.WIDE R22, R4, 0x2, R54 ;  /* 0x0000000204167825 */ /* 0x000fc600078e0236 */
[----:B------:R-:W3:Y:S01]  /*9830*/  LDL.64 R72, [R1+0x2e0] ;  /* 0x0002e00001487983 */ /* 0x000ee20000100a00 */
[----:B-1----:R-:W-:-:S03]  /*9840*/  IMAD.WIDE R20, R4, 0x2, R52 ;  /* 0x0000000204147825 */ /* 0x002fc600078e0234 */
[----:B------:R-:W3:Y:S01]  /*9850*/  LDL.64 R60, [R1+0x2d8] ;  /* 0x0002d800013c7983 */ /* 0x000ee20000100a00 */
[C---:B0-----:R-:W-:Y:S02]  /*9860*/  IMAD R8, R5.reuse, 0x3c, RZ ;  /* 0x0000003c05087824 */ /* 0x041fe400078e02ff */
[----:B------:R-:W-:Y:S01]  /*9870*/  IMAD R9, R5, 0x3e, RZ ;  /* 0x0000003e05097824 */ /* 0x000fe200078e02ff */
[----:B------:R-:W3:Y:S01]  /*9880*/  LDL.64 R56, [R1+0x2d0] ;  /* 0x0002d00001387983 */ /* 0x000ee20000100a00 */
[----:B------:R-:W-:-:S03]  /*9890*/  IMAD.WIDE R18, R4, 0x2, R48 ;  /* 0x0000000204127825 */ /* 0x000fc600078e0230 */
[----:B------:R-:W3:Y:S01]  /*98a0*/  LDL.64 R54, [R1+0x2e0] ;  /* 0x0002e00001367983 */ /* 0x000ee20000100a00 */
[----:B------:R-:W-:-:S03]  /*98b0*/  IMAD.IADD R40, R8, 0x1, R2 ;  /* 0x0000000108287824 */ /* 0x000fc600078e0202 */
[----:B------:R-:W3:Y:S01]  /*98c0*/  LDL.64 R52, [R1+0x2d8] ;  /* 0x0002d80001347983 */ /* 0x000ee20000100a00 */
[----:B------:R-:W-:-:S03]  /*98d0*/  IADD3 R36, R9, R2, RZ ;  /* 0x0000000209247210 */ /* 0x000fc60007ffe0ff */
[----:B------:R-:W3:Y:S01]  /*98e0*/  LDL.64 R48, [R1+0x2d0] ;  /* 0x0002d00001307983 */ /* 0x000ee20000100a00 */
[----:B------:R-:W-:-:S03]  /*98f0*/  IADD3 R34, R27, R2, RZ ;  /* 0x000000021b227210 */ /* 0x000fc60007ffe0ff */
[----:B------:R-:W-:Y:S04]  /*9900*/  STL [R1+0x308], R40 ;  /* 0x0003082801007387 */ /* 0x000fe80000100800 */
[----:B------:R-:W-:Y:S04]  /*9910*/  STL [R1+0x300], R36 ;  /* 0x0003002401007387 */ /* 0x000fe80000100800 */
[----:B------:R-:W-:Y:S04]  /*9920*/  STL [R1+0x2f8], R34 ;  /* 0x0002f82201007387 */ /* 0x000fe80000100800 */
[----:B------:R0:W3:Y:S01]  /*9930*/  LDG.E.U16 R111, desc[UR6][R12.64] ;  /* 0x000000060c6f7981 */ /* 0x0000e2000c1e1500 */
[----:B------:R-:W-:-:S02]  /*9940*/  MOV R41, R67 ;  /* 0x0000004300297202 */ /* 0x000fc40000000f00 */
[----:B--2---:R-:W-:Y:S02]  /*9950*/  IADD3 R32, R63, R2, RZ ;  /* 0x000000023f207210 */ /* 0x004fe40007ffe0ff */
[----:B------:R-:W-:Y:S01]  /*9960*/  MOV R37, R65 ;  /* 0x0000004100257202 */ /* 0x000fe20000000f00 */
[----:B------:R-:W-:Y:S01]  /*9970*/  IMAD.MOV.U32 R35, RZ, RZ, R45 ;  /* 0x000000ffff237224 */ /* 0x000fe200078e002d */
[----:B------:R1:W2:Y:S01]  /*9980*/  LDG.E.U16 R117, desc[UR6][R22.64] ;  /* 0x0000000616757981 */ /* 0x0002a2000c1e1500 */
[----:B----4-:R-:W-:-:S03]  /*9990*/  IMAD.IADD R24, R68, 0x1, R2 ;  /* 0x0000000144187824 */ /* 0x010fc600078e0202 */
[----:B------:R4:W-:Y:S04]  /*99a0*/  STL [R1+0x2f0], R32 ;  /* 0x0002f02001007387 */ /* 0x0009e80000100800 */
[----:B------:R-:W2:Y:S04]  /*99b0*/  LDL.64 R46, [R1+0x2c8] ;  /* 0x0002c800012e7983 */ /* 0x000ea80000100a00 */
[----:B------:R1:W-:Y:S01]  /*99c0*/  STL [R1+0x2e8], R24 ;  /* 0x0002e81801007387 */ /* 0x0003e20000100800 */
[----:B0-----:R-:W-:-:S03]  /*99d0*/  IMAD.WIDE R12, R4, 0x2, R32 ;  /* 0x00000002040c7825 */ /* 0x001fc600078e0220 */
[----:B---3--:R-:W3:Y:S01]  /*99e0*/  LDL.64 R28, [R1+0x2c0] ;  /* 0x0002c000011c7983 */ /* 0x008ee20000100a00 */
[----:B------:R-:W-:-:S03]  /*99f0*/  IMAD.WIDE R8, R4, 0x2, R24 ;  /* 0x0000000204087825 */ /* 0x000fc600078e0218 */
[----:B----4-:R-:W4:Y:S04]  /*9a00*/  LDL.64 R32, [R1+0x2a0] ;  /* 0x0002a00001207983 */ /* 0x010f280000100a00 */
[----:B-1----:R-:W4:Y:S01]  /*9a10*/  LDL.64 R24, [R1+0x298] ;  /* 0x0002980001187983 */ /* 0x002f220000100a00 */
[C---:B------:R-:W-:Y:S02]  /*9a20*/  IMAD R67, R5.reuse, 0x48, RZ ;  /* 0x0000004805437824 */ /* 0x040fe400078e02ff */
[C---:B------:R-:W-:Y:S01]  /*9a30*/  IMAD R65, R5.reuse, 0x4a, RZ ;  /* 0x0000004a05417824 */ /* 0x040fe200078e02ff */
[----:B------:R0:W4:Y:S01]  /*9a40*/  LDG.E.U16 R115, desc[UR6][R20.64] ;  /* 0x0000000614737981 */ /* 0x000122000c1e1500 */
[----:B------:R-:W-:Y:S01]  /*9a50*/  IMAD R64, R5, 0x4c, RZ ;  /* 0x0000004c05407824 */ /* 0x000fe200078e02ff */
[----:B------:R-:W-:-:S02]  /*9a60*/  IADD3 R54, R67, R2, RZ ;  /* 0x0000000243367210 */ /* 0x000fc40007ffe0ff */
[----:B------:R1:W4:Y:S01]  /*9a70*/  LDG.E.U16 R113, desc[UR6][R18.64] ;  /* 0x0000000612717981 */ /* 0x000322000c1e1500 */
[C---:B------:R-:W-:Y:S01]  /*9a80*/  IMAD.WIDE R22, R4.reuse, 0x2, R40 ;  /* 0x0000000204167825 */ /* 0x040fe200078e0228 */
[----:B------:R-:W-:Y:S02]  /*9a90*/  IADD3 R52, R65, R2, RZ ;  /* 0x0000000241347210 */ /* 0x000fe40007ffe0ff */
[----:B------:R-:W4:Y:S01]  /*9aa0*/  LDL.64 R76, [R1+0x2b8] ;  /* 0x0002b800014c7983 */ /* 0x000f220000100a00 */
[----:B0-----:R-:W-:-:S03]  /*9ab0*/  IMAD.WIDE R20, R4, 0x2, R36 ;  /* 0x0000000204147825 */ /* 0x001fc600078e0224 */
[----:B------:R-:W4:Y:S01]  /*9ac0*/  LDL.64 R74, [R1+0x2b0] ;  /* 0x0002b000014a7983 */ /* 0x000f220000100a00 */
[----:B------:R-:W-:Y:S02]  /*9ad0*/  IMAD.IADD R48, R64, 0x1, R2 ;  /* 0x0000000140307824 */ /* 0x000fe400078e0202 */
[----:B-1----:R-:W-:Y:S01]  /*9ae0*/  IMAD.WIDE R18, R4, 0x2, R34 ;  /* 0x0000000204127825 */ /* 0x002fe200078e0222 */
[----:B------:R-:W4:Y:S04]  /*9af0*/  LDL.64 R44, [R1+0x2a8] ;  /* 0x0002a800012c7983 */ /* 0x000f280000100a00 */
[----:B------:R-:W4:Y:S04]  /*9b00*/  LDL.64 R40, [R1+0x2b8] ;  /* 0x0002b80001287983 */ /* 0x000f280000100a00 */
[----:B------:R-:W4:Y:S04]  /*9b10*/  LDL.64 R36, [R1+0x2b0] ;  /* 0x0002b00001247983 */ /* 0x000f280000100a00 */
[----:B------:R-:W4:Y:S04]  /*9b20*/  LDL.64 R34, [R1+0x2a8] ;  /* 0x0002a80001227983 */ /* 0x000f280000100a00 */
[----:B------:R-:W-:Y:S04]  /*9b30*/  STL [R1+0x2e0], R54 ;  /* 0x0002e03601007387 */ /* 0x000fe80000100800 */
[----:B------:R-:W-:Y:S04]  /*9b40*/  STL [R1+0x2d8], R52 ;  /* 0x0002d83401007387 */ /* 0x000fe80000100800 */
[----:B------:R-:W-:Y:S04]  /*9b50*/  STL [R1+0x2d0], R48 ;  /* 0x0002d03001007387 */ /* 0x000fe80000100800 */
[----:B------:R0:W4:Y:S04]  /*9b60*/  LDG.E.U16 R103, desc[UR6][R12.64] ;  /* 0x000000060c677981 */ /* 0x000128000c1e1500 */
[----:B------:R1:W4:Y:S01]  /*9b70*/  LDG.E.U16 R102, desc[UR6][R8.64] ;  /* 0x0000000608667981 */ /* 0x000322000c1e1500 */
[C---:B------:R-:W-:Y:S01]  /*9b80*/  IMAD R145, R5.reuse, 0x56, RZ ;  /* 0x0000005605917824 */ /* 0x040fe200078e02ff */
[----:B------:R-:W-:Y:S01]  /*9b90*/  MOV R55, R73 ;  /* 0x0000004900377202 */ /* 0x000fe20000000f00 */
[----:B------:R-:W-:Y:S01]  /*9ba0*/  IMAD.MOV.U32 R53, RZ, RZ, R61 ;  /* 0x000000ffff357224 */ /* 0x000fe200078e003d */
[----:B------:R-:W-:Y:S01]  /*9bb0*/  MOV R49, R57 ;  /* 0x0000003900317202 */ /* 0x000fe20000000f00 */
[C---:B------:R-:W-:Y:S01]  /*9bc0*/  IMAD R70, R5.reuse, 0x58, RZ ;  /* 0x0000005805467824 */ /* 0x040fe200078e02ff */
[----:B------:R1:W4:Y:S01]  /*9bd0*/  LDG.E.U16 R107, desc[UR6][R22.64] ;  /* 0x00000006166b7981 */ /* 0x000322000c1e1500 */
[----:B------:R-:W-:-:S03]  /*9be0*/  IMAD R15, R5, 0x5a, RZ ;  /* 0x0000005a050f7824 */ /* 0x000fc600078e02ff */
[----:B------:R1:W4:Y:S04]  /*9bf0*/  LDG.E.U16 R106, desc[UR6][R20.64] ;  /* 0x00000006146a7981 */ /* 0x000328000c1e1500 */
[----:B------:R1:W4:Y:S01]  /*9c00*/  LDG.E.U16 R104, desc[UR6][R18.64] ;  /* 0x0000000612687981 */ /* 0x000322000c1e1500 */
[----:B--2---:R-:W-:-:S05]  /*9c10*/  IADD3 R46, R96, R2, RZ ;  /* 0x00000002602e7210 */ /* 0x004fca0007ffe0ff */
[----:B------:R2:W-:Y:S01]  /*9c20*/  STL [R1+0x2c8], R46 ;  /* 0x0002c82e01007387 */ /* 0x0005e20000100800 */
[----:B---3--:R-:W-:-:S03]  /*9c30*/  IADD3 R28, R71, R2, RZ ;  /* 0x00000002471c7210 */ /* 0x008fc60007ffe0ff */
[----:B----4-:R-:W3:Y:S04]  /*9c40*/  LDL.64 R32, [R1+0x2a0] ;  /* 0x0002a00001207983 */ /* 0x010ee80000100a00 */
[----:B------:R4:W-:Y:S01]  /*9c50*/  STL [R1+0x2c0], R28 ;  /* 0x0002c01c01007387 */ /* 0x0009e20000100800 */
[----:B0-----:R-:W-:-:S03]  /*9c60*/  IMAD.WIDE R12, R4, 0x2, R46 ;  /* 0x00000002040c7825 */ /* 0x001fc600078e022e */
[----:B------:R-:W3:Y:S01]  /*9c70*/  LDL.64 R24, [R1+0x298] ;  /* 0x0002980001187983 */ /* 0x000ee20000100a00 */
[----:B-1----:R-:W-:-:S03]  /*9c80*/  IMAD.WIDE R8, R4, 0x2, R28 ;  /* 0x0000000204087825 */ /* 0x002fc600078e021c */
[----:B--2---:R-:W2:Y:S04]  /*9c90*/  LDL.64 R46, [R1+0x270] ;  /* 0x00027000012e7983 */ /* 0x004ea80000100a00 */
[----:B----4-:R-:W4:Y:S01]  /*9ca0*/  LDL.64 R28, [R1+0x268] ;  /* 0x00026800011c7983 */ /* 0x010f220000100a00 */
[----:B------:R-:W-:-:S03]  /*9cb0*/  IMAD.WIDE R22, R4, 0x2, R54 ;  /* 0x0000000204167825 */ /* 0x000fc600078e0236 */
[----:B------:R-:W4:Y:S01]  /*9cc0*/  LDL.64 R72, [R1+0x290] ;  /* 0x0002900001487983 */ /* 0x000f220000100a00 */
[----:B------:R-:W-:-:S03]  /*9cd0*/  IMAD.WIDE R20, R4, 0x2, R52 ;  /* 0x0000000204147825 */ /* 0x000fc600078e0234 */
[----:B------:R-:W4:Y:S01]  /*9ce0*/  LDL.64 R60, [R1+0x288] ;  /* 0x00028800013c7983 */ /* 0x000f220000100a00 */
[----:B------:R-:W-:-:S03]  /*9cf0*/  IMAD.WIDE R18, R4, 0x2, R48 ;  /* 0x0000000204127825 */ /* 0x000fc600078e0230 */
[----:B------:R-:W4:Y:S01]  /*9d00*/  LDL.64 R56, [R1+0x280] ;  /* 0x0002800001387983 */ /* 0x000f220000100a00 */
[----:B------:R-:W-:-:S03]  /*9d10*/  IADD3 R40, R92, R2, RZ ;  /* 0x000000025c287210 */ /* 0x000fc60007ffe0ff */
[----:B------:R-:W4:Y:S01]  /*9d20*/  LDL.64 R54, [R1+0x290] ;  /* 0x0002900001367983 */ /* 0x000f220000100a00 */
[----:B------:R-:W-:-:S03]  /*9d30*/  IMAD.IADD R36, R114, 0x1, R2 ;  /* 0x0000000172247824 */ /* 0x000fc600078e0202 */
[----:B------:R-:W4:Y:S01]  /*9d40*/  LDL.64 R52, [R1+0x288] ;  /* 0x0002880001347983 */ /* 0x000f220000100a00 */
[----:B------:R-:W-:-:S03]  /*9d50*/  IADD3 R34, R145, R2, RZ ;  /* 0x0000000291227210 */ /* 0x000fc60007ffe0ff */
[----:B------:R-:W4:Y:S04]  /*9d60*/  LDL.64 R48, [R1+0x280] ;  /* 0x0002800001307983 */ /* 0x000f280000100a00 */
[----:B------:R-:W-:Y:S04]  /*9d70*/  STL [R1+0x2b8], R40 ;  /* 0x0002b82801007387 */ /* 0x000fe80000100800 */
[----:B------:R-:W-:Y:S04]  /*9d80*/  STL [R1+0x2b0], R36 ;  /* 0x0002b02401007387 */ /* 0x000fe80000100800 */
[----:B------:R-:W-:Y:S04]  /*9d90*/  STL [R1+0x2a8], R34 ;  /* 0x0002a82201007387 */ /* 0x000fe80000100800 */
[----:B------:R0:W4:Y:S04]  /*9da0*/  LDG.E.U16 R98, desc[UR6][R12.64] ;  /* 0x000000060c627981 */ /* 0x000128000c1e1500 */
[----:B------:R1:W4:Y:S01]  /*9db0*/  LDG.E.U16 R97, desc[UR6][R8.64] ;  /* 0x0000000608617981 */ /* 0x000322000c1e1500 */
[----:B------:R-:W-:-:S02]  /*9dc0*/  IMAD R110, R5, 0x5c, RZ ;  /* 0x0000005c056e7824 */ /* 0x000fc400078e02ff */
[C---:B------:R-:W-:Y:S01]  /*9dd0*/  IMAD R144, R5.reuse, 0x5e, RZ ;  /* 0x0000005e05907824 */ /* 0x040fe200078e02ff */
[----:B------:R-:W-:Y:S01]  /*9de0*/  MOV R37, R75 ;  /* 0x0000004b00257202 */ /* 0x000fe20000000f00 */
[C---:B------:R-:W-:Y:S01]  /*9df0*/  IMAD R69, R5.reuse, 0x60, RZ ;  /* 0x0000006005457824 */ /* 0x040fe200078e02ff */
[----:B------:R-:W-:Y:S01]  /*9e00*/  MOV R35, R45 ;  /* 0x0000002d00237202 */ /* 0x000fe20000000f00 */
[----:B------:R-:W-:Y:S01]  /*9e10*/  IMAD.MOV.U32 R41, RZ, RZ, R77 ;  /* 0x000000ffff297224 */ /* 0x000fe200078e004d */
[----:B------:R1:W4:Y:S01]  /*9e20*/  LDG.E.U16 R101, desc[UR6][R22.64] ;  /* 0x0000000616657981 */ /* 0x000322000c1e1500 */
[C---:B------:R-:W-:Y:S02]  /*9e30*/  IMAD R88, R5.reuse, 0x62, RZ ;  /* 0x0000006205587824 */ /* 0x040fe400078e02ff */
[----:B------:R-:W-:Y:S01]  /*9e40*/  IMAD R108, R5, 0x64, RZ ;  /* 0x00000064056c7824 */ /* 0x000fe200078e02ff */
[----:B------:R1:W4:Y:S04]  /*9e50*/  LDG.E.U16 R100, desc[UR6][R20.64] ;  /* 0x0000000614647981 */ /* 0x000328000c1e1500 */
[----:B------:R1:W4:Y:S01]  /*9e60*/  LDG.E.U16 R99, desc[UR6][R18.64] ;  /* 0x0000000612637981 */ /* 0x000322000c1e1500 */
[----:B---3--:R-:W-:-:S05]  /*9e70*/  IMAD.IADD R32, R70, 0x1, R2 ;  /* 0x0000000146207824 */ /* 0x008fca00078e0202 */
[----:B------:R3:W-:Y:S01]  /*9e80*/  STL [R1+0x2a0], R32 ;  /* 0x0002a02001007387 */ /* 0x0007e20000100800 */
[----:B------:R-:W-:-:S03]  /*9e90*/  IADD3 R24, R15, R2, RZ ;  /* 0x000000020f187210 */ /* 0x000fc60007ffe0ff */
[----:B--2---:R-:W2:Y:S04]  /*9ea0*/  LDL.64 R46, [R1+0x270] ;  /* 0x00027000012e7983 */ /* 0x004ea80000100a00 */
[----:B------:R3:W-:Y:S01]  /*9eb0*/  STL [R1+0x298], R24 ;  /* 0x0002981801007387 */ /* 0x0007e20000100800 */
[----:B0-----:R-:W-:-:S03]  /*9ec0*/  IMAD.WIDE R12, R4, 0x2, R32 ;  /* 0x00000002040c7825 */ /* 0x001fc600078e0220 */
[----:B----4-:R-:W4:Y:S01]  /*9ed0*/  LDL.64 R28, [R1+0x268] ;  /* 0x00026800011c7983 */ /* 0x010f220000100a00 */
[----:B-1----:R-:W-:-:S03]  /*9ee0*/  IMAD.WIDE R8, R4, 0x2, R24 ;  /* 0x0000000204087825 */ /* 0x002fc600078e0218 */
[----:B---3--:R-:W3:Y:S04]  /*9ef0*/  LDL.64 R32, [R1+0x248] ;  /* 0x0002480001207983 */ /* 0x008ee80000100a00 */
[----:B------:R-:W3:Y:S01]  /*9f00*/  LDL.64 R24, [R1+0x240] ;  /* 0x0002400001187983 */ /* 0x000ee20000100a00 */
[----:B------:R-:W-:-:S03]  /*9f10*/  IMAD.WIDE R22, R4, 0x2, R40 ;  /* 0x0000000204167825 */ /* 0x000fc600078e0228 */
[----:B------:R-:W3:Y:S01]  /*9f20*/  LDL.64 R78, [R1+0x260] ;  /* 0x00026000014e7983 */ /* 0x000ee20000100a00 */
[----:B------:R-:W-:Y:S01]  /*9f30*/  IMAD.IADD R54, R110, 0x1, R2 ;  /* 0x000000016e367824 */ /* 0x000fe200078e0202 */
[-C--:B------:R-:W-:Y:S01]  /*9f40*/  IADD3 R52, R144, R2.reuse, RZ ;  /* 0x0000000290347210 */ /* 0x080fe20007ffe0ff */
[C---:B------:R-:W-:Y:S01]  /*9f50*/  IMAD.WIDE R20, R4.reuse, 0x2, R36 ;  /* 0x0000000204147825 */ /* 0x040fe200078e0224 */
[----:B------:R-:W3:Y:S01]  /*9f60*/  LDL.64 R74, [R1+0x258] ;  /* 0x00025800014a7983 */ /* 0x000ee20000100a00 */
[----:B------:R-:W-:Y:S02]  /*9f70*/  IADD3 R48, R69, R2, RZ ;  /* 0x0000000245307210 */ /* 0x000fe40007ffe0ff */
[C---:B------:R-:W-:Y:S01]  /*9f80*/  IMAD.WIDE R18, R4.reuse, 0x2, R34 ;  /* 0x0000000204127825 */ /* 0x040fe200078e0222 */
[----:B------:R-:W3:Y:S04]  /*9f90*/  LDL.64 R44, [R1+0x250] ;  /* 0x00025000012c7983 */ /* 0x000ee80000100a00 */
[----:B------:R-:W3:Y:S04]  /*9fa0*/  LDL.64 R40, [R1+0x260] ;  /* 0x0002600001287983 */ /* 0x000ee80000100a00 */
[----:B------:R-:W3:Y:S04]  /*9fb0*/  LDL.64 R36, [R1+0x258] ;  /* 0x0002580001247983 */ /* 0x000ee80000100a00 */
[----:B------:R-:W3:Y:S04]  /*9fc0*/  LDL.64 R34, [R1+0x250] ;  /* 0x0002500001227983 */ /* 0x000ee80000100a00 */
[----:B------:R-:W-:Y:S04]  /*9fd0*/  STL [R1+0x290], R54 ;  /* 0x0002903601007387 */ /* 0x000fe80000100800 */
[----:B------:R-:W-:Y:S04]  /*9fe0*/  STL [R1+0x288], R52 ;  /* 0x0002883401007387 */ /* 0x000fe80000100800 */
[----:B------:R-:W-:Y:S04]  /*9ff0*/  STL [R1+0x280], R48 ;  /* 0x0002803001007387 */ /* 0x000fe80000100800 */
[----:B------:R0:W3:Y:S01]  /*a000*/  LDG.E.U16 R87, desc[UR6][R8.64] ;  /* 0x0000000608577981 */ /* 0x0000e2000c1e1500 */
[----:B------:R-:W-:-:S03]  /*a010*/  IMAD.WIDE R142, R4, 0x2, R2 ;  /* 0x00000002048e7825 */ /* 0x000fc600078e0202 */
[----:B------:R1:W3:Y:S01]  /*a020*/  LDG.E.U16 R89, desc[UR6][R12.64] ;  /* 0x000000060c597981 */ /* 0x0002e2000c1e1500 */
[----:B------:R-:W-:Y:S01]  /*a030*/  IMAD.MOV.U32 R49, RZ, RZ, R57 ;  /* 0x000000ffff317224 */ /* 0x000fe200078e0039 */
[----:B------:R-:W-:Y:S02]  /*a040*/  MOV R53, R61 ;  /* 0x0000003d00357202 */ /* 0x000fe40000000f00 */
[----:B------:R1:W3:Y:S01]  /*a050*/  LDG.E.U16 R142, desc[UR6][R142.64] ;  /* 0x000000068e8e7981 */ /* 0x0002e2000c1e1500 */
[----:B------:R-:W-:-:S03]  /*a060*/  IMAD R66, R5, 0x68, RZ ;  /* 0x0000006805427824 */ /* 0x000fc600078e02ff */
[----:B------:R1:W3:Y:S01]  /*a070*/  LDG.E.U16 R91, desc[UR6][R18.64] ;  /* 0x00000006125b7981 */ /* 0x0002e2000c1e1500 */
[----:B------:R-:W-:Y:S01]  /*a080*/  MOV R55, R73 ;  /* 0x0000004900377202 */ /* 0x000fe20000000f00 */
[C---:B------:R-:W-:Y:S02]  /*a090*/  IMAD R76, R5.reuse, 0x6a, RZ ;  /* 0x0000006a054c7824 */ /* 0x040fe400078e02ff */
[C---:B------:R-:W-:Y:S01]  /*a0a0*/  IMAD R94, R5.reuse, 0x6c, RZ ;  /* 0x0000006c055e7824 */ /* 0x040fe200078e02ff */
[----:B------:R1:W3:Y:S01]  /*a0b0*/  LDG.E.U16 R95, desc[UR6][R22.64] ;  /* 0x00000006165f7981 */ /* 0x0002e2000c1e1500 */
[----:B--2---:R-:W-:Y:S01]  /*a0c0*/  IADD3 R46, R88, R2, RZ ;  /* 0x00000002582e7210 */ /* 0x004fe20007ffe0ff */
[----:B------:R-:W-:Y:S02]  /*a0d0*/  IMAD R116, R5, 0x6e, RZ ;  /* 0x0000006e05747824 */ /* 0x000fe400078e02ff */
[----:B------:R2:W2:Y:S01]  /*a0e0*/  LDG.E.U16 R93, desc[UR6][R20.64] ;  /* 0x00000006145d7981 */ /* 0x0004a2000c1e1500 */
[----:B----4-:R-:W-:-:S03]  /*a0f0*/  IMAD.IADD R28, R108, 0x1, R2 ;  /* 0x000000016c1c7824 */ /* 0x010fc600078e0202 */
[----:B------:R4:W-:Y:S04]  /*a100*/  STL [R1+0x270], R46 ;  /* 0x0002702e01007387 */ /* 0x0009e80000100800 */
[----:B---3--:R-:W3:Y:S04]  /*a110*/  LDL.64 R32, [R1+0x248] ;  /* 0x0002480001207983 */ /* 0x008ee80000100a00 */
[----:B------:R4:W-:Y:S01]  /*a120*/  STL [R1+0x268], R28 ;  /* 0x0002681c01007387 */ /* 0x0009e20000100800 */
[----:B0-----:R-:W-:-:S03]  /*a130*/  IMAD.WIDE R8, R4, 0x2, R28 ;  /* 0x0000000204087825 */ /* 0x001fc600078e021c */
[----:B------:R-:W3:Y:S01]  /*a140*/  LDL.64 R24, [R1+0x240] ;  /* 0x0002400001187983 */ /* 0x000ee20000100a00 */
[----:B-1----:R-:W-:-:S03]  /*a150*/  IMAD.WIDE R12, R4, 0x2, R46 ;  /* 0x00000002040c7825 */ /* 0x002fc600078e022e */
[----:B----4-:R-:W4:Y:S04]  /*a160*/  LDL.64 R46, [R1+0x220] ;  /* 0x00022000012e7983 */ /* 0x010f280000100a00 */
[----:B------:R-:W4:Y:S01]  /*a170*/  LDL.64 R28, [R1+0x218] ;  /* 0x00021800011c7983 */ /* 0x000f220000100a00 */
[----:B------:R-:W-:Y:S02]  /*a180*/  IMAD R143, R5, 0x66, RZ ;  /* 0x00000066058f7824 */ /* 0x000fe400078e02ff */
[----:B------:R-:W-:Y:S01]  /*a190*/  IMAD.WIDE R18, R4, 0x2, R48 ;  /* 0x0000000204127825 */ /* 0x000fe200078e0230 */
[----:B------:R-:W4:Y:S04]  /*a1a0*/  LDL.64 R56, [R1+0x220] ;  /* 0x0002200001387983 */ /* 0x000f280000100a00 */
[----:B------:R-:W4:Y:S01]  /*a1b0*/  LDL.64 R60, [R1+0x228] ;  /* 0x00022800013c7983 */ /* 0x000f220000100a00 */
[----:B------:R-:W-:-:S03]  /*a1c0*/  IADD3 R40, R143, R2, RZ ;  /* 0x000000028f287210 */ /* 0x000fc60007ffe0ff */
[----:B------:R-:W4:Y:S01]  /*a1d0*/  LDL.64 R48, [R1+0x228] ;  /* 0x0002280001307983 */ /* 0x000f220000100a00 */
[----:B------:R-:W-:Y:S01]  /*a1e0*/  IADD3 R36, R66, R2, RZ ;  /* 0x0000000242247210 */ /* 0x000fe20007ffe0ff */
[----:B------:R-:W-:Y:S02]  /*a1f0*/  IMAD.IADD R34, R76, 0x1, R2 ;  /* 0x000000014c227824 */ /* 0x000fe400078e0202 */
[C---:B------:R-:W-:Y:S01]  /*a200*/  IMAD.WIDE R22, R4.reuse, 0x2, R54 ;  /* 0x0000000204167825 */ /* 0x040fe200078e0236 */
[----:B------:R-:W4:Y:S01]  /*a210*/  LDL.64 R146, [R1+0x238] ;  /* 0x0002380001927983 */ /* 0x000f220000100a00 */
[----:B------:R-:W-:Y:S02]  /*a220*/  MOV R35, R45 ;  /* 0x0000002d00237202 */ /* 0x000fe40000000f00 */
[C---:B--2---:R-:W-:Y:S01]  /*a230*/  IMAD.WIDE R20, R4.reuse, 0x2, R52 ;  /* 0x0000000204147825 */ /* 0x044fe200078e0234 */
[----:B------:R-:W2:Y:S04]  /*a240*/  LDL.64 R72, [R1+0x230] ;  /* 0x0002300001487983 */ /* 0x000ea80000100a00 */
[----:B------:R-:W2:Y:S04]  /*a250*/  LDL.64 R54, [R1+0x238] ;  /* 0x0002380001367983 */ /* 0x000ea80000100a00 */
[----:B------:R-:W2:Y:S04]  /*a260*/  LDL.64 R52, [R1+0x230] ;  /* 0x0002300001347983 */ /* 0x000ea80000100a00 */
[----:B------:R-:W-:Y:S04]  /*a270*/  STL [R1+0x260], R40 ;  /* 0x0002602801007387 */ /* 0x000fe80000100800 */
[----:B------:R-:W-:Y:S04]  /*a280*/  STL [R1+0x258], R36 ;  /* 0x0002582401007387 */ /* 0x000fe80000100800 */
[----:B------:R0:W-:Y:S04]  /*a290*/  STL [R1+0x250], R34 ;  /* 0x0002502201007387 */ /* 0x0001e80000100800 */
[----:B------:R1:W2:Y:S04]  /*a2a0*/  LDG.E.U16 R84, desc[UR6][R18.64] ;  /* 0x0000000612547981 */ /* 0x0002a8000c1e1500 */
[----:B------:R-:W2:Y:S04]  /*a2b0*/  LDG.E.U16 R83, desc[UR6][R12.64] ;  /* 0x000000060c537981 */ /* 0x000ea8000c1e1500 */
[----:B------:R-:W2:Y:S01]  /*a2c0*/  LDG.E.U16 R82, desc[UR6][R8.64] ;  /* 0x0000000608527981 */ /* 0x000ea2000c1e1500 */
[----:B-1----:R-:W-:Y:S01]  /*a2d0*/  IMAD.WIDE R18, R4, 0x2, R34 ;  /* 0x0000000204127825 */ /* 0x002fe200078e0222 */
[----:B------:R-:W-:-:S02]  /*a2e0*/  MOV R41, R79 ;  /* 0x0000004f00297202 */ /* 0x000fc40000000f00 */
[----:B------:R1:W2:Y:S01]  /*a2f0*/  LDG.E.U16 R86, desc[UR6][R22.64] ;  /* 0x0000000616567981 */ /* 0x0002a2000c1e1500 */
[----:B------:R-:W-:-:S03]  /*a300*/  IMAD.MOV.U32 R37, RZ, RZ, R75 ;  /* 0x000000ffff257224 */ /* 0x000fc600078e004b */
[----:B------:R0:W2:Y:S01]  /*a310*/  LDG.E.U16 R85, desc[UR6][R20.64] ;  /* 0x0000000614557981 */ /* 0x0000a2000c1e1500 */
[C---:B------:R-:W-:Y:S02]  /*a320*/  IMAD R112, R5.reuse, 0x76, RZ ;  /* 0x0000007605707824 */ /* 0x040fe400078e02ff */
[----:B------:R-:W-:Y:S01]  /*a330*/  IMAD R90, R5, 0x74, RZ ;  /* 0x00000074055a7824 */ /* 0x000fe200078e02ff */
[----:B------:R-:W2:Y:S01]  /*a340*/  LDG.E.U16 R79, desc[UR6][R18.64] ;  /* 0x00000006124f7981 */ /* 0x000ea2000c1e1500 */
[----:B-1----:R-:W-:-:S04]  /*a350*/  IMAD.WIDE R22, R4, 0x2, R40 ;  /* 0x0000000204167825 */ /* 0x002fc800078e0228 */
[C---:B0-----:R-:W-:Y:S01]  /*a360*/  IMAD.WIDE R20, R4.reuse, 0x2, R36 ;  /* 0x0000000204147825 */ /* 0x041fe200078e0224 */
[----:B------:R-:W2:Y:S03]  /*a370*/  LDG.E.U16 R81, desc[UR6][R22.64] ;  /* 0x0000000616517981 */ /* 0x000ea6000c1e1500 */
[----:B------:R-:W-:Y:S01]  /*a380*/  IMAD.WIDE R58, R4, 0x2, R58 ;  /* 0x00000002043a7825 */ /* 0x000fe200078e023a */
[----:B------:R-:W2:Y:S05]  /*a390*/  LDG.E.U16 R80, desc[UR6][R20.64] ;  /* 0x0000000614507981 */ /* 0x000eaa000c1e1500 */
[----:B------:R-:W2:Y:S01]  /*a3a0*/  LDG.E.U16 R58, desc[UR6][R58.64] ;  /* 0x000000063a3a7981 */ /* 0x000ea2000c1e1500 */
[----:B---3--:R-:W-:-:S05]  /*a3b0*/  IADD3 R32, R94, R2, RZ ;  /* 0x000000025e207210 */ /* 0x008fca0007ffe0ff */
[----:B------:R0:W-:Y:S01]  /*a3c0*/  STL [R1+0x248], R32 ;  /* 0x0002482001007387 */ /* 0x0001e20000100800 */
[----:B------:R-:W-:Y:S01]  /*a3d0*/  IADD3 R24, R116, R2, RZ ;  /* 0x0000000274187210 */ /* 0x000fe20007ffe0ff */
[----:B------:R-:W-:-:S04]  /*a3e0*/  IMAD.WIDE R12, R4, 0x2, R32 ;  /* 0x00000002040c7825 */ /* 0x000fc800078e0220 */
[----:B------:R-:W-:Y:S01]  /*a3f0*/  IMAD.WIDE R8, R4, 0x2, R24 ;  /* 0x0000000204087825 */ /* 0x000fe200078e0218 */
[----:B----4-:R-:W-:Y:S01]  /*a400*/  IADD3 R46, R112, R2, RZ ;  /* 0x00000002702e7210 */ /* 0x010fe20007ffe0ff */
[----:B------:R1:W3:Y:S04]  /*a410*/  LDG.E.U16 R78, desc[UR6][R12.64] ;  /* 0x000000060c4e7981 */ /* 0x0002e8000c1e1500 */
[----:B------:R-:W4:Y:S04]  /*a420*/  LDL.64 R28, [R1+0x218] ;  /* 0x00021800011c7983 */ /* 0x000f280000100a00 */
[----:B------:R1:W-:Y:S04]  /*a430*/  STL [R1+0x240], R24 ;  /* 0x0002401801007387 */ /* 0x0003e80000100800 */
[----:B------:R-:W3:Y:S04]  /*a440*/  LDL.64 R34, [R1+0x210] ;  /* 0x0002100001227983 */ /* 0x000ee80000100a00 */
[----:B0-----:R-:W3:Y:S04]  /*a450*/  LDL.64 R32, [R1+0x208] ;  /* 0x0002080001207983 */ /* 0x001ee80000100a00 */
[----:B-1----:R-:W3:Y:S04]  /*a460*/  LDL.64 R24, [R1+0x200] ;  /* 0x0002000001187983 */ /* 0x002ee80000100a00 */
[----:B------:R-:W3:Y:S04]  /*a470*/  LDL.64 R44, [R1+0x210] ;  /* 0x00021000012c7983 */ /* 0x000ee80000100a00 */
[----:B------:R-:W3:Y:S04]  /*a480*/  LDL.64 R40, [R1+0x208] ;  /* 0x0002080001287983 */ /* 0x000ee80000100a00 */
[----:B------:R-:W3:Y:S01]  /*a490*/  LDL.64 R36, [R1+0x200] ;  /* 0x0002000001247983 */ /* 0x000ee20000100a00 */
[----:B------:R-:W-:Y:S01]  /*a4a0*/  IMAD.MOV.U32 R47, RZ, RZ, R57 ;  /* 0x000000ffff2f7224 */ /* 0x000fe200078e0039 */
[----:B------:R-:W-:-:S02]  /*a4b0*/  MOV R49, R61 ;  /* 0x0000003d00317202 */ /* 0x000fc40000000f00 */
[----:B------:R-:W-:Y:S01]  /*a4c0*/  IADD3 R48, R90, R2, RZ ;  /* 0x000000025a307210 */ /* 0x000fe20007ffe0ff */
[C---:B------:R-:W-:Y:S01]  /*a4d0*/  IMAD.WIDE R12, R4.reuse, 0x2, R46 ;  /* 0x00000002040c7825 */ /* 0x040fe200078e022e */
[----:B------:R0:W3:Y:S03]  /*a4e0*/  LDG.E.U16 R77, desc[UR6][R8.64] ;  /* 0x00000006084d7981 */ /* 0x0000e6000c1e1500 */
[----:B------:R-:W-:Y:S01]  /*a4f0*/  IMAD R59, R5, 0x70, RZ ;  /* 0x00000070053b7824 */ /* 0x000fe200078e02ff */
[----:B------:R1:W3:Y:S01]  /*a500*/  LDG.E.U16 R38, desc[UR6][R12.64] ;  /* 0x000000060c267981 */ /* 0x0002e2000c1e1500 */
[----:B------:R-:W-:-:S04]  /*a510*/  IMAD.WIDE R18, R4, 0x2, R48 ;  /* 0x0000000204127825 */ /* 0x000fc800078e0230 */
[----:B------:R-:W-:Y:S01]  /*a520*/  IMAD R74, R5, 0x72, RZ ;  /* 0x00000072054a7824 */ /* 0x000fe200078e02ff */
[----:B--2---:R-:W-:Y:S01]  /*a530*/  IADD3 R54, R59, R2, RZ ;  /* 0x000000023b367210 */ /* 0x004fe20007ffe0ff */
[C---:B0-----:R-:W-:Y:S01]  /*a540*/  IMAD R8, R5.reuse, 0x78, RZ ;  /* 0x0000007805087824 */ /* 0x041fe200078e02ff */
[----:B------:R0:W2:Y:S01]  /*a550*/  LDG.E.U16 R72, desc[UR6][R18.64] ;  /* 0x0000000612487981 */ /* 0x0000a2000c1e1500 */
[----:B------:R-:W-:Y:S02]  /*a560*/  IMAD.IADD R52, R74, 0x1, R2 ;  /* 0x000000014a347824 */ /* 0x000fe400078e0202 */
[C---:B-1----:R-:W-:Y:S02]  /*a570*/  IMAD R12, R5.reuse, 0x7a, RZ ;  /* 0x0000007a050c7824 */ /* 0x042fe400078e02ff */
[C---:B------:R-:W-:Y:S01]  /*a580*/  IMAD R13, R5.reuse, 0x7c, RZ ;  /* 0x0000007c050d7824 */ /* 0x040fe200078e02ff */
[----:B------:R1:W-:Y:S01]  /*a590*/  STL [R1+0x238], R54 ;  /* 0x0002383601007387 */ /* 0x0003e20000100800 */
[----:B0-----:R-:W-:-:S03]  /*a5a0*/  IMAD R19, R5, 0x7e, RZ ;  /* 0x0000007e05137824 */ /* 0x001fc600078e02ff */
[----:B------:R0:W-:Y:S04]  /*a5b0*/  STL [R1+0x230], R52 ;  /* 0x0002303401007387 */ /* 0x0001e80000100800 */
[----:B------:R-:W-:Y:S04]  /*a5c0*/  STL [R1+0x228], R48 ;  /* 0x0002283001007387 */ /* 0x000fe80000100800 */
[----:B------:R-:W-:Y:S01]  /*a5d0*/  STL [R1+0x220], R46 ;  /* 0x0002202e01007387 */ /* 0x000fe20000100800 */
[----:B------:R-:W-:Y:S01]  /*a5e0*/  IMAD.MOV.U32 R55, RZ, RZ, R147 ;  /* 0x000000ffff377224 */ /* 0x000fe200078e0093 */
[----:B------:R-:W-:-:S02]  /*a5f0*/  MOV R53, R73 ;  /* 0x0000004900357202 */ /* 0x000fc40000000f00 */
[----:B------:R-:W-:Y:S01]  /*a600*/  IADD3 R18, P1, R16, R2, RZ ;  /* 0x0000000210127210 */ /* 0x000fe20007f3e0ff */
[----:B------:R-:W-:-:S04]  /*a610*/  IMAD.WIDE R22, R4, 0x2, R54 ;  /* 0x0000000204167825 */ /* 0x000fc800078e0236 */
[----:B------:R-:W-:Y:S01]  /*a620*/  IMAD.WIDE R20, R4, 0x2, R52 ;  /* 0x0000000204147825 */ /* 0x000fe200078e0234 */
[----:B------:R-:W2:Y:S04]  /*a630*/  LDG.E.U16 R75, desc[UR6][R22.64] ;  /* 0x00000006164b7981 */ /* 0x000ea8000c1e1500 */
[----:B------:R-:W2:Y:S01]  /*a640*/  LDG.E.U16 R73, desc[UR6][R20.64] ;  /* 0x0000000614497981 */ /* 0x000ea2000c1e1500 */
[C---:B------:R-:W-:Y:S02]  /*a650*/  IMAD R31, R5.reuse, 0x55, RZ ;  /* 0x00000055051f7824 */ /* 0x040fe400078e02ff */
[C---:B-1----:R-:W-:Y:S02]  /*a660*/  IMAD R54, R5.reuse, 0xc2, RZ ;  /* 0x000000c205367824 */ /* 0x042fe400078e02ff */
[----:B0-----:R-:W-:-:S02]  /*a670*/  IMAD R52, R5, 0xca, RZ ;  /* 0x000000ca05347824 */ /* 0x001fc400078e02ff */
[C---:B------:R-:W-:Y:S02]  /*a680*/  IMAD R60, R5.reuse, 0xe2, RZ ;  /* 0x000000e2053c7824 */ /* 0x040fe400078e02ff */
[C---:B------:R-:W-:Y:S02]  /*a690*/  IMAD R56, R5.reuse, 0xe6, RZ ;  /* 0x000000e605387824 */ /* 0x040fe400078e02ff */
[----:B------:R-:W-:Y:S01]  /*a6a0*/  IMAD R62, R5, 0x88, RZ ;  /* 0x00000088053e7824 */ /* 0x000fe200078e02ff */
[-C--:B----4-:R-:W-:Y:S02]  /*a6b0*/  IADD3 R28, R8, R2.reuse, RZ ;  /* 0x00000002081c7210 */ /* 0x090fe40007ffe0ff */
[----:B---3--:R-:W-:-:S03]  /*a6c0*/  IADD3 R34, R12, R2, RZ ;  /* 0x000000020c227210 */ /* 0x008fc60007ffe0ff */
[----:B------:R-:W-:Y:S01]  /*a6d0*/  STL [R1+0x218], R28 ;  /* 0x0002181c01007387 */ /* 0x000fe20000100800 */
[----:B------:R-:W-:-:S03]  /*a6e0*/  IMAD.IADD R32, R13, 0x1, R2 ;  /* 0x000000010d207824 */ /* 0x000fc600078e0202 */
[----:B------:R-:W-:Y:S01]  /*a6f0*/  STL [R1+0x210], R34 ;  /* 0x0002102201007387 */ /* 0x000fe20000100800 */
[----:B------:R-:W-:-:S03]  /*a700*/  IADD3 R24, R19, R2, RZ ;  /* 0x0000000213187210 */ /* 0x000fc60007ffe0ff */
[----:B------:R0:W-:Y:S04]  /*a710*/  STL [R1+0x208], R32 ;  /* 0x0002082001007387 */ /* 0x0001e80000100800 */
[----:B------:R1:W-:Y:S04]  /*a720*/  STL [R1+0x200], R24 ;  /* 0x0002001801007387 */ /* 0x0003e80000100800 */
[----:B------:R-:W3:Y:S04]  /*a730*/  LDL.64 R148, [R1+0x1c0] ;  /* 0x0001c00001947983 */ /* 0x000ee80000100a00 */
[----:B------:R-:W3:Y:S01]  /*a740*/  LDL.64 R146, [R1+0x1c0] ;  /* 0x0001c00001927983 */ /* 0x000ee20000100a00 */
[----:B------:R-:W-:-:S05]  /*a750*/  IMAD.WIDE R8, R4, 0x2, R28 ;  /* 0x0000000204087825 */ /* 0x000fca00078e021c */
[----:B------:R4:W2:Y:S01]  /*a760*/  LDG.E.U16 R29, desc[UR6][R8.64] ;  /* 0x00000006081d7981 */ /* 0x0008a2000c1e1500 */
[----:B------:R-:W-:Y:S02]  /*a770*/  IMAD.MOV.U32 R35, RZ, RZ, R45 ;  /* 0x000000ffff237224 */ /* 0x000fe400078e002d */
[C---:B----4-:R-:W-:Y:S02]  /*a780*/  IMAD R8, R5.reuse, 0x82, RZ ;  /* 0x0000008205087824 */ /* 0x050fe400078e02ff */
[----:B------:R-:W-:-:S03]  /*a790*/  IMAD R9, R5, 0x41, RZ ;  /* 0x0000004105097824 */ /* 0x000fc600078e02ff */
[----:B------:R-:W-:Y:S02]  /*a7a0*/  IADD3 R8, P0, R8, R2, RZ ;  /* 0x0000000208087210 */ /* 0x000fe40007f1e0ff */
[----:B------:R-:W-:Y:S02]  /*a7b0*/  MOV R33, R41 ;  /* 0x0000002900217202 */ /* 0x000fe40000000f00 */
[-C--:B------:R-:W-:Y:S02]  /*a7c0*/  LEA.HI.X.SX32 R9, R9, R3.reuse, 0x1, P0 ;  /* 0x0000000309097211 */ /* 0x080fe400000f0eff */
[----:B------:R-:W-:Y:S02]  /*a7d0*/  LEA.HI.X.SX32 R19, R5, R3, 0x1, P1 ;  /* 0x0000000305137211 */ /* 0x000fe400008f0eff */
[----:B------:R-:W-:Y:S01]  /*a7e0*/  MOV R25, R37 ;  /* 0x0000002500197202 */ /* 0x000fe20000000f00 */
[----:B------:R-:W-:-:S04]  /*a7f0*/  IMAD.WIDE R22, R4, 0x2, R34 ;  /* 0x0000000204167825 */ /* 0x000fc800078e0222 */
[----:B------:R-:W-:-:S04]  /*a800*/  IMAD.WIDE R20, R4, 0x2, R32 ;  /* 0x0000000204147825 */ /* 0x000fc800078e0220 */
[C---:B------:R-:W-:Y:S01]  /*a810*/  IMAD.WIDE R8, R4.reuse, 0x2, R8 ;  /* 0x0000000204087825 */ /* 0x040fe200078e0208 */
[----:B------:R4:W2:Y:S03]  /*a820*/  LDG.E.U16 R16, desc[UR6][R20.64] ;  /* 0x0000000614107981 */ /* 0x0008a6000c1e1500 */
[C---:B------:R-:W-:Y:S01]  /*a830*/  IMAD.WIDE R18, R4.reuse, 0x2, R18 ;  /* 0x0000000204127825 */ /* 0x040fe200078e0212 */
[----:B------:R1:W2:Y:S03]  /*a840*/  LDG.E.U16 R50, desc[UR6][R8.64] ;  /* 0x0000000608327981 */ /* 0x0002a6000c1e1500 */
[----:B------:R-:W-:Y:S01]  /*a850*/  IMAD.WIDE R12, R4, 0x2, R24 ;  /* 0x00000002040c7825 */ /* 0x000fe200078e0218 */
[----:B------:R1:W2:Y:S03]  /*a860*/  LDG.E.U16 R123, desc[UR6][R18.64] ;  /* 0x00000006127b7981 */ /* 0x0002a6000c1e1500 */
[C---:B0-----:R-:W-:Y:S01]  /*a870*/  IMAD R32, R5.reuse, 0x86, RZ ;  /* 0x0000008605207824 */ /* 0x041fe200078e02ff */
[----:B------:R0:W2:Y:S01]  /*a880*/  LDG.E.U16 R25, desc[UR6][R22.64] ;  /* 0x0000000616197981 */ /* 0x0000a2000c1e1500 */
[----:B----4-:R-:W-:-:S02]  /*a890*/  IMAD R20, R5, 0x8e, RZ ;  /* 0x0000008e05147824 */ /* 0x010fc400078e02ff */
[C---:B-1----:R-:W-:Y:S01]  /*a8a0*/  IMAD R8, R5.reuse, 0x96, RZ ;  /* 0x0000009605087824 */ /* 0x042fe200078e02ff */
[----:B------:R1:W4:Y:S01]  /*a8b0*/  LDG.E.U16 R13, desc[UR6][R12.64] ;  /* 0x000000060c0d7981 */ /* 0x000322000c1e1500 */
[C---:B------:R-:W-:Y:S02]  /*a8c0*/  IMAD R18, R5.reuse, 0x92, RZ ;  /* 0x0000009205127824 */ /* 0x040fe400078e02ff */
[C---:B0-----:R-:W-:Y:S01]  /*a8d0*/  IMAD R22, R5.reuse, 0x8a, RZ ;  /* 0x0000008a05167824 */ /* 0x041fe200078e02ff */
[-C--:B------:R-:W-:Y:S01]  /*a8e0*/  IADD3 R32, P0, R32, R2.reuse, RZ ;  /* 0x0000000220207210 */ /* 0x080fe20007f1e0ff */
[C---:B------:R-:W-:Y:S02]  /*a8f0*/  IMAD R9, R5.reuse, 0x43, RZ ;  /* 0x0000004305097824 */ /* 0x040fe400078e02ff */
[C---:B-1----:R-:W-:Y:S01]  /*a900*/  IMAD R12, R5.reuse, 0x45, RZ ;  /* 0x00000045050c7824 */ /* 0x042fe200078e02ff */
[-C--:B------:R-:W-:Y:S01]  /*a910*/  IADD3 R22, P1, R22, R2.reuse, RZ ;  /* 0x0000000216167210 */ /* 0x080fe20007f3e0ff */
[C---:B------:R-:W-:Y:S01]  /*a920*/  IMAD R19, R5.reuse, 0x47, RZ ;  /* 0x0000004705137824 */ /* 0x040fe200078e02ff */
[-C--:B------:R-:W-:Y:S01]  /*a930*/  IADD3 R20, P2, R20, R2.reuse, RZ ;  /* 0x0000000214147210 */ /* 0x080fe20007f5e0ff */
[C---:B------:R-:W-:Y:S01]  /*a940*/  IMAD R28, R5.reuse, 0x4b, RZ ;  /* 0x0000004b051c7824 */ /* 0x040fe200078e02ff */
[-C--:B------:R-:W-:Y:S01]  /*a950*/  IADD3 R8, P4, R8, R2.reuse, RZ ;  /* 0x0000000208087210 */ /* 0x080fe20007f9e0ff */
[----:B------:R-:W-:Y:S01]  /*a960*/  IMAD R24, R5, 0x49, RZ ;  /* 0x0000004905187824 */ /* 0x000fe200078e02ff */
[----:B------:R-:W-:-:S02]  /*a970*/  IADD3 R18, P3, R18, R2, RZ ;  /* 0x0000000212127210 */ /* 0x000fc40007f7e0ff */
[-C--:B------:R-:W-:Y:S02]  /*a980*/  LEA.HI.X.SX32 R33, R9, R3.reuse, 0x1, P0 ;  /* 0x0000000309217211 */ /* 0x080fe400000f0eff */
[-C--:B------:R-:W-:Y:S02]  /*a990*/  LEA.HI.X.SX32 R23, R12, R3.reuse, 0x1, P1 ;  /* 0x000000030c177211 */ /* 0x080fe400008f0eff */
[-C--:B------:R-:W-:Y:S02]  /*a9a0*/  LEA.HI.X.SX32 R21, R19, R3.reuse, 0x1, P2 ;  /* 0x0000000313157211 */ /* 0x080fe400010f0eff */
[-C--:B------:R-:W-:Y:S02]  /*a9b0*/  LEA.HI.X.SX32 R9, R28, R3.reuse, 0x1, P4 ;  /* 0x000000031c097211 */ /* 0x080fe400020f0eff */
[----:B------:R-:W-:Y:S01]  /*a9c0*/  LEA.HI.X.SX32 R19, R24, R3, 0x1, P3 ;  /* 0x0000000318137211 */ /* 0x000fe200018f0eff */
[----:B------:R-:W-:-:S04]  /*a9d0*/  IMAD.WIDE R32, R4, 0x2, R32 ;  /* 0x0000000204207825 */ /* 0x000fc800078e0220 */
[C---:B------:R-:W-:Y:S01]  /*a9e0*/  IMAD.WIDE R22, R4.reuse, 0x2, R22 ;  /* 0x0000000204167825 */ /* 0x040fe200078e0216 */
[----:B------:R-:W4:Y:S03]  /*a9f0*/  LDG.E.U16 R37, desc[UR6][R32.64] ;  /* 0x0000000620257981 */ /* 0x000f26000c1e1500 */
[C---:B------:R-:W-:Y:S01]  /*aa00*/  IMAD.WIDE R20, R4.reuse, 0x2, R20 ;  /* 0x0000000204147825 */ /* 0x040fe200078e0214 */
[----:B------:R0:W4:Y:S03]  /*aa10*/  LDG.E.U16 R24, desc[UR6][R22.64] ;  /* 0x0000000616187981 */ /* 0x000126000c1e1500 */
[C---:B------:R-:W-:Y:S01]  /*aa20*/  IMAD.WIDE R8, R4.reuse, 0x2, R8 ;  /* 0x0000000204087825 */ /* 0x040fe200078e0208 */
[----:B------:R1:W4:Y:S03]  /*aa30*/  LDG.E.U16 R12, desc[UR6][R20.64] ;  /* 0x00000006140c7981 */ /* 0x000326000c1e1500 */
[----:B------:R-:W-:Y:S01]  /*aa40*/  IMAD.WIDE R18, R4, 0x2, R18 ;  /* 0x0000000204127825 */ /* 0x000fe200078e0212 */
[----:B------:R1:W4:Y:S03]  /*aa50*/  LDG.E.U16 R36, desc[UR6][R8.64] ;  /* 0x0000000608247981 */ /* 0x000326000c1e1500 */
[C---:B0-----:R-:W-:Y:S01]  /*aa60*/  IMAD R22, R5.reuse, 0x9a, RZ ;  /* 0x0000009a05167824 */ /* 0x041fe200078e02ff */
[----:B------:R0:W4:Y:S01]  /*aa70*/  LDG.E.U16 R49, desc[UR6][R18.64] ;  /* 0x0000000612317981 */ /* 0x000122000c1e1500 */
[----:B------:R-:W-:-:S02]  /*aa80*/  IMAD R32, R5, 0xa2, RZ ;  /* 0x000000a205207824 */ /* 0x000fc400078e02ff */
[C---:B-1----:R-:W-:Y:S02]  /*aa90*/  IMAD R20, R5.reuse, 0xa6, RZ ;  /* 0x000000a605147824 */ /* 0x042fe400078e02ff */
[C---:B------:R-:W-:Y:S01]  /*aaa0*/  IMAD R8, R5.reuse, 0x9e, RZ ;  /* 0x0000009e05087824 */ /* 0x040fe200078e02ff */
[-C--:B------:R-:W-:Y:S01]  /*aab0*/  IADD3 R22, P0, R22, R2.reuse, RZ ;  /* 0x0000000216167210 */ /* 0x080fe20007f1e0ff */
[C---:B------:R-:W-:Y:S02]  /*aac0*/  IMAD R9, R5.reuse, 0x4d, RZ ;  /* 0x0000004d05097824 */ /* 0x040fe400078e02ff */
[C---:B0-----:R-:W-:Y:S01]  /*aad0*/  IMAD R18, R5.reuse, 0xaa, RZ ;  /* 0x000000aa05127824 */ /* 0x041fe200078e02ff */
        /* <DEDUP_REMOVED lines=13> */
[C---:B------:R-:W-:Y:S02]  /*abb0*/  IMAD.WIDE R32, R4.reuse, 0x2, R32 ;  /* 0x0000000204207825 */ /* 0x040fe400078e0220 */
[----:B------:R-:W4:Y:S02]  /*abc0*/  LDG.E.U16 R23, desc[UR6][R22.64] ;  /* 0x0000000616177981 */ /* 0x000f24000c1e1500 */
[C---:B------:R-:W-:Y:S02]  /*abd0*/  IMAD.WIDE R20, R4.reuse, 0x2, R20 ;  /* 0x0000000204147825 */ /* 0x040fe400078e0214 */
[----:B------:R0:W4:Y:S02]  /*abe0*/  LDG.E.U16 R48, desc[UR6][R32.64] ;  /* 0x0000000620307981 */ /* 0x000124000c1e1500 */
[----:B------:R-:W-:Y:S02]  /*abf0*/  IMAD.WIDE R18, R4, 0x2, R18 ;  /* 0x0000000204127825 */ /* 0x000fe400078e0212 */
[----:B------:R1:W4:Y:S04]  /*ac00*/  LDG.E.U16 R35, desc[UR6][R20.64] ;  /* 0x0000000614237981 */ /* 0x000328000c1e1500 */
[----:B------:R1:W4:Y:S01]  /*ac10*/  LDG.E.U16 R22, desc[UR6][R18.64] ;  /* 0x0000000612167981 */ /* 0x000322000c1e1500 */
[----:B0-----:R-:W-:-:S02]  /*ac20*/  IMAD R32, R5, 0xb2, RZ ;  /* 0x000000b205207824 */ /* 0x001fc400078e02ff */
[----:B-1----:R-:W-:-:S03]  /*ac30*/  IMAD R20, R5, 0xb6, RZ ;  /* 0x000000b605147824 */ /* 0x002fc600078e02ff */
[-C--:B------:R-:W-:Y:S01]  /*ac40*/  IADD3 R32, P1, R32, R2.reuse, RZ ;  /* 0x0000000220207210 */ /* 0x080fe20007f3e0ff */
[C---:B------:R-:W-:Y:S02]  /*ac50*/  IMAD R18, R5.reuse, 0xba, RZ ;  /* 0x000000ba05127824 */ /* 0x040fe400078e02ff */
[C---:B------:R-:W-:Y:S01]  /*ac60*/  IMAD R19, R5.reuse, 0x59, RZ ;  /* 0x0000005905137824 */ /* 0x040fe200078e02ff */
[-C--:B------:R-:W-:Y:S01]  /*ac70*/  IADD3 R20, P3, R20, R2.reuse, RZ ;  /* 0x0000000214147210 */ /* 0x080fe20007f7e0ff */
[C---:B------:R-:W-:Y:S01]  /*ac80*/  IMAD R21, R5.reuse, 0x5b, RZ ;  /* 0x0000005b05157824 */ /* 0x040fe200078e02ff */
[----:B------:R-:W-:Y:S01]  /*ac90*/  IADD3 R18, P4, R18, R2, RZ ;  /* 0x0000000212127210 */ /* 0x000fe20007f9e0ff */
[----:B------:R-:W-:Y:S01]  /*aca0*/  IMAD R28, R5, 0x5d, RZ ;  /* 0x0000005d051c7824 */ /* 0x000fe200078e02ff */
[-C--:B------:R-:W-:Y:S02]  /*acb0*/  LEA.HI.X.SX32 R33, R19, R3.reuse, 0x1, P1 ;  /* 0x0000000313217211 */ /* 0x080fe400008f0eff */
[----:B------:R-:W-:-:S02]  /*acc0*/  LEA.HI.X.SX32 R21, R21, R3, 0x1, P3 ;  /* 0x0000000315157211 */ /* 0x000fc400018f0eff */
[----:B------:R-:W-:Y:S01]  /*acd0*/  LEA.HI.X.SX32 R19, R28, R3, 0x1, P4 ;  /* 0x000000031c137211 */ /* 0x000fe200020f0eff */
[----:B------:R-:W-:-:S04]  /*ace0*/  IMAD.WIDE R32, R4, 0x2, R32 ;  /* 0x0000000204207825 */ /* 0x000fc800078e0220 */
[C---:B------:R-:W-:Y:S01]  /*acf0*/  IMAD.WIDE R20, R4.reuse, 0x2, R20 ;  /* 0x0000000204147825 */ /* 0x040fe200078e0214 */
[----:B------:R0:W4:Y:S03]  /*ad00*/  LDG.E.U16 R47, desc[UR6][R32.64] ;  /* 0x00000006202f7981 */ /* 0x000126000c1e1500 */
[C---:B------:R-:W-:Y:S01]  /*ad10*/  IMAD.WIDE R8, R4.reuse, 0x2, R8 ;  /* 0x0000000204087825 */ /* 0x040fe200078e0208 */
[----:B------:R-:W4:Y:S03]  /*ad20*/  LDG.E.U16 R34, desc[UR6][R20.64] ;  /* 0x0000000614227981 */ /* 0x000f26000c1e1500 */
[----:B------:R-:W-:Y:S02]  /*ad30*/  IMAD.WIDE R18, R4, 0x2, R18 ;  /* 0x0000000204127825 */ /* 0x000fe400078e0212 */
[----:B------:R1:W4:Y:S02]  /*ad40*/  LDG.E.U16 R9, desc[UR6][R8.64] ;  /* 0x0000000608097981 */ /* 0x000324000c1e1500 */
[----:B------:R-:W-:-:S02]  /*ad50*/  IMAD R40, R5, 0xb4, RZ ;  /* 0x000000b405287824 */ /* 0x000fc400078e02ff */
[C---:B------:R-:W-:Y:S01]  /*ad60*/  IMAD R44, R5.reuse, 0xae, RZ ;  /* 0x000000ae052c7824 */ /* 0x040fe200078e02ff */
[----:B------:R1:W4:Y:S01]  /*ad70*/  LDG.E.U16 R21, desc[UR6][R18.64] ;  /* 0x0000000612157981 */ /* 0x000322000c1e1500 */
[C---:B0-----:R-:W-:Y:S01]  /*ad80*/  IMAD R32, R5.reuse, 0xc6, RZ ;  /* 0x000000c605207824 */ /* 0x041fe200078e02ff */
[-C--:B------:R-:W-:Y:S02]  /*ad90*/  IADD3 R40, P2, R40, R2.reuse, RZ ;  /* 0x0000000228287210 */ /* 0x080fe40007f5e0ff */
[-C--:B------:R-:W-:Y:S01]  /*ada0*/  IADD3 R44, P0, R44, R2.reuse, RZ ;  /* 0x000000022c2c7210 */ /* 0x080fe20007f1e0ff */
[C---:B-1----:R-:W-:Y:S01]  /*adb0*/  IMAD R8, R5.reuse, 0x57, RZ ;  /* 0x0000005705087824 */ /* 0x042fe200078e02ff */
[-C--:B------:R-:W-:Y:S01]  /*adc0*/  IADD3 R32, P1, R32, R2.reuse, RZ ;  /* 0x0000000220207210 */ /* 0x080fe20007f3e0ff */
[C---:B------:R-:W-:Y:S02]  /*add0*/  IMAD R18, R5.reuse, 0xd6, RZ ;  /* 0x000000d605127824 */ /* 0x040fe400078e02ff */
[----:B------:R-:W-:Y:S01]  /*ade0*/  IMAD R19, R5, 0x63, RZ ;  /* 0x0000006305137824 */ /* 0x000fe200078e02ff */
[-C--:B------:R-:W-:Y:S01]  /*adf0*/  LEA.HI.X.SX32 R41, R15, R3.reuse, 0x1, P2 ;  /* 0x000000030f297211 */ /* 0x080fe200010f0eff */
[C---:B------:R-:W-:Y:S01]  /*ae00*/  IMAD R31, R5.reuse, 0x6b, RZ ;  /* 0x0000006b051f7824 */ /* 0x040fe200078e02ff */
[-C--:B------:R-:W-:Y:S01]  /*ae10*/  IADD3 R18, P4, R18, R2.reuse, RZ ;  /* 0x0000000212127210 */ /* 0x080fe20007f9e0ff */
[C---:B------:R-:W-:Y:S01]  /*ae20*/  IMAD R15, R5.reuse, 0x61, RZ ;  /* 0x00000061050f7824 */ /* 0x040fe200078e02ff */
[----:B------:R-:W-:Y:S01]  /*ae30*/  LEA.HI.X.SX32 R45, R8, R3, 0x1, P0 ;  /* 0x00000003082d7211 */ /* 0x000fe200000f0eff */
[----:B------:R-:W-:Y:S01]  /*ae40*/  IMAD R20, R5, 0x65, RZ ;  /* 0x0000006505147824 */ /* 0x000fe200078e02ff */
[----:B------:R-:W-:-:S02]  /*ae50*/  IADD3 R54, P0, R54, R2, RZ ;  /* 0x0000000236367210 */ /* 0x000fc40007f1e0ff */
[----:B------:R-:W-:Y:S02]  /*ae60*/  IADD3 R52, P2, R52, R2, RZ ;  /* 0x0000000234347210 */ /* 0x000fe40007f5e0ff */
[-C--:B------:R-:W-:Y:S02]  /*ae70*/  LEA.HI.X.SX32 R33, R19, R3.reuse, 0x1, P1 ;  /* 0x0000000313217211 */ /* 0x080fe400008f0eff */
[-C--:B------:R-:W-:Y:S01]  /*ae80*/  LEA.HI.X.SX32 R19, R31, R3.reuse, 0x1, P4 ;  /* 0x000000031f137211 */ /* 0x080fe200020f0eff */
[----:B------:R-:W-:Y:S01]  /*ae90*/  IMAD.WIDE R44, R4, 0x2, R44 ;  /* 0x00000002042c7825 */ /* 0x000fe200078e022c */
[-C--:B------:R-:W-:Y:S02]  /*aea0*/  LEA.HI.X.SX32 R55, R15, R3.reuse, 0x1, P0 ;  /* 0x000000030f377211 */ /* 0x080fe400000f0eff */
[----:B------:R-:W-:Y:S01]  /*aeb0*/  LEA.HI.X.SX32 R53, R20, R3, 0x1, P2 ;  /* 0x0000000314357211 */ /* 0x000fe200010f0eff */
[C---:B------:R-:W-:Y:S01]  /*aec0*/  IMAD.WIDE R32, R4.reuse, 0x2, R32 ;  /* 0x0000000204207825 */ /* 0x040fe200078e0220 */
[----:B------:R0:W4:Y:S03]  /*aed0*/  LDG.E.U16 R8, desc[UR6][R44.64] ;  /* 0x000000062c087981 */ /* 0x000126000c1e1500 */
[----:B------:R-:W-:-:S02]  /*aee0*/  IMAD.WIDE R18, R4, 0x2, R18 ;  /* 0x0000000204127825 */ /* 0x000fc400078e0212 */
[----:B------:R-:W4:Y:S02]  /*aef0*/  LDG.E.U16 R33, desc[UR6][R32.64] ;  /* 0x0000000620217981 */ /* 0x000f24000c1e1500 */
[----:B------:R-:W-:-:S04]  /*af00*/  IMAD.WIDE R54, R4, 0x2, R54 ;  /* 0x0000000204367825 */ /* 0x000fc800078e0236 */
[C---:B------:R-:W-:Y:S01]  /*af10*/  IMAD.WIDE R52, R4.reuse, 0x2, R52 ;  /* 0x0000000204347825 */ /* 0x040fe200078e0234 */
[----:B------:R1:W4:Y:S03]  /*af20*/  LDG.E.U16 R46, desc[UR6][R54.64] ;  /* 0x00000006362e7981 */ /* 0x000326000c1e1500 */
[----:B0-----:R-:W-:Y:S01]  /*af30*/  IMAD R44, R5, 0xd2, RZ ;  /* 0x000000d2052c7824 */ /* 0x001fe200078e02ff */
[----:B------:R0:W4:Y:S01]  /*af40*/  LDG.E.U16 R32, desc[UR6][R18.64] ;  /* 0x0000000612207981 */ /* 0x000122000c1e1500 */
[----:B------:R-:W-:-:S03]  /*af50*/  IMAD.WIDE R40, R4, 0x2, R40 ;  /* 0x0000000204287825 */ /* 0x000fc600078e0228 */
[----:B------:R0:W4:Y:S01]  /*af60*/  LDG.E.U16 R20, desc[UR6][R52.64] ;  /* 0x0000000634147981 */ /* 0x000122000c1e1500 */
[C---:B------:R-:W-:Y:S01]  /*af70*/  IMAD R28, R5.reuse, 0x69, RZ ;  /* 0x00000069051c7824 */ /* 0x040fe200078e02ff */
[-C--:B------:R-:W-:Y:S01]  /*af80*/  IADD3 R44, P3, R44, R2.reuse, RZ ;  /* 0x000000022c2c7210 */ /* 0x080fe20007f7e0ff */
[C---:B-1----:R-:W-:Y:S01]  /*af90*/  IMAD R54, R5.reuse, 0xea, RZ ;  /* 0x000000ea05367824 */ /* 0x042fe200078e02ff */
[----:B------:R1:W4:Y:S01]  /*afa0*/  LDG.E.U16 R40, desc[UR6][R40.64] ;  /* 0x0000000628287981 */ /* 0x000322000c1e1500 */
[C---:B0-----:R-:W-:Y:S02]  /*afb0*/  IMAD R18, R5.reuse, 0xda, RZ ;  /* 0x000000da05127824 */ /* 0x041fe400078e02ff */
[C---:B------:R-:W-:Y:S02]  /*afc0*/  IMAD R15, R5.reuse, 0x6d, RZ ;  /* 0x0000006d050f7824 */ /* 0x040fe400078e02ff */
[----:B------:R-:W-:Y:S01]  /*afd0*/  IMAD R52, R5, 0x84, RZ ;  /* 0x0000008405347824 */ /* 0x000fe200078e02ff */
[----:B------:R-:W-:-:S02]  /*afe0*/  IADD3 R18, P1, R18, R2, RZ ;  /* 0x0000000212127210 */ /* 0x000fc40007f3e0ff */
[-C--:B------:R-:W-:Y:S01]  /*aff0*/  LEA.HI.X.SX32 R45, R28, R3.reuse, 0x1, P3 ;  /* 0x000000031c2d7211 */ /* 0x080fe200018f0eff */
[C---:B-1----:R-:W-:Y:S01]  /*b000*/  IMAD R41, R5.reuse, 0x75, RZ ;  /* 0x0000007505297824 */ /* 0x042fe200078e02ff */
[-C--:B------:R-:W-:Y:S01]  /*b010*/  IADD3 R54, P4, R54, R2.reuse, RZ ;  /* 0x0000000236367210 */ /* 0x080fe20007f9e0ff */
[----:B------:R-:W-:Y:S01]  /*b020*/  IMAD R28, R5, 0x71, RZ ;  /* 0x00000071051c7824 */ /* 0x000fe200078e02ff */
[-C--:B------:R-:W-:Y:S02]  /*b030*/  IADD3 R52, P0, R52, R2.reuse, RZ ;  /* 0x0000000234347210 */ /* 0x080fe40007f1e0ff */
[----:B------:R-:W-:Y:S02]  /*b040*/  IADD3 R60, P2, R60, R2, RZ ;  /* 0x000000023c3c7210 */ /* 0x000fe40007f5e0ff */
[-C--:B------:R-:W-:Y:S02]  /*b050*/  LEA.HI.X.SX32 R19, R15, R3.reuse, 0x1, P1 ;  /* 0x000000030f137211 */ /* 0x080fe400008f0eff */
[----:B------:R-:W-:-:S02]  /*b060*/  LEA.HI.X.SX32 R55, R41, R3, 0x1, P4 ;  /* 0x0000000329377211 */ /* 0x000fc400020f0eff */
[-C--:B------:R-:W-:Y:S01]  /*b070*/  LEA.HI.X.SX32 R53, R27, R3.reuse, 0x1, P0 ;  /* 0x000000031b357211 */ /* 0x080fe200000f0eff */
[----:B------:R-:W-:Y:S01]  /*b080*/  IMAD.WIDE R18, R4, 0x2, R18 ;  /* 0x0000000204127825 */ /* 0x000fe200078e0212 */
[----:B------:R-:W-:-:S03]  /*b090*/  LEA.HI.X.SX32 R61, R28, R3, 0x1, P2 ;  /* 0x000000031c3d7211 */ /* 0x000fc600010f0eff */
[C---:B------:R-:W-:Y:S02]  /*b0a0*/  IMAD.WIDE R44, R4.reuse, 0x2, R44 ;  /* 0x00000002042c7825 */ /* 0x040fe400078e022c */
[----:B------:R-:W4:Y:S02]  /*b0b0*/  LDG.E.U16 R19, desc[UR6][R18.64] ;  /* 0x0000000612137981 */ /* 0x000f24000c1e1500 */
[----:B------:R-:W-:Y:S01]  /*b0c0*/  IMAD.WIDE R54, R4, 0x2, R54 ;  /* 0x0000000204367825 */ /* 0x000fe200078e0236 */
[----:B------:R-:W-:Y:S01]  /*b0d0*/  IADD3 R56, P3, R56, R2, RZ ;  /* 0x0000000238387210 */ /* 0x000fe20007f7e0ff */
[----:B------:R-:W4:Y:S02]  /*b0e0*/  LDG.E.U16 R45, desc[UR6][R44.64] ;  /* 0x000000062c2d7981 */ /* 0x000f24000c1e1500 */
[----:B------:R-:W-:-:S04]  /*b0f0*/  IMAD.WIDE R52, R4, 0x2, R52 ;  /* 0x0000000204347825 */ /* 0x000fc800078e0234 */
[----:B------:R-:W-:Y:S01]  /*b100*/  IMAD.WIDE R60, R4, 0x2, R60 ;  /* 0x00000002043c7825 */ /* 0x000fe200078e023c */
[----:B------:R0:W4:Y:S03]  /*b110*/  LDG.E.U16 R18, desc[UR6][R54.64] ;  /* 0x0000000636127981 */ /* 0x000126000c1e1500 */
[C---:B------:R-:W-:Y:S01]  /*b120*/  IMAD R31, R5.reuse, 0x73, RZ ;  /* 0x00000073051f7824 */ /* 0x040fe200078e02ff */
[----:B------:R1:W4:Y:S04]  /*b130*/  LDG.E.U16 R42, desc[UR6][R52.64] ;  /* 0x00000006342a7981 */ /* 0x000328000c1e1500 */
[----:B------:R3:W4:Y:S01]  /*b140*/  LDG.E.U16 R44, desc[UR6][R60.64] ;  /* 0x000000063c2c7981 */ /* 0x000722000c1e1500 */
[----:B0-----:R-:W-:-:S02]  /*b150*/  IMAD R54, R5, 0x94, RZ ;  /* 0x0000009405367824 */ /* 0x001fc400078e02ff */
[----:B-1----:R-:W-:Y:S01]  /*b160*/  IMAD R52, R5, 0x98, RZ ;  /* 0x0000009805347824 */ /* 0x002fe200078e02ff */
[-C--:B------:R-:W-:Y:S01]  /*b170*/  LEA.HI.X.SX32 R57, R31, R3.reuse, 0x1, P3 ;  /* 0x000000031f397211 */ /* 0x080fe200018f0eff */
[----:B---3--:R-:W-:Y:S01]  /*b180*/  IMAD R60, R5, 0x8c, RZ ;  /* 0x0000008c053c7824 */ /* 0x008fe200078e02ff */
[-C--:B------:R-:W-:Y:S02]  /*b190*/  IADD3 R54, P3, R54, R2.reuse, RZ ;  /* 0x0000000236367210 */ /* 0x080fe40007f7e0ff */
[-C--:B------:R-:W-:Y:S02]  /*b1a0*/  IADD3 R52, P4, R52, R2.reuse, RZ ;  /* 0x0000000234347210 */ /* 0x080fe40007f9e0ff */
[-C--:B------:R-:W-:Y:S02]  /*b1b0*/  IADD3 R62, P0, R62, R2.reuse, RZ ;  /* 0x000000023e3e7210 */ /* 0x080fe40007f1e0ff */
[----:B------:R-:W-:Y:S02]  /*b1c0*/  IADD3 R60, P1, R60, R2, RZ ;  /* 0x000000023c3c7210 */ /* 0x000fe40007f3e0ff */
[----:B------:R-:W-:-:S02]  /*b1d0*/  LEA.HI.X.SX32 R55, R65, R3, 0x1, P3 ;  /* 0x0000000341377211 */ /* 0x000fc400018f0eff */
[-C--:B------:R-:W-:Y:S01]  /*b1e0*/  LEA.HI.X.SX32 R53, R64, R3.reuse, 0x1, P4 ;  /* 0x0000000340357211 */ /* 0x080fe200020f0eff */
[----:B------:R-:W-:Y:S01]  /*b1f0*/  IMAD.WIDE R56, R4, 0x2, R56 ;  /* 0x0000000204387825 */ /* 0x000fe200078e0238 */
[-C--:B------:R-:W-:Y:S02]  /*b200*/  LEA.HI.X.SX32 R63, R63, R3.reuse, 0x1, P0 ;  /* 0x000000033f3f7211 */ /* 0x080fe400000f0eff */
[----:B------:R-:W-:Y:S01]  /*b210*/  LEA.HI.X.SX32 R61, R68, R3, 0x1, P1 ;  /* 0x00000003443d7211 */ /* 0x000fe200008f0eff */
[C---:B------:R-:W-:Y:S01]  /*b220*/  IMAD.WIDE R54, R4.reuse, 0x2, R54 ;  /* 0x0000000204367825 */ /* 0x040fe200078e0236 */
[----:B------:R0:W3:Y:S03]  /*b230*/  LDG.E.U16 R31, desc[UR6][R56.64] ;  /* 0x00000006381f7981 */ /* 0x0000e6000c1e1500 */
[C---:B------:R-:W-:Y:S01]  /*b240*/  IMAD.WIDE R52, R4.reuse, 0x2, R52 ;  /* 0x0000000204347825 */ /* 0x040fe200078e0234 */
[----:B------:R1:W3:Y:S03]  /*b250*/  LDG.E.U16 R41, desc[UR6][R54.64] ;  /* 0x0000000636297981 */ /* 0x0002e6000c1e1500 */
[C---:B------:R-:W-:Y:S01]  /*b260*/  IMAD.WIDE R62, R4.reuse, 0x2, R62 ;  /* 0x00000002043e7825 */ /* 0x040fe200078e023e */
[----:B------:R1:W3:Y:S03]  /*b270*/  LDG.E.U16 R27, desc[UR6][R52.64] ;  /* 0x00000006341b7981 */ /* 0x0002e6000c1e1500 */
[----:B------:R-:W-:Y:S01]  /*b280*/  IMAD.WIDE R60, R4, 0x2, R60 ;  /* 0x00000002043c7825 */ /* 0x000fe200078e023c */
[----:B------:R1:W3:Y:S03]  /*b290*/  LDG.E.U16 R28, desc[UR6][R62.64] ;  /* 0x000000063e1c7981 */ /* 0x0002e6000c1e1500 */
[C---:B0-----:R-:W-:Y:S01]  /*b2a0*/  IMAD R56, R5.reuse, 0x90, RZ ;  /* 0x0000009005387824 */ /* 0x041fe200078e02ff */
[----:B------:R0:W3:Y:S01]  /*b2b0*/  LDG.E.U16 R15, desc[UR6][R60.64] ;  /* 0x000000063c0f7981 */ /* 0x0000e2000c1e1500 */
[----:B-1----:R-:W-:-:S02]  /*b2c0*/  IMAD R54, R5, 0xb0, RZ ;  /* 0x000000b005367824 */ /* 0x002fc400078e02ff */
[C---:B------:R-:W-:Y:S01]  /*b2d0*/  IMAD R52, R5.reuse, 0xd0, RZ ;  /* 0x000000d005347824 */ /* 0x040fe200078e02ff */
[-C--:B------:R-:W-:Y:S01]  /*b2e0*/  IADD3 R56, P2, R56, R2.reuse, RZ ;  /* 0x0000000238387210 */ /* 0x080fe20007f5e0ff */
[C---:B------:R-:W-:Y:S02]  /*b2f0*/  IMAD R64, R5.reuse, 0xa0, RZ ;  /* 0x000000a005407824 */ /* 0x040fe400078e02ff */
[C---:B------:R-:W-:Y:S02]  /*b300*/  IMAD R62, R5.reuse, 0xc0, RZ ;  /* 0x000000c0053e7824 */ /* 0x040fe400078e02ff */
[----:B0-----:R-:W-:Y:S01]  /*b310*/  IMAD R60, R5, 0xe0, RZ ;  /* 0x000000e0053c7824 */ /* 0x001fe200078e02ff */
[-C--:B------:R-:W-:Y:S02]  /*b320*/  IADD3 R54, P1, R54, R2.reuse, RZ ;  /* 0x0000000236367210 */ /* 0x080fe40007f3e0ff */
[----:B------:R-:W-:Y:S02]  /*b330*/  IADD3 R52, P3, R52, R2, RZ ;  /* 0x0000000234347210 */ /* 0x000fe40007f7e0ff */
[----:B------:R-:W-:-:S02]  /*b340*/  LEA.HI.X.SX32 R57, R67, R3, 0x1, P2 ;  /* 0x0000000343397211 */ /* 0x000fc400010f0eff */
[-C--:B------:R-:W-:Y:S02]  /*b350*/  IADD3 R64, P0, R64, R2.reuse, RZ ;  /* 0x0000000240407210 */ /* 0x080fe40007f1e0ff */
[-C--:B------:R-:W-:Y:S02]  /*b360*/  IADD3 R62, P2, R62, R2.reuse, RZ ;  /* 0x000000023e3e7210 */ /* 0x080fe40007f5e0ff */
[----:B------:R-:W-:Y:S02]  /*b370*/  IADD3 R60, P4, R60, R2, RZ ;  /* 0x000000023c3c7210 */ /* 0x000fe40007f9e0ff */
[-C--:B------:R-:W-:Y:S02]  /*b380*/  LEA.HI.X.SX32 R55, R70, R3.reuse, 0x1, P1 ;  /* 0x0000000346377211 */ /* 0x080fe400008f0eff */
[-C--:B------:R-:W-:Y:S02]  /*b390*/  LEA.HI.X.SX32 R53, R66, R3.reuse, 0x1, P3 ;  /* 0x0000000342357211 */ /* 0x080fe400018f0eff */
[----:B------:R-:W-:-:S02]  /*b3a0*/  LEA.HI.X.SX32 R65, R71, R3, 0x1, P0 ;  /* 0x0000000347417211 */ /* 0x000fc400000f0eff */
[-C--:B------:R-:W-:Y:S02]  /*b3b0*/  LEA.HI.X.SX32 R63, R69, R3.reuse, 0x1, P2 ;  /* 0x00000003453f7211 */ /* 0x080fe400010f0eff */
[----:B------:R-:W-:Y:S01]  /*b3c0*/  LEA.HI.X.SX32 R61, R59, R3, 0x1, P4 ;  /* 0x000000033b3d7211 */ /* 0x000fe200020f0eff */
[----:B------:R-:W-:-:S04]  /*b3d0*/  IMAD.WIDE R56, R4, 0x2, R56 ;  /* 0x0000000204387825 */ /* 0x000fc800078e0238 */
[C---:B------:R-:W-:Y:S02]  /*b3e0*/  IMAD.WIDE R54, R4.reuse, 0x2, R54 ;  /* 0x0000000204367825 */ /* 0x040fe400078e0236 */
[----:B------:R-:W4:Y:S02]  /*b3f0*/  LDG.E.U16 R57, desc[UR6][R56.64] ;  /* 0x0000000638397981 */ /* 0x000f24000c1e1500 */
[C---:B------:R-:W-:Y:S02]  /*b400*/  IMAD.WIDE R52, R4.reuse, 0x2, R52 ;  /* 0x0000000204347825 */ /* 0x040fe400078e0234 */
[----:B------:R-:W3:Y:S02]  /*b410*/  LDG.E.U16 R55, desc[UR6][R54.64] ;  /* 0x0000000636377981 */ /* 0x000ee4000c1e1500 */
[C---:B------:R-:W-:Y:S02]  /*b420*/  IMAD.WIDE R64, R4.reuse, 0x2, R64 ;  /* 0x0000000204407825 */ /* 0x040fe400078e0240 */
[----:B------:R-:W3:Y:S02]  /*b430*/  LDG.E.U16 R53, desc[UR6][R52.64] ;  /* 0x0000000634357981 */ /* 0x000ee4000c1e1500 */
[----:B------:R-:W-:-:S02]  /*b440*/  IMAD.WIDE R62, R4, 0x2, R62 ;  /* 0x00000002043e7825 */ /* 0x000fc400078e023e */
[----:B------:R0:W3:Y:S02]  /*b450*/  LDG.E.U16 R56, desc[UR6][R64.64] ;  /* 0x0000000640387981 */ /* 0x0000e4000c1e1500 */
[----:B------:R-:W-:Y:S02]  /*b460*/  IMAD.WIDE R60, R4, 0x2, R60 ;  /* 0x00000002043c7825 */ /* 0x000fe400078e023c */
[----:B------:R1:W3:Y:S04]  /*b470*/  LDG.E.U16 R54, desc[UR6][R62.64] ;  /* 0x000000063e367981 */ /* 0x0002e8000c1e1500 */
[----:B------:R2:W3:Y:S01]  /*b480*/  LDG.E.U16 R52, desc[UR6][R60.64] ;  /* 0x000000063c347981 */ /* 0x0004e2000c1e1500 */
[C---:B------:R-:W-:Y:S02]  /*b490*/  IMAD R70, R5.reuse, 0xa4, RZ ;  /* 0x000000a405467824 */ /* 0x040fe400078e02ff */
[----:B0-----:R-:W-:-:S02]  /*b4a0*/  IMAD R64, R5, 0xe4, RZ ;  /* 0x000000e405407824 */ /* 0x001fc400078e02ff */
[C---:B-1----:R-:W-:Y:S01]  /*b4b0*/  IMAD R62, R5.reuse, 0xd4, RZ ;  /* 0x000000d4053e7824 */ /* 0x042fe200078e02ff */
[----:B------:R-:W-:Y:S01]  /*b4c0*/  IADD3 R70, P1, R70, R2, RZ ;  /* 0x0000000246467210 */ /* 0x000fe20007f3e0ff */
[----:B--2---:R-:W-:-:S03]  /*b4d0*/  IMAD R60, R5, 0xc4, RZ ;  /* 0x000000c4053c7824 */ /* 0x004fc600078e02ff */
[-C--:B------:R-:W-:Y:S02]  /*b4e0*/  IADD3 R62, P3, R62, R2.reuse, RZ ;  /* 0x000000023e3e7210 */ /* 0x080fe40007f7e0ff */
[-C--:B------:R-:W-:Y:S02]  /*b4f0*/  LEA.HI.X.SX32 R71, R92, R3.reuse, 0x1, P1 ;  /* 0x000000035c477211 */ /* 0x080fe400008f0eff */
[-C--:B------:R-:W-:Y:S02]  /*b500*/  IADD3 R60, P2, R60, R2.reuse, RZ ;  /* 0x000000023c3c7210 */ /* 0x080fe40007f5e0ff */
[----:B------:R-:W-:Y:S02]  /*b510*/  IADD3 R64, P4, R64, R2, RZ ;  /* 0x0000000240407210 */ /* 0x000fe40007f9e0ff */
[-C--:B------:R-:W-:Y:S01]  /*b520*/  LEA.HI.X.SX32 R61, R88, R3.reuse, 0x1, P2 ;  /* 0x00000003583d7211 */ /* 0x080fe200010f0eff */
[----:B------:R-:W-:Y:S01]  /*b530*/  IMAD.WIDE R70, R4, 0x2, R70 ;  /* 0x0000000204467825 */ /* 0x000fe200078e0246 */
[----:B------:R-:W-:-:S02]  /*b540*/  LEA.HI.X.SX32 R63, R76, R3, 0x1, P3 ;  /* 0x000000034c3f7211 */ /* 0x000fc400018f0eff */
[----:B------:R-:W-:Y:S01]  /*b550*/  LEA.HI.X.SX32 R65, R74, R3, 0x1, P4 ;  /* 0x000000034a417211 */ /* 0x000fe200020f0eff */
[----:B------:R-:W-:Y:S02]  /*b560*/  IMAD R66, R5, 0x9c, RZ ;  /* 0x0000009c05427824 */ /* 0x000fe400078e02ff */
[C---:B------:R-:W-:Y:S01]  /*b570*/  IMAD.WIDE R60, R4.reuse, 0x2, R60 ;  /* 0x00000002043c7825 */ /* 0x040fe200078e023c */
[----:B------:R-:W2:Y:S03]  /*b580*/  LDG.E.U16 R70, desc[UR6][R70.64] ;  /* 0x0000000646467981 */ /* 0x000ea6000c1e1500 */
[----:B------:R-:W-:Y:S01]  /*b590*/  IMAD.WIDE R62, R4, 0x2, R62 ;  /* 0x00000002043e7825 */ /* 0x000fe200078e023e */
[----:B------:R-:W-:-:S03]  /*b5a0*/  IADD3 R66, P0, R66, R2, RZ ;  /* 0x0000000242427210 */ /* 0x000fc60007f1e0ff */
[----:B------:R-:W-:Y:S01]  /*b5b0*/  IMAD.WIDE R64, R4, 0x2, R64 ;  /* 0x0000000204407825 */ /* 0x000fe200078e0240 */
[----:B------:R-:W2:Y:S01]  /*b5c0*/  LDG.E.U16 R74, desc[UR6][R62.64] ;  /* 0x000000063e4a7981 */ /* 0x000ea2000c1e1500 */
[----:B------:R-:W-:-:S03]  /*b5d0*/  LEA.HI.X.SX32 R67, R96, R3, 0x1, P0 ;  /* 0x0000000360437211 */ /* 0x000fc600000f0eff */
[----:B------:R0:W2:Y:S04]  /*b5e0*/  LDG.E.U16 R71, desc[UR6][R60.64] ;  /* 0x000000063c477981 */ /* 0x0000a8000c1e1500 */
[----:B------:R1:W2:Y:S01]  /*b5f0*/  LDG.E.U16 R76, desc[UR6][R64.64] ;  /* 0x00000006404c7981 */ /* 0x0002a2000c1e1500 */
[----:B------:R-:W-:-:S04]  /*b600*/  IMAD.WIDE R66, R4, 0x2, R66 ;  /* 0x0000000204427825 */ /* 0x000fc800078e0242 */
[C---:B0-----:R-:W-:Y:S01]  /*b610*/  IMAD R60, R5.reuse, 0xa8, RZ ;  /* 0x000000a8053c7824 */ /* 0x041fe200078e02ff */
[----:B------:R0:W2:Y:S01]  /*b620*/  LDG.E.U16 R59, desc[UR6][R66.64] ;  /* 0x00000006423b7981 */ /* 0x0000a2000c1e1500 */
[C---:B------:R-:W-:Y:S02]  /*b630*/  IMAD R68, R5.reuse, 0xc8, RZ ;  /* 0x000000c805447824 */ /* 0x040fe400078e02ff */
[C---:B-1----:R-:W-:Y:S01]  /*b640*/  IMAD R64, R5.reuse, 0xb8, RZ ;  /* 0x000000b805407824 */ /* 0x042fe200078e02ff */
[-C--:B------:R-:W-:Y:S01]  /*b650*/  IADD3 R60, P0, R60, R2.reuse, RZ ;  /* 0x000000023c3c7210 */ /* 0x080fe20007f1e0ff */
[C---:B------:R-:W-:Y:S01]  /*b660*/  IMAD R62, R5.reuse, 0xe8, RZ ;  /* 0x000000e8053e7824 */ /* 0x040fe200078e02ff */
[-C--:B------:R-:W-:Y:S01]  /*b670*/  IADD3 R68, P2, R68, R2.reuse, RZ ;  /* 0x0000000244447210 */ /* 0x080fe20007f5e0ff */
[----:B0-----:R-:W-:Y:S01]  /*b680*/  IMAD R66, R5, 0xd8, RZ ;  /* 0x000000d805427824 */ /* 0x001fe200078e02ff */
[-C--:B------:R-:W-:Y:S02]  /*b690*/  IADD3 R64, P1, R64, R2.reuse, RZ ;  /* 0x0000000240407210 */ /* 0x080fe40007f3e0ff */
[----:B------:R-:W-:-:S02]  /*b6a0*/  IADD3 R62, P4, R62, R2, RZ ;  /* 0x000000023e3e7210 */ /* 0x000fc40007f9e0ff */
[----:B------:R-:W-:Y:S02]  /*b6b0*/  IADD3 R66, P3, R66, R2, RZ ;  /* 0x0000000242427210 */ /* 0x000fe40007f7e0ff */
[-C--:B------:R-:W-:Y:S02]  /*b6c0*/  LEA.HI.X.SX32 R61, R114, R3.reuse, 0x1, P0 ;  /* 0x00000003723d7211 */ /* 0x080fe400000f0eff */
[-C--:B------:R-:W-:Y:S02]  /*b6d0*/  LEA.HI.X.SX32 R65, R110, R3.reuse, 0x1, P1 ;  /* 0x000000036e417211 */ /* 0x080fe400008f0eff */
[-C--:B------:R-:W-:Y:S02]  /*b6e0*/  LEA.HI.X.SX32 R69, R108, R3.reuse, 0x1, P2 ;  /* 0x000000036c457211 */ /* 0x080fe400010f0eff */
[-C--:B------:R-:W-:Y:S01]  /*b6f0*/  LEA.HI.X.SX32 R67, R94, R3.reuse, 0x1, P3 ;  /* 0x000000035e437211 */ /* 0x080fe200018f0eff */
[----:B------:R-:W-:Y:S01]  /*b700*/  IMAD.WIDE R60, R4, 0x2, R60 ;  /* 0x00000002043c7825 */ /* 0x000fe200078e023c */
[----:B------:R-:W-:-:S03]  /*b710*/  LEA.HI.X.SX32 R63, R90, R3, 0x1, P4 ;  /* 0x000000035a3f7211 */ /* 0x000fc600020f0eff */
[C---:B------:R-:W-:Y:S01]  /*b720*/  IMAD.WIDE R64, R4.reuse, 0x2, R64 ;  /* 0x0000000204407825 */ /* 0x040fe200078e0240 */
[----:B------:R0:W2:Y:S03]  /*b730*/  LDG.E.U16 R88, desc[UR6][R60.64] ;  /* 0x000000063c587981 */ /* 0x0000a6000c1e1500 */
[C---:B------:R-:W-:Y:S01]  /*b740*/  IMAD.WIDE R68, R4.reuse, 0x2, R68 ;  /* 0x0000000204447825 */ /* 0x040fe200078e0244 */
[----:B------:R1:W2:Y:S03]  /*b750*/  LDG.E.U16 R90, desc[UR6][R64.64] ;  /* 0x00000006405a7981 */ /* 0x0002a6000c1e1500 */
[C---:B------:R-:W-:Y:S01]  /*b760*/  IMAD.WIDE R66, R4.reuse, 0x2, R66 ;  /* 0x0000000204427825 */ /* 0x040fe200078e0242 */
[----:B------:R-:W2:Y:S03]  /*b770*/  LDG.E.U16 R92, desc[UR6][R68.64] ;  /* 0x00000006445c7981 */ /* 0x000ea6000c1e1500 */
[----:B------:R-:W-:Y:S01]  /*b780*/  IMAD.WIDE R62, R4, 0x2, R62 ;  /* 0x00000002043e7825 */ /* 0x000fe200078e023e */
[----:B------:R1:W2:Y:S04]  /*b790*/  LDG.E.U16 R94, desc[UR6][R66.64] ;  /* 0x00000006425e7981 */ /* 0x0002a8000c1e1500 */
[----:B------:R1:W2:Y:S01]  /*b7a0*/  LDG.E.U16 R96, desc[UR6][R62.64] ;  /* 0x000000063e607981 */ /* 0x0002a2000c1e1500 */
[----:B0-----:R-:W-:-:S02]  /*b7b0*/  IMAD R60, R5, 0xac, RZ ;  /* 0x000000ac053c7824 */ /* 0x001fc400078e02ff */
[C---:B-1----:R-:W-:Y:S02]  /*b7c0*/  IMAD R64, R5.reuse, 0xbc, RZ ;  /* 0x000000bc05407824 */ /* 0x042fe400078e02ff */
[C---:B------:R-:W-:Y:S02]  /*b7d0*/  IMAD R66, R5.reuse, 0xdc, RZ ;  /* 0x000000dc05427824 */ /* 0x040fe400078e02ff */
[C---:B------:R-:W-:Y:S01]  /*b7e0*/  IMAD R62, R5.reuse, 0xec, RZ ;  /* 0x000000ec053e7824 */ /* 0x040fe200078e02ff */
[-C--:B------:R-:W-:Y:S01]  /*b7f0*/  IADD3 R60, P0, R60, R2.reuse, RZ ;  /* 0x000000023c3c7210 */ /* 0x080fe20007f1e0ff */
[----:B------:R-:W-:Y:S01]  /*b800*/  IMAD R68, R5, 0xcc, RZ ;  /* 0x000000cc05447824 */ /* 0x000fe200078e02ff */
[-C--:B------:R-:W-:Y:S02]  /*b810*/  IADD3 R64, P1, R64, R2.reuse, RZ ;  /* 0x0000000240407210 */ /* 0x080fe40007f3e0ff */
[-C--:B------:R-:W-:Y:S02]  /*b820*/  IADD3 R62, P4, R62, R2.reuse, RZ ;  /* 0x000000023e3e7210 */ /* 0x080fe40007f9e0ff */
[----:B------:R-:W-:-:S02]  /*b830*/  IADD3 R66, P3, R66, R2, RZ ;  /* 0x0000000242427210 */ /* 0x000fc40007f7e0ff */
[-C--:B------:R-:W-:Y:S02]  /*b840*/  LEA.HI.X.SX32 R61, R145, R3.reuse, 0x1, P0 ;  /* 0x00000003913d7211 */ /* 0x080fe400000f0eff */
[-C--:B------:R-:W-:Y:S02]  /*b850*/  LEA.HI.X.SX32 R63, R112, R3.reuse, 0x1, P4 ;  /* 0x00000003703f7211 */ /* 0x080fe400020f0eff */
[----:B------:R-:W-:Y:S02]  /*b860*/  IADD3 R68, P2, R68, R2, RZ ;  /* 0x0000000244447210 */ /* 0x000fe40007f5e0ff */
        /* <DEDUP_REMOVED lines=14> */
[----:B-1----:R-:W-:-:S02]  /*b950*/  IMAD R62, R5, 0xce, RZ ;  /* 0x000000ce053e7824 */ /* 0x002fc400078e02ff */
[C---:B------:R-:W-:Y:S01]  /*b960*/  IMAD R64, R5.reuse, 0xde, RZ ;  /* 0x000000de05407824 */ /* 0x040fe200078e02ff */
[-C--:B------:R-:W-:Y:S01]  /*b970*/  IADD3 R60, P0, R60, R2.reuse, RZ ;  /* 0x000000023c3c7210 */ /* 0x080fe20007f1e0ff */
[C---:B------:R-:W-:Y:S02]  /*b980*/  IMAD R61, R5.reuse, 0x5f, RZ ;  /* 0x0000005f053d7824 */ /* 0x040fe400078e02ff */
[C---:B------:R-:W-:Y:S01]  /*b990*/  IMAD R66, R5.reuse, 0xee, RZ ;  /* 0x000000ee05427824 */ /* 0x040fe200078e02ff */
[-C--:B------:R-:W-:Y:S01]  /*b9a0*/  IADD3 R62, P1, R62, R2.reuse, RZ ;  /* 0x000000023e3e7210 */ /* 0x080fe20007f3e0ff */
[C---:B------:R-:W-:Y:S01]  /*b9b0*/  IMAD R63, R5.reuse, 0x67, RZ ;  /* 0x00000067053f7824 */ /* 0x040fe200078e02ff */
[-C--:B------:R-:W-:Y:S01]  /*b9c0*/  IADD3 R64, P2, R64, R2.reuse, RZ ;  /* 0x0000000240407210 */ /* 0x080fe20007f5e0ff */
[C---:B------:R-:W-:Y:S01]  /*b9d0*/  IMAD R65, R5.reuse, 0x6f, RZ ;  /* 0x0000006f05417824 */ /* 0x040fe200078e02ff */
[----:B------:R-:W-:Y:S01]  /*b9e0*/  IADD3 R66, P3, R66, R2, RZ ;  /* 0x0000000242427210 */ /* 0x000fe20007f7e0ff */
[----:B------:R-:W-:Y:S01]  /*b9f0*/  IMAD R67, R5, 0x77, RZ ;  /* 0x0000007705437824 */ /* 0x000fe200078e02ff */
[----:B------:R-:W-:-:S02]  /*ba00*/  LEA.HI.X.SX32 R61, R61, R3, 0x1, P0 ;  /* 0x000000033d3d7211 */ /* 0x000fc400000f0eff */
[-C--:B------:R-:W-:Y:S02]  /*ba10*/  LEA.HI.X.SX32 R63, R63, R3.reuse, 0x1, P1 ;  /* 0x000000033f3f7211 */ /* 0x080fe400008f0eff */
[-C--:B------:R-:W-:Y:S02]  /*ba20*/  LEA.HI.X.SX32 R65, R65, R3.reuse, 0x1, P2 ;  /* 0x0000000341417211 */ /* 0x080fe400010f0eff */
[----:B------:R-:W-:Y:S01]  /*ba30*/  LEA.HI.X.SX32 R67, R67, R3, 0x1, P3 ;  /* 0x0000000343437211 */ /* 0x000fe200018f0eff */
[----:B------:R-:W-:Y:S02]  /*ba40*/  IMAD.MOV.U32 R147, RZ, RZ, R149 ;  /* 0x000000ffff937224 */ /* 0x000fe400078e0095 */
[----:B------:R-:W-:Y:S02]  /*ba50*/  IMAD R146, R5, 0xfe, R2 ;  /* 0x000000fe05927824 */ /* 0x000fe400078e0202 */
[----:B------:R-:W-:-:S04]  /*ba60*/  IMAD.WIDE R60, R4, 0x2, R60 ;  /* 0x00000002043c7825 */ /* 0x000fc800078e023c */
[C---:B------:R-:W-:Y:S02]  /*ba70*/  IMAD.WIDE R62, R4.reuse, 0x2, R62 ;  /* 0x00000002043e7825 */ /* 0x040fe400078e023e */
[----:B------:R-:W2:Y:S02]  /*ba80*/  LDG.E.U16 R60, desc[UR6][R60.64] ;  /* 0x000000063c3c7981 */ /* 0x000ea4000c1e1500 */
[C---:B------:R-:W-:Y:S02]  /*ba90*/  IMAD.WIDE R64, R4.reuse, 0x2, R64 ;  /* 0x0000000204407825 */ /* 0x040fe400078e0240 */
[----:B------:R-:W2:Y:S02]  /*baa0*/  LDG.E.U16 R62, desc[UR6][R62.64] ;  /* 0x000000063e3e7981 */ /* 0x000ea4000c1e1500 */
[C---:B------:R-:W-:Y:S02]  /*bab0*/  IMAD.WIDE R66, R4.reuse, 0x2, R66 ;  /* 0x0000000204427825 */ /* 0x040fe400078e0242 */
[----:B------:R-:W2:Y:S02]  /*bac0*/  LDG.E.U16 R64, desc[UR6][R64.64] ;  /* 0x0000000640407981 */ /* 0x000ea4000c1e1500 */
[----:B0-----:R-:W-:-:S02]  /*bad0*/  IMAD.WIDE R68, R4, 0x2, R146 ;  /* 0x0000000204447825 */ /* 0x001fc400078e0292 */
[----:B------:R-:W2:Y:S04]  /*bae0*/  LDG.E.U16 R66, desc[UR6][R66.64] ;  /* 0x0000000642427981 */ /* 0x000ea8000c1e1500 */
[----:B------:R-:W2:Y:S01]  /*baf0*/  LDG.E.U16 R68, desc[UR6][R68.64] ;  /* 0x0000000644447981 */ /* 0x000ea2000c1e1500 */
[----:B------:R-:W-:Y:S06]  /*bb00*/  BAR.SYNC.DEFER_BLOCKING 0x0 ;  /* 0x0000000000007b1d */ /* 0x000fec0000010000 */
[----:B------:R-:W-:Y:S04]  /*bb10*/  STL [R1+0x900], R5 ;  /* 0x0009000501007387 */ /* 0x000fe80000100800 */
[----:B------:R0:W-:Y:S02]  /*bb20*/  STL [R1+0x1c0], R146 ;  /* 0x0001c09201007387 */ /* 0x0001e40000100800 */
[----:B0-----:R-:W-:-:S02]  /*bb30*/  LOP3.LUT R146, R6, 0x10, RZ, 0x3c, !PT ;  /* 0x0000001006927812 */ /* 0x001fc400078e3cff */
        /* <DEDUP_REMOVED lines=10> */
[----:B------:R-:W-:Y:S04]  /*bbe0*/  STL [R1+0x908], R2 ;  /* 0x0009080201007387 */ /* 0x000fe80000100800 */
[----:B------:R0:W-:Y:S04]  /*bbf0*/  STL [R1+0x904], R3 ;  /* 0x0009040301007387 */ /* 0x0001e80000100800 */
[----:B----4-:R-:W-:Y:S04]  /*bc00*/  STS.U16 [R6+UR4+0xa400], R57 ;  /* 0x00a4003906007988 */ /* 0x010fe80008000404 */
[----:B---3--:R-:W-:Y:S04]  /*bc10*/  STS.U16 [R6+UR4+0xac00], R55 ;  /* 0x00ac003706007988 */ /* 0x008fe80008000404 */
        /* <DEDUP_REMOVED lines=32> */
[----:B--2---:R-:W-:Y:S04]  /*be20*/  STS.U16 [R3+UR4+0xa900], R70 ;  /* 0x00a9004603007988 */ /* 0x004fe80008000404 */
        /* <DEDUP_REMOVED lines=88> */
[----:B------:R1:W-:Y:S01]  /*c3b0*/  STS.U16 [R2+UR4+0xbf80], R68 ;  /* 0x00bf804402007988 */ /* 0x0003e20008000404 */
[----:B------:R2:W-:Y:S06]  /*c3c0*/  MEMBAR.ALL.CTA ;  /* 0x0000000000007992 */ /* 0x0005ec0000008000 */
[----:B--2---:R-:W2:Y:S02]  /*c3d0*/  FENCE.VIEW.ASYNC.S ;  /* 0x00000000000073c6 */ /* 0x004ea40000000000 */
[----:B--2---:R-:W-:Y:S06]  /*c3e0*/  BAR.SYNC.DEFER_BLOCKING 0x0 ;  /* 0x0000000000007b1d */ /* 0x004fec0000010000 */
[----:B------:R-:W-:Y:S01]  /*c3f0*/  UMOV UR37, 0x40000040 ;  /* 0x4000004000257882 */ /* 0x000fe20000000000 */
[----:B0-----:R-:W-:-:S06]  /*c400*/  WARPGROUP.ARRIVE ;  /* 0x00000000000079c5 */ /* 0x001fcc0000000000 */
[----:B------:R-:W-:Y:S03]  /*c410*/  HGMMA.64x128x16.F32 R88, gdesc[UR36].tnspA, RZ, !UPT, gsb0 ;  /* 0x21e00000245879f0 */ /* 0x000fe6000c0008ff */
[----:B------:R-:W-:Y:S02]  /*c420*/  WARPGROUP.DEPBAR.LE gsb0, 0x0 ;  /* 0x00008000000079c5 */ /* 0x000fe40000010000 */
[----:B------:R-:W-:-:S07]  /*c430*/  WARPGROUP.ARRIVE ;  /* 0x00000000000079c5 */ /* 0x000fce0000000000 */
[----:B------:R-:W-:Y:S03]  /*c440*/  HGMMA.64x128x16.F32 R88, gdesc[UR32].tnspA, R88, gsb0 ;  /* 0x21e00000205879f0 */ /* 0x000fe60008000858 */
        /* <DEDUP_REMOVED lines=14> */
[----:B------:R-:W-:Y:S01]  /*c530*/  HGMMA.64x128x16.F32 R88, gdesc[UR12].tnspA, R88, gsb0 ;  /* 0x21e000000c5879f0 */ /* 0x000fe20008000858 */
[----:B------:R-:W-:Y:S02]  /*c540*/  MOV R221, UR49 ;  /* 0x0000003100dd7c02 */ /* 0x000fe40008000f00 */
[----:B------:R-:W-:Y:S01]  /*c550*/  MOV R220, UR48 ;  /* 0x0000003000dc7c02 */ /* 0x000fe20008000f00 */
[----:B------:R-:W-:Y:S01]  /*c560*/  UIADD3.64 UR48, UR32, 0x380, URZ ;  /* 0x0000038020307897 */ /* 0x000fe2000fffe03f */
[----:B------:R-:W-:Y:S01]  /*c570*/  UMOV UR50, UR38 ;  /* 0x0000002600327c82 */ /* 0x000fe20008000000 */
[----:B------:R-:W-:Y:S01]  /*c580*/  UMOV UR51, UR39 ;  /* 0x0000002700337c82 */ /* 0x000fe20008000000 */
[----:B------:R-:W-:Y:S02]  /*c590*/  WARPGROUP.DEPBAR.LE gsb0, 0x0 ;  /* 0x00008000000079c5 */ /* 0x000fe40000010000 */
[----:B------:R-:W-:-:S06]  /*c5a0*/  WARPGROUP.ARRIVE ;  /* 0x00000000000079c5 */ /* 0x000fcc0000000000 */
[----:B------:R-:W-:Y:S01]  /*c5b0*/  HGMMA.64x128x16.F32 R88, gdesc[UR8].tnspA, R88, gsb0 ;  /* 0x21e00000085879f0 */ /* 0x000fe20008000858 */
[----:B------:R-:W-:Y:S02]  /*c5c0*/  MOV R219, UR53 ;  /* 0x0000003500db7c02 */ /* 0x000fe40008000f00 */
[----:B------:R-:W-:Y:S01]  /*c5d0*/  MOV R218, UR52 ;  /* 0x0000003400da7c02 */ /* 0x000fe20008000f00 */
[----:B------:R-:W-:Y:S01]  /*c5e0*/  UIADD3.64 UR52, UR32, 0x400, URZ ;  /* 0x0000040020347897 */ /* 0x000fe2000fffe03f */
[----:B------:R-:W-:Y:S01]  /*c5f0*/  UMOV UR54, UR34 ;  /* 0x0000002200367c82 */ /* 0x000fe20008000000 */
[----:B------:R-:W-:Y:S01]  /*c600*/  UMOV UR55, UR35 ;  /* 0x0000002300377c82 */ /* 0x000fe20008000000 */
[----:B------:R-:W-:Y:S02]  /*c610*/  WARPGROUP.DEPBAR.LE gsb0, 0x0 ;  /* 0x00008000000079c5 */ /* 0x000fe40000010000 */
[----:B-1----:R-:W-:-:S06]  /*c620*/  WARPGROUP.ARRIVE ;  /* 0x00000000000079c5 */ /* 0x002fcc0000000000 */
[----:B------:R-:W-:Y:S01]  /*c630*/  HGMMA.64x128x16.F32 R24, gdesc[UR48].tnspA, RZ, !UPT, gsb0 ;  /* 0x21e00000301879f0 */ /* 0x000fe2000c0008ff */
        /* <DEDUP_REMOVED lines=8> */
[----:B------:R-:W-:Y:S01]  /*c6c0*/  UMOV UR42, UR26 ;  /* 0x0000001a002a7c82 */ /* 0x000fe20008000000 */
[----:B------:R-:W-:Y:S01]  /*c6d0*/  UMOV UR43, UR27 ;  /* 0x0000001b002b7c82 */ /* 0x000fe20008000000 */
[----:B------:R-:W-:Y:S02]  /*c6e0*/  WARPGROUP.DEPBAR.LE gsb0, 0x0 ;  /* 0x00008000000079c5 */ /* 0x000fe40000010000 */
[----:B------:R-:W-:-:S07]  /*c6f0*/  WARPGROUP.ARRIVE ;  /* 0x00000000000079c5 */ /* 0x000fce0000000000 */
[----:B------:R-:W-:Y:S01]  /*c700*/  HGMMA.64x128x16.F32 R24, gdesc[UR56].tnspA, R24, gsb0 ;  /* 0x21e00000381879f0 */ /* 0x000fe20008000818 */
[----:B------:R-:W-:Y:S01]  /*c710*/  UMOV UR46, UR22 ;  /* 0x00000016002e7c82 */ /* 0x000fe20008000000 */
[----:B------:R-:W-:Y:S01]  /*c720*/  UMOV UR47, UR23 ;  /* 0x00000017002f7c82 */ /* 0x000fe20008000000 */
[----:B------:R-:W-:Y:S02]  /*c730*/  WARPGROUP.DEPBAR.LE gsb0, 0x0 ;  /* 0x00008000000079c5 */ /* 0x000fe40000010000 */
[----:B------:R-:W-:-:S07]  /*c740*/  WARPGROUP.ARRIVE ;  /* 0x00000000000079c5 */ /* 0x000fce0000000000 */
[----:B------:R-:W-:Y:S01]  /*c750*/  HGMMA.64x128x16.F32 R24, gdesc[UR40].tnspA, R24, gsb0 ;  /* 0x21e00000281879f0 */ /* 0x000fe20008000818 */
[----:B------:R-:W-:Y:S02]  /*c760*/  R2UR UR49, R221 ;  /* 0x00000000dd3172ca */ /* 0x000fe400000e0000 */
[----:B------:R-:W-:Y:S01]  /*c770*/  R2UR UR48, R220 ;  /* 0x00000000dc3072ca */ /* 0x000fe200000e0000 */
[----:B------:R-:W-:Y:S01]  /*c780*/  UMOV UR50, UR18 ;  /* 0x0000001200327c82 */ /* 0x000fe20008000000 */
[----:B------:R-:W-:Y:S01]  /*c790*/  UMOV UR51, UR19 ;  /* 0x0000001300337c82 */ /* 0x000fe20008000000 */
[----:B------:R-:W-:Y:S02]  /*c7a0*/  WARPGROUP.DEPBAR.LE gsb0, 0x0 ;  /* 0x00008000000079c5 */ /* 0x000fe40000010000 */
[----:B------:R-:W-:-:S06]  /*c7b0*/  WARPGROUP.ARRIVE ;  /* 0x00000000000079c5 */ /* 0x000fcc0000000000 */
        /* <DEDUP_REMOVED lines=14> */
[----:B------:R-:W-:Y:S03]  /*c8a0*/  HGMMA.64x128x16.F32 R24, gdesc[UR52].tnspA, R24, gsb0 ;  /* 0x21e00000341879f0 */ /* 0x000fe60008000818 */
[----:B------:R-:W0:Y:S01]  /*c8b0*/  S2R R222, SR_TID.X ;  /* 0x0000000000de7919 */ /* 0x000e220000002100 */
[----:B------:R-:W-:Y:S02]  /*c8c0*/  LOP3.LUT R23, R7, 0x8, RZ, 0xfc, !PT ;  /* 0x0000000807177812 */ /* 0x000fe400078efcff */
[----:B0-----:R-:W-:-:S04]  /*c8d0*/  SHF.L.U32 R2, R222, 0x1, RZ ;  /* 0x00000001de027819 */ /* 0x001fc800000006ff */
[----:B------:R-:W-:-:S04]  /*c8e0*/  LOP3.LUT R2, R2, 0x6, RZ, 0xc0, !PT ;  /* 0x0000000602027812 */ /* 0x000fc800078ec0ff */
[----:B------:R-:W-:-:S04]  /*c8f0*/  IADD3 R9, P2, R2, UR61, RZ ;  /* 0x0000003d02097c10 */ /* 0x000fc8000ff5e0ff */
[----:B------:R-:W-:Y:S02]  /*c900*/  IADD3.X R12, RZ, UR60, RZ, P2, !PT ;  /* 0x0000003cff0c7c10 */ /* 0x000fe400097fe4ff */
[----:B------:R-:W-:Y:S01]  /*c910*/  IADD3 RZ, P4, R9, 0x9, RZ ;  /* 0x0000000909ff7810 */ /* 0x000fe20007f9e0ff */
[----:B------:R-:W-:Y:S02]  /*c920*/  WARPGROUP.DEPBAR.LE gsb0, 0x0 ;  /* 0x00008000000079c5 */ /* 0x000fe40000010000 */
[----:B------:R-:W-:-:S06]  /*c930*/  WARPGROUP.ARRIVE ;  /* 0x00000000000079c5 */ /* 0x000fcc0000000000 */
[----:B------:R-:W-:Y:S01]  /*c940*/  HGMMA.64x128x16.F32 R24, gdesc[UR56].tnspA, R24, gsb0 ;  /* 0x21e00000381879f0 */ /* 0x000fe20008000818 */
[----:B------:R-:W-:Y:S02]  /*c950*/  IADD3.X R14, RZ, R12, RZ, P4, !PT ;  /* 0x0000000cff0e7210 */ /* 0x000fe400027fe4ff */
[----:B------:R-:W-:-:S04]  /*c960*/  IADD3 RZ, P4, R9, 0x28, RZ ;  /* 0x0000002809ff7810 */ /* 0x000fc80007f9e0ff */
[----:B------:R-:W-:Y:S02]  /*c970*/  IADD3.X R21, RZ, R12, RZ, P4, !PT ;  /* 0x0000000cff157210 */ /* 0x000fe400027fe4ff */
[----:B------:R-:W-:Y:S02]  /*c980*/  IADD3 RZ, P4, R9, 0x49, RZ ;  /* 0x0000004909ff7810 */ /* 0x000fe40007f9e0ff */
[----:B------:R-:W-:-:S03]  /*c990*/  IADD3 R8, P3, R2, UR61, RZ ;  /* 0x0000003d02087c10 */ /* 0x000fc6000ff7e0ff */
[--C-:B------:R-:W-:Y:S01]  /*c9a0*/  IMAD.X R221, RZ, RZ, R12.reuse, P4 ;  /* 0x000000ffffdd7224 */ /* 0x100fe200020e060c */
[C---:B------:R-:W-:Y:S02]  /*c9b0*/  IADD3 RZ, P4, R9.reuse, 0x69, RZ ;  /* 0x0000006909ff7810 */ /* 0x040fe40007f9e0ff */
[C---:B------:R-:W-:Y:S02]  /*c9c0*/  IADD3 RZ, P0, R9.reuse, 0x8, RZ ;  /* 0x0000000809ff7810 */ /* 0x040fe40007f1e0ff */
[C---:B------:R-:W-:Y:S02]  /*c9d0*/  IADD3 RZ, P5, R9.reuse, 0x10, RZ ;  /* 0x0000001009ff7810 */ /* 0x040fe40007fbe0ff */
[-C--:B------:R-:W-:Y:S02]  /*c9e0*/  IADD3.X R228, RZ, R12.reuse, RZ, P4, !PT ;  /* 0x0000000cffe47210 */ /* 0x080fe400027fe4ff */
[----:B------:R-:W-:Y:S02]  /*c9f0*/  IADD3.X R13, RZ, UR60, RZ, P3, !PT ;  /* 0x0000003cff0d7c10 */ /* 0x000fe40009ffe4ff */
[----:B------:R-:W-:Y:S01]  /*ca00*/  ISETP.GT.U32.AND P4, PT, R8, R23, PT ;  /* 0x000000170800720c */ /* 0x000fe20003f84070 */
[----:B------:R-:W-:Y:S01]  /*ca10*/  IMAD.X R233, RZ, RZ, R12, P0 ;  /* 0x000000ffffe97224 */ /* 0x000fe200000e060c */
[----:B------:R-:W-:Y:S01]  /*ca20*/  IADD3.X R15, RZ, R12, RZ, P5, !PT ;  /* 0x0000000cff0f7210 */ /* 0x000fe20002ffe4ff */
[----:B------:R-:W-:Y:S01]  /*ca30*/  FMUL R90, R90, UR5 ;  /* 0x000000055a5a7c20 */ /* 0x000fe20008400000 */
[C---:B------:R-:W-:Y:S01]  /*ca40*/  IADD3 RZ, P0, R9.reuse, 0x21, RZ ;  /* 0x0000002109ff7810 */ /* 0x040fe20007f1e0ff */
[----:B------:R-:W-:Y:S01]  /*ca50*/  VIADD R244, R8, 0x9 ;  /* 0x0000000908f47836 */ /* 0x000fe20000000000 */
[----:B------:R-:W-:-:S02]  /*ca60*/  IADD3 RZ, P5, R9, 0x29, RZ ;  /* 0x0000002909ff7810 */ /* 0x000fc40007fbe0ff */
[----:B------:R-:W-:Y:S01]  /*ca70*/  ISETP.GT.U32.AND.EX P4, PT, R13, RZ, PT, P4 ;  /* 0x000000ff0d00720c */ /* 0x000fe20003f84140 */
[----:B------:R-:W-:Y:S01]  /*ca80*/  STL [R1+0x90c], R4 ;  /* 0x00090c0401007387 */ /* 0x000fe20000100800 */
[-C--:B------:R-:W-:Y:S01]  /*ca90*/  IADD3.X R20, RZ, R12.reuse, RZ, P0, !PT ;  /* 0x0000000cff147210 */ /* 0x080fe200007fe4ff */
[----:B------:R-:W-:Y:S01]  /*caa0*/  IMAD.X R22, RZ, RZ, R12, P5 ;  /* 0x000000ffff167224 */ /* 0x000fe200028e060c */
[C---:B------:R-:W-:Y:S02]  /*cab0*/  IADD3 RZ, P0, R9.reuse, 0x41, RZ ;  /* 0x0000004109ff7810 */ /* 0x040fe40007f1e0ff */
[----:B------:R-:W-:Y:S01]  /*cac0*/  IADD3 RZ, P5, R9, 0x50, RZ ;  /* 0x0000005009ff7810 */ /* 0x000fe20007fbe0ff */
[----:B------:R-:W-:Y:S01]  /*cad0*/  FMUL R93, R93, UR5 ;  /* 0x000000055d5d7c20 */ /* 0x000fe20008400000 */
[----:B------:R-:W-:Y:S02]  /*cae0*/  IADD3.X R220, RZ, R12, RZ, P0, !PT ;  /* 0x0000000cffdc7210 */ /* 0x000fe400007fe4ff */
[----:B------:R-:W-:-:S02]  /*caf0*/  IADD3 RZ, P0, R9, 0x68, RZ ;  /* 0x0000006809ff7810 */ /* 0x000fc40007f1e0ff */
[-C--:B------:R-:W-:Y:S02]  /*cb00*/  IADD3.X R222, RZ, R12.reuse, RZ, P5, !PT ;  /* 0x0000000cffde7210 */ /* 0x080fe40002ffe4ff */
[C---:B------:R-:W-:Y:S02]  /*cb10*/  IADD3 R246, R8.reuse, 0x10, RZ ;  /* 0x0000001008f67810 */ /* 0x040fe40007ffe0ff */
[----:B------:R-:W-:Y:S01]  /*cb20*/  IADD3 RZ, P5, R9, 0x70, RZ ;  /* 0x0000007009ff7810 */ /* 0x000fe20007fbe0ff */
[----:B------:R-:W-:Y:S01]  /*cb30*/  IMAD.X R227, RZ, RZ, R12, P0 ;  /* 0x000000ffffe37224 */ /* 0x000fe200000e060c */
[----:B------:R-:W-:Y:S02]  /*cb40*/  ISETP.GE.U32.AND P0, PT, R8, R7, PT ;  /* 0x000000070800720c */ /* 0x000fe40003f06070 */
[----:B------:R-:W-:Y:S01]  /*cb50*/  IADD3.X R229, RZ, R12, RZ, P5, !PT ;  /* 0x0000000cffe57210 */ /* 0x000fe20002ffe4ff */
[----:B------:R-:W-:Y:S01]  /*cb60*/  FMUL R98, R98, UR5 ;  /* 0x0000000562627c20 */ /* 0x000fe20008400000 */
[C---:B------:R-:W-:Y:S01]  /*cb70*/  ISETP.GE.U32.AND P5, PT, R8.reuse, R23, PT ;  /* 0x000000170800720c */ /* 0x040fe20003fa6070 */
[----:B------:R-:W-:Y:S01]  /*cb80*/  FMUL R89, R89, UR5 ;  /* 0x0000000559597c20 */ /* 0x000fe20008400000 */
[----:B------:R-:W-:Y:S01]  /*cb90*/  IADD3 RZ, P3, R9, 0x19, RZ ;  /* 0x0000001909ff7810 */ /* 0x000fe20007f7e0ff */
[----:B------:R-:W-:Y:S01]  /*cba0*/  FMUL R91, R91, UR5 ;  /* 0x000000055b5b7c20 */ /* 0x000fe20008400000 */
[----:B------:R-:W-:-:S02]  /*cbb0*/  IADD3 R247, R8, 0x19, RZ ;  /* 0x0000001908f77810 */ /* 0x000fc40007ffe0ff */
[C---:B------:R-:W-:Y:S02]  /*cbc0*/  ISETP.GE.U32.AND.EX P0, PT, R13.reuse, RZ, PT, P0 ;  /* 0x000000ff0d00720c */ /* 0x040fe40003f06100 */
[----:B------:R-:W-:Y:S02]  /*cbd0*/  ISETP.GE.U32.AND.EX P5, PT, R13, RZ, PT, P5 ;  /* 0x000000ff0d00720c */ /* 0x000fe40003fa6150 */
[----:B------:R-:W-:Y:S02]  /*cbe0*/  IADD3 RZ, P1, R9, 0x48, RZ ;  /* 0x0000004809ff7810 */ /* 0x000fe40007f3e0ff */
[----:B------:R-:W-:Y:S02]  /*cbf0*/  IADD3 R166, R8, 0x8, RZ ;  /* 0x0000000808a67810 */ /* 0x000fe40007ffe0ff */
[-C--:B------:R-:W-:Y:S02]  /*cc00*/  IADD3.X R18, RZ, R12.reuse, RZ, P3, !PT ;  /* 0x0000000cff127210 */ /* 0x080fe40001ffe4ff */
[----:B------:R-:W-:Y:S01]  /*cc10*/  FSEL R243, R89, -INF , !P0 ;  /* 0xff80000059f37808 */ /* 0x000fe20004000000 */
[----:B------:R-:W-:Y:S01]  /*cc20*/  FMUL R101, R101, UR5 ;  /* 0x0000000565657c20 */ /* 0x000fe20008400000 */
[----:B------:R-:W-:-:S02]  /*cc30*/  IADD3.X R235, RZ, R12, RZ, P1, !PT ;  /* 0x0000000cffeb7210 */ /* 0x000fc40000ffe4ff */
[----:B------:R-:W-:Y:S02]  /*cc40*/  ISETP.GT.U32.AND P0, PT, R166, R7, PT ;  /* 0x00000007a600720c */ /* 0x000fe40003f04070 */
[C---:B------:R-:W-:Y:S01]  /*cc50*/  IADD3 RZ, P1, R9.reuse, 0x20, RZ ;  /* 0x0000002009ff7810 */ /* 0x040fe20007f3e0ff */
[----:B------:R-:W-:Y:S01]  /*cc60*/  FMUL R92, R92, UR5 ;  /* 0x000000055c5c7c20 */ /* 0x000fe20008400000 */
[----:B------:R-:W-:Y:S01]  /*cc70*/  IADD3 RZ, P2, R9, 0x11, RZ ;  /* 0x0000001109ff7810 */ /* 0x000fe20007f5e0ff */
[----:B------:R-:W-:Y:S01]  /*cc80*/  FMUL R95, R95, UR5 ;  /* 0x000000055f5f7c20 */ /* 0x000fe20008400000 */
[C---:B------:R-:W-:Y:S02]  /*cc90*/  IADD3 R250, R8.reuse, 0x20, RZ ;  /* 0x0000002008fa7810 */ /* 0x040fe40007ffe0ff */
[----:B------:R-:W-:Y:S01]  /*cca0*/  ISETP.GT.U32.AND.EX P0, PT, R233, RZ, PT, P0 ;  /* 0x000000ffe900720c */ /* 0x000fe20003f04100 */
[--C-:B------:R-:W-:Y:S01]  /*ccb0*/  IMAD.X R19, RZ, RZ, R12.reuse, P1 ;  /* 0x000000ffff137224 */ /* 0x100fe200008e060c */
[----:B------:R-:W-:Y:S01]  /*ccc0*/  IADD3 R245, R8, 0x11, RZ ;  /* 0x0000001108f57810 */ /* 0x000fe20007ffe0ff */
[----:B------:R-:W-:Y:S01]  /*ccd0*/  IMAD.X R16, RZ, RZ, R12, P2 ;  /* 0x000000ffff107224 */ /* 0x000fe200010e060c */
[----:B------:R-:W-:-:S02]  /*cce0*/  IADD3 RZ, P6, R9, 0x40, RZ ;  /* 0x0000004009ff7810 */ /* 0x000fc40007fde0ff */
[----:B------:R-:W-:Y:S01]  /*ccf0*/  FSEL R242, R92, -INF , !P0 ;  /* 0xff8000005cf27808 */ /* 0x000fe20004000000 */
[----:B------:R-:W-:Y:S01]  /*cd00*/  FMUL R104, R104, UR5 ;  /* 0x0000000568687c20 */ /* 0x000fe20008400000 */
[----:B------:R-:W-:Y:S01]  /*cd10*/  ISETP.GT.U32.AND P0, PT, R246, R7, PT ;  /* 0x00000007f600720c */ /* 0x000fe20003f04070 */
[----:B------:R-:W-:Y:S02]  /*cd20*/  VIADD R249, R8, 0x21 ;  /* 0x0000002108f97836 */ /* 0x000fe40000000000 */
[----:B------:R-:W-:Y:S01]  /*cd30*/  FMUL R96, R96, UR5 ;  /* 0x0000000560607c20 */ /* 0x000fe20008400000 */
[----:B------:R-:W-:Y:S01]  /*cd40*/  FMUL R97, R97, UR5 ;  /* 0x0000000561617c20 */ /* 0x000fe20008400000 */
[----:B------:R-:W-:Y:S01]  /*cd50*/  IMAD.X R234, RZ, RZ, R12, P6 ;  /* 0x000000ffffea7224 */ /* 0x000fe200030e060c */
[----:B------:R-:W-:Y:S01]  /*cd60*/  ISETP.GT.U32.AND.EX P0, PT, R15, RZ, PT, P0 ;  /* 0x000000ff0f00720c */ /* 0x000fe20003f04100 */
[----:B------:R-:W-:Y:S01]  /*cd70*/  VIADD R248, R8, 0x18 ;  /* 0x0000001808f87836 */ /* 0x000fe20000000000 */
[----:B------:R-:W-:Y:S01]  /*cd80*/  IADD3 RZ, P6, R9, 0x18, RZ ;  /* 0x0000001809ff7810 */ /* 0x000fe20007fde0ff */
[----:B------:R-:W-:-:S02]  /*cd90*/  WARPGROUP.DEPBAR.LE gsb0, 0x0 ;  /* 0x00008000000079c5 */ /* 0x000fc40000010000 */
[----:B------:R0:W-:Y:S02]  /*cda0*/  STL [R1+0xac0], R75 ;  /* 0x000ac04b01007387 */ /* 0x0001e40000100800 */
[----:B0-----:R-:W-:Y:S02]  /*cdb0*/  FSEL R75, R90, -INF , !P4 ;  /* 0xff8000005a4b7808 */ /* 0x001fe40006000000 */
[----:B------:R-:W-:-:S04]  /*cdc0*/  ISETP.GT.U32.AND P4, PT, R244, R7, PT ;  /* 0x00000007f400720c */ /* 0x000fc80003f84070 */
[----:B------:R-:W-:-:S04]  /*cdd0*/  ISETP.GT.U32.AND.EX P4, PT, R14, RZ, PT, P4 ;  /* 0x000000ff0e00720c */ /* 0x000fc80003f84140 */
[----:B------:R-:W-:Y:S02]  /*cde0*/  FSEL R241, R93, -INF , !P4 ;  /* 0xff8000005df17808 */ /* 0x000fe40006000000 */
[----:B------:R-:W-:Y:S01]  /*cdf0*/  ISETP.GT.U32.AND P4, PT, R246, R23, PT ;  /* 0x00000017f600720c */ /* 0x000fe20003f84070 */
[----:B------:R0:W-:Y:S03]  /*ce00*/  STL [R1+0xabc], R78 ;  /* 0x000abc4e01007387 */ /* 0x0001e60000100800 */
[----:B------:R-:W-:Y:S01]  /*ce10*/  ISETP.GT.U32.AND.EX P4, PT, R15, RZ, PT, P4 ;  /* 0x000000ff0f00720c */ /* 0x000fe20003f84140 */
[----:B------:R-:W-:Y:S04]  /*ce20*/  STL [R1+0xab8], R79 ;  /* 0x000ab84f01007387 */ /* 0x000fe80000100800 */
[----:B------:R1:W-:Y:S01]  /*ce30*/  STL [R1+0xab4], R82 ;  /* 0x000ab45201007387 */ /* 0x0003e20000100800 */
[----:B0-----:R-:W-:-:S02]  /*ce40*/  FSEL R78, R91, -INF , !P5 ;  /* 0xff8000005b4e7808 */ /* 0x001fc40006800000 */
[----:B------:R-:W-:Y:S02]  /*ce50*/  ISETP.GT.U32.AND P5, PT, R244, R23, PT ;  /* 0x00000017f400720c */ /* 0x000fe40003fa4070 */
[----:B-1----:R-:W-:Y:S02]  /*ce60*/  FSEL R82, R98, -INF , !P4 ;  /* 0xff80000062527808 */ /* 0x002fe40006000000 */
[----:B------:R-:W-:Y:S02]  /*ce70*/  ISETP.GT.U32.AND P4, PT, R247, R7, PT ;  /* 0x00000007f700720c */ /* 0x000fe40003f84070 */
[----:B------:R-:W-:Y:S02]  /*ce80*/  ISETP.GT.U32.AND.EX P5, PT, R14, RZ, PT, P5 ;  /* 0x000000ff0e00720c */ /* 0x000fe40003fa4150 */
[----:B------:R-:W-:Y:S02]  /*ce90*/  ISETP.GT.U32.AND.EX P4, PT, R18, RZ, PT, P4 ;  /* 0x000000ff1200720c */ /* 0x000fe40003f84140 */
[----:B------:R-:W-:-:S02]  /*cea0*/  FSEL R79, R95, -INF , !P5 ;  /* 0xff8000005f4f7808 */ /* 0x000fc40006800000 */
[----:B------:R-:W-:Y:S02]  /*ceb0*/  FSEL R237, R101, -INF , !P4 ;  /* 0xff80000065ed7808 */ /* 0x000fe40006000000 */
[-C--:B------:R-:W-:Y:S02]  /*cec0*/  ISETP.GT.U32.AND P4, PT, R250, R7.reuse, PT ;  /* 0x00000007fa00720c */ /* 0x080fe40003f84070 */
[----:B------:R-:W-:Y:S02]  /*ced0*/  ISETP.GT.U32.AND P5, PT, R245, R7, PT ;  /* 0x00000007f500720c */ /* 0x000fe40003fa4070 */
[----:B------:R-:W-:Y:S02]  /*cee0*/  ISETP.GT.U32.AND.EX P4, PT, R19, RZ, PT, P4 ;  /* 0x000000ff1300720c */ /* 0x000fe40003f84140 */
[----:B------:R-:W-:Y:S02]  /*cef0*/  ISETP.GT.U32.AND.EX P5, PT, R16, RZ, PT, P5 ;  /* 0x000000ff1000720c */ /* 0x000fe40003fa4150 */
[----:B------:R-:W-:-:S02]  /*cf00*/  FSEL R236, R104, -INF , !P4 ;  /* 0xff80000068ec7808 */ /* 0x000fc40006000000 */
[-C--:B------:R-:W-:Y:S02]  /*cf10*/  ISETP.GT.U32.AND P4, PT, R249, R23.reuse, PT ;  /* 0x00000017f900720c */ /* 0x080fe40003f84070 */
[----:B------:R-:W-:Y:S02]  /*cf20*/  FSEL R240, R96, -INF , !P0 ;  /* 0xff80000060f07808 */ /* 0x000fe40004000000 */
[----:B------:R-:W-:Y:S01]  /*cf30*/  FSEL R239, R97, -INF , !P5 ;  /* 0xff80000061ef7808 */ /* 0x000fe20006800000 */
[----:B------:R-:W-:Y:S01]  /*cf40*/  FMUL R107, R107, UR5 ;  /* 0x000000056b6b7c20 */ /* 0x000fe20008400000 */
[----:B------:R-:W-:Y:S02]  /*cf50*/  IADD3.X R17, RZ, R12, RZ, P6, !PT ;  /* 0x0000000cff117210 */ /* 0x000fe400037fe4ff */
[----:B------:R-:W-:Y:S02]  /*cf60*/  ISETP.GT.U32.AND P0, PT, R245, R23, PT ;  /* 0x00000017f500720c */ /* 0x000fe40003f04070 */
[----:B------:R-:W-:Y:S01]  /*cf70*/  ISETP.GT.U32.AND P5, PT, R248, R7, PT ;  /* 0x00000007f800720c */ /* 0x000fe20003fa4070 */
[----:B------:R-:W-:Y:S01]  /*cf80*/  FMUL R99, R99, UR5 ;  /* 0x0000000563637c20 */ /* 0x000fe20008400000 */
[----:B------:R-:W-:Y:S01]  /*cf90*/  ISETP.GT.U32.AND.EX P4, PT, R20, RZ, PT, P4 ;  /* 0x000000ff1400720c */ /* 0x000fe20003f84140 */
[----:B------:R-:W-:Y:S01]  /*cfa0*/  FMUL R100, R100, UR5 ;  /* 0x0000000564647c20 */ /* 0x000fe20008400000 */
[----:B------:R-:W-:-:S02]  /*cfb0*/  IADD3 R251, R8, 0x29, RZ ;  /* 0x0000002908fb7810 */ /* 0x000fc40007ffe0ff */
[----:B------:R-:W-:Y:S02]  /*cfc0*/  ISETP.GT.U32.AND.EX P0, PT, R16, RZ, PT, P0 ;  /* 0x000000ff1000720c */ /* 0x000fe40003f04100 */
[----:B------:R-:W-:Y:S01]  /*cfd0*/  ISETP.GT.U32.AND.EX P5, PT, R17, RZ, PT, P5 ;  /* 0x000000ff1100720c */ /* 0x000fe20003fa4150 */
[----:B------:R0:W-:Y:S01]  /*cfe0*/  STL [R1+0xab0], R83 ;  /* 0x000ab05301007387 */ /* 0x0001e20000100800 */
[----:B------:R-:W-:Y:S02]  /*cff0*/  FSEL R107, R107, -INF , !P4 ;  /* 0xff8000006b6b7808 */ /* 0x000fe40006000000 */
[----:B------:R-:W-:Y:S02]  /*d000*/  ISETP.GT.U32.AND P4, PT, R251, R7, PT ;  /* 0x00000007fb00720c */ /* 0x000fe40003f84070 */
[----:B------:R-:W-:Y:S01]  /*d010*/  FSEL R238, R100, -INF , !P5 ;  /* 0xff80000064ee7808 */ /* 0x000fe20006800000 */
[----:B------:R-:W-:Y:S01]  /*d020*/  FMUL R109, R109, UR5 ;  /* 0x000000056d6d7c20 */ /* 0x000fe20008400000 */
[----:B------:R-:W-:-:S02]  /*d030*/  ISETP.GT.U32.AND P5, PT, R247, R23, PT ;  /* 0x00000017f700720c */ /* 0x000fc40003fa4070 */
[----:B0-----:R-:W-:Y:S02]  /*d040*/  FSEL R83, R99, -INF , !P0 ;  /* 0xff80000063537808 */ /* 0x001fe40004000000 */
[----:B------:R-:W-:Y:S01]  /*d050*/  ISETP.GT.U32.AND P0, PT, R248, R23, PT ;  /* 0x00000017f800720c */ /* 0x000fe20003f04070 */
[----:B------:R-:W-:Y:S01]  /*d060*/  VIADD R165, R8, 0x30 ;  /* 0x0000003008a57836 */ /* 0x000fe20000000000 */
[----:B------:R-:W-:Y:S01]  /*d070*/  ISETP.GT.U32.AND.EX P4, PT, R22, RZ, PT, P4 ;  /* 0x000000ff1600720c */ /* 0x000fe20003f84140 */
[----:B------:R-:W-:Y:S01]  /*d080*/  FMUL R102, R102, UR5 ;  /* 0x0000000566667c20 */ /* 0x000fe20008400000 */
[----:B------:R-:W-:Y:S01]  /*d090*/  IADD3 RZ, P2, R9, 0x30, RZ ;  /* 0x0000003009ff7810 */ /* 0x000fe20007f5e0ff */
[----:B------:R-:W-:Y:S01]  /*d0a0*/  FMUL R103, R103, UR5 ;  /* 0x0000000567677c20 */ /* 0x000fe20008400000 */
[----:B------:R-:W-:Y:S02]  /*d0b0*/  ISETP.GT.U32.AND.EX P0, PT, R17, RZ, PT, P0 ;  /* 0x000000ff1100720c */ /* 0x000fe40003f04100 */
[----:B------:R-:W-:Y:S01]  /*d0c0*/  ISETP.GT.U32.AND.EX P5, PT, R18, RZ, PT, P5 ;  /* 0x000000ff1200720c */ /* 0x000fe20003fa4150 */
[----:B------:R0:W-:Y:S01]  /*d0d0*/  STL [R1+0xaac], R86 ;  /* 0x000aac5601007387 */ /* 0x0001e20000100800 */
[----:B------:R-:W-:-:S02]  /*d0e0*/  FSEL R109, R109, -INF , !P4 ;  /* 0xff8000006d6d7808 */ /* 0x000fc40006000000 */
[----:B------:R-:W-:Y:S01]  /*d0f0*/  IADD3.X R216, RZ, R12, RZ, P2, !PT ;  /* 0x0000000cffd87210 */ /* 0x000fe200017fe4ff */
[----:B------:R1:W-:Y:S01]  /*d100*/  STL [R1+0xaa8], R87 ;  /* 0x000aa85701007387 */ /* 0x0003e20000100800 */
[----:B------:R-:W-:Y:S01]  /*d110*/  ISETP.GT.U32.AND P4, PT, R165, R7, PT ;  /* 0x00000007a500720c */ /* 0x000fe20003f84070 */
[----:B------:R-:W-:Y:S01]  /*d120*/  FMUL R112, R112, UR5 ;  /* 0x0000000570707c20 */ /* 0x000fe20008400000 */
[----:B0-----:R-:W-:Y:S02]  /*d130*/  FSEL R86, R102, -INF , !P0 ;  /* 0xff80000066567808 */ /* 0x001fe40004000000 */
[----:B------:R-:W-:Y:S02]  /*d140*/  ISETP.GT.U32.AND P0, PT, R250, R23, PT ;  /* 0x00000017fa00720c */ /* 0x000fe40003f04070 */
[----:B-1----:R-:W-:Y:S02]  /*d150*/  FSEL R87, R103, -INF , !P5 ;  /* 0xff80000067577808 */ /* 0x002fe40006800000 */
[----:B------:R-:W-:Y:S01]  /*d160*/  ISETP.GT.U32.AND P5, PT, R249, R7, PT ;  /* 0x00000007f900720c */ /* 0x000fe20003fa4070 */
[----:B------:R-:W-:Y:S01]  /*d170*/  FMUL R105, R105, UR5 ;  /* 0x0000000569697c20 */ /* 0x000fe20008400000 */
[----:B------:R-:W-:Y:S01]  /*d180*/  ISETP.GT.U32.AND.EX P4, PT, R216, RZ, PT, P4 ;  /* 0x000000ffd800720c */ /* 0x000fe20003f84140 */
[----:B------:R-:W-:Y:S01]  /*d190*/  FMUL R106, R106, UR5 ;  /* 0x000000056a6a7c20 */ /* 0x000fe20008400000 */
[----:B------:R-:W-:-:S02]  /*d1a0*/  IADD3 RZ, P6, R9, 0x31, RZ ;  /* 0x0000003109ff7810 */ /* 0x000fc40007fde0ff */
[----:B------:R-:W-:Y:S02]  /*d1b0*/  IADD3 R164, R8, 0x31, RZ ;  /* 0x0000003108a47810 */ /* 0x000fe40007ffe0ff */
[----:B------:R-:W-:Y:S02]  /*d1c0*/  ISETP.GT.U32.AND.EX P0, PT, R19, RZ, PT, P0 ;  /* 0x000000ff1300720c */ /* 0x000fe40003f04100 */
[----:B------:R-:W-:Y:S02]  /*d1d0*/  ISETP.GT.U32.AND.EX P5, PT, R20, RZ, PT, P5 ;  /* 0x000000ff1400720c */ /* 0x000fe40003fa4150 */
[----:B------:R-:W-:Y:S02]  /*d1e0*/  IADD3 R252, R8, 0x28, RZ ;  /* 0x0000002808fc7810 */ /* 0x000fe40007ffe0ff */
[----:B------:R-:W-:Y:S02]  /*d1f0*/  FSEL R112, R112, -INF , !P4 ;  /* 0xff80000070707808 */ /* 0x000fe40006000000 */
[----:B------:R-:W-:-:S02]  /*d200*/  IADD3 RZ, P3, R9, 0x38, RZ ;  /* 0x0000003809ff7810 */ /* 0x000fc40007f7e0ff */
[----:B------:R-:W-:Y:S02]  /*d210*/  IADD3.X R217, RZ, R12, RZ, P6, !PT ;  /* 0x0000000cffd97210 */ /* 0x000fe400037fe4ff */
[----:B------:R-:W-:Y:S02]  /*d220*/  ISETP.GT.U32.AND P4, PT, R164, R23, PT ;  /* 0x00000017a400720c */ /* 0x000fe40003f84070 */
[----:B------:R-:W-:Y:S02]  /*d230*/  FSEL R105, R105, -INF , !P5 ;  /* 0xff80000069697808 */ /* 0x000fe40006800000 */
[----:B------:R-:W-:Y:S01]  /*d240*/  FSEL R106, R106, -INF , !P0 ;  /* 0xff8000006a6a7808 */ /* 0x000fe20004000000 */
[----:B------:R-:W-:Y:S01]  /*d250*/  FMUL R115, R115, UR5 ;  /* 0x0000000573737c20 */ /* 0x000fe20008400000 */
[C---:B------:R-:W-:Y:S02]  /*d260*/  ISETP.GT.U32.AND P5, PT, R252.reuse, R7, PT ;  /* 0x00000007fc00720c */ /* 0x040fe40003fa4070 */
[----:B------:R-:W-:Y:S01]  /*d270*/  ISETP.GT.U32.AND P0, PT, R252, R23, PT ;  /* 0x00000017fc00720c */ /* 0x000fe20003f04070 */
[----:B------:R-:W-:Y:S01]  /*d280*/  VIADD R162, R8, 0x39 ;  /* 0x0000003908a27836 */ /* 0x000fe20000000000 */
[----:B------:R-:W-:Y:S01]  /*d290*/  ISETP.GT.U32.AND.EX P4, PT, R217, RZ, PT, P4 ;  /* 0x000000ffd900720c */ /* 0x000fe20003f84140 */
[----:B------:R-:W-:Y:S01]  /*d2a0*/  IMAD.X R218, RZ, RZ, R12, P3 ;  /* 0x000000ffffda7224 */ /* 0x000fe200018e060c */
[C---:B------:R-:W-:Y:S01]  /*d2b0*/  IADD3 RZ, P1, R9.reuse, 0x39, RZ ;  /* 0x0000003909ff7810 */ /* 0x040fe20007f3e0ff */
[----:B------:R-:W-:Y:S01]  /*d2c0*/  FMUL R108, R108, UR5 ;  /* 0x000000056c6c7c20 */ /* 0x000fe20008400000 */
[----:B------:R-:W-:Y:S01]  /*d2d0*/  FMUL R110, R110, UR5 ;  /* 0x000000056e6e7c20 */ /* 0x000fe20008400000 */
[----:B------:R-:W-:-:S02]  /*d2e0*/  IADD3 RZ, P3, R9, 0x60, RZ ;  /* 0x0000006009ff7810 */ /* 0x000fc40007f7e0ff */
[C---:B------:R-:W-:Y:S02]  /*d2f0*/  ISETP.GT.U32.AND.EX P5, PT, R21.reuse, RZ, PT, P5 ;  /* 0x000000ff1500720c */ /* 0x040fe40003fa4150 */
[----:B------:R-:W-:Y:S02]  /*d300*/  ISETP.GT.U32.AND.EX P0, PT, R21, RZ, PT, P0 ;  /* 0x000000ff1500720c */ /* 0x000fe40003f04100 */
[----:B------:R-:W-:Y:S02]  /*d310*/  FSEL R115, R115, -INF , !P4 ;  /* 0xff80000073737808 */ /* 0x000fe40006000000 */
[----:B------:R-:W-:Y:S02]  /*d320*/  IADD3 RZ, P6, R9, 0x59, RZ ;  /* 0x0000005909ff7810 */ /* 0x000fe40007fde0ff */
[----:B------:R-:W-:Y:S02]  /*d330*/  IADD3.X R219, RZ, R12, RZ, P1, !PT ;  /* 0x0000000cffdb7210 */ /* 0x000fe40000ffe4ff */
[----:B------:R-:W-:-:S02]  /*d340*/  ISETP.GT.U32.AND P4, PT, R162, R7, PT ;  /* 0x00000007a200720c */ /* 0x000fc40003f84070 */
[----:B------:R-:W-:Y:S02]  /*d350*/  IADD3.X R226, RZ, R12, RZ, P3, !PT ;  /* 0x0000000cffe27210 */ /* 0x000fe40001ffe4ff */
[----:B------:R-:W-:Y:S02]  /*d360*/  FSEL R108, R108, -INF , !P5 ;  /* 0xff8000006c6c7808 */ /* 0x000fe40006800000 */
[----:B------:R-:W-:Y:S01]  /*d370*/  FSEL R110, R110, -INF , !P0 ;  /* 0xff8000006e6e7808 */ /* 0x000fe20004000000 */
[----:B------:R-:W-:Y:S01]  /*d380*/  FMUL R117, R117, UR5 ;  /* 0x0000000575757c20 */ /* 0x000fe20008400000 */
[----:B------:R-:W-:Y:S02]  /*d390*/  IADD3 RZ, P3, R9, 0x78, RZ ;  /* 0x0000007809ff7810 */ /* 0x000fe40007f7e0ff */
[----:B------:R-:W-:Y:S02]  /*d3a0*/  ISETP.GT.U32.AND P5, PT, R251, R23, PT ;  /* 0x00000017fb00720c */ /* 0x000fe40003fa4070 */
[----:B------:R-:W-:-:S02]  /*d3b0*/  ISETP.GT.U32.AND P0, PT, R164, R7, PT ;  /* 0x00000007a400720c */ /* 0x000fc40003f04070 */
[----:B------:R-:W-:Y:S02]  /*d3c0*/  IADD3 RZ, P2, R9, 0x58, RZ ;  /* 0x0000005809ff7810 */ /* 0x000fe40007f5e0ff */
[C---:B------:R-:W-:Y:S01]  /*d3d0*/  IADD3 R167, R8.reuse, 0x48, RZ ;  /* 0x0000004808a77810 */ /* 0x040fe20007ffe0ff */
[----:B------:R-:W-:Y:S01]  /*d3e0*/  IMAD.X R225, RZ, RZ, R12, P6 ;  /* 0x000000ffffe17224 */ /* 0x000fe200030e060c */
[----:B------:R-:W-:Y:S01]  /*d3f0*/  ISETP.GT.U32.AND.EX P4, PT, R219, RZ, PT, P4 ;  /* 0x000000ffdb00720c */ /* 0x000fe20003f84140 */
[----:B------:R-:W-:Y:S01]  /*d400*/  FMUL R111, R111, UR5 ;  /* 0x000000056f6f7c20 */ /* 0x000fe20008400000 */
[----:B------:R-:W-:Y:S01]  /*d410*/  IADD3 RZ, P1, R9, 0x61, RZ ;  /* 0x0000006109ff7810 */ /* 0x000fe20007f3e0ff */
[----:B------:R-:W-:Y:S01]  /*d420*/  FMUL R113, R113, UR5 ;  /* 0x0000000571717c20 */ /* 0x000fe20008400000 */
[C---:B------:R-:W-:Y:S01]  /*d430*/  IADD3 R161, R8.reuse, 0x41, RZ ;  /* 0x0000004108a17810 */ /* 0x040fe20007ffe0ff */
[----:B------:R-:W-:Y:S01]  /*d440*/  VIADD R168, R8, 0x40 ;  /* 0x0000004008a87836 */ /* 0x000fe20000000000 */
[----:B------:R-:W-:-:S02]  /*d450*/  IADD3 RZ, P6, R9, 0x51, RZ ;  /* 0x0000005109ff7810 */ /* 0x000fc40007fde0ff */
[-C--:B------:R-:W-:Y:S02]  /*d460*/  IADD3.X R231, RZ, R12.reuse, RZ, P3, !PT ;  /* 0x0000000cffe77210 */ /* 0x080fe40001ffe4ff */
[----:B------:R-:W-:Y:S02]  /*d470*/  ISETP.GT.U32.AND.EX P5, PT, R22, RZ, PT, P5 ;  /* 0x000000ff1600720c */ /* 0x000fe40003fa4150 */
[----:B------:R-:W-:Y:S02]  /*d480*/  ISETP.GT.U32.AND.EX P0, PT, R217, RZ, PT, P0 ;  /* 0x000000ffd900720c */ /* 0x000fe40003f04100 */
[----:B------:R-:W-:Y:S02]  /*d490*/  IADD3.X R224, RZ, R12, RZ, P2, !PT ;  /* 0x0000000cffe07210 */ /* 0x000fe400017fe4ff */
[----:B------:R-:W-:Y:S02]  /*d4a0*/  IADD3 R163, R8, 0x38, RZ ;  /* 0x0000003808a37810 */ /* 0x000fe40007ffe0ff */
[----:B------:R-:W-:-:S02]  /*d4b0*/  ISETP.GT.U32.AND P3, PT, R167, R7, PT ;  /* 0x00000007a700720c */ /* 0x000fc40003f64070 */
[----:B------:R-:W-:Y:S02]  /*d4c0*/  IADD3 RZ, P2, R9, 0x71, RZ ;  /* 0x0000007109ff7810 */ /* 0x000fe40007f5e0ff */
[----:B------:R-:W-:Y:S01]  /*d4d0*/  FSEL R117, R117, -INF , !P4 ;  /* 0xff80000075757808 */ /* 0x000fe20006000000 */
[----:B------:R-:W-:Y:S01]  /*d4e0*/  FMUL R124, R124, UR5 ;  /* 0x000000057c7c7c20 */ /* 0x000fe20008400000 */
[-C--:B------:R-:W-:Y:S02]  /*d4f0*/  IADD3.X R232, RZ, R12.reuse, RZ, P1, !PT ;  /* 0x0000000cffe87210 */ /* 0x080fe40000ffe4ff */
[----:B------:R-:W-:Y:S02]  /*d500*/  ISETP.GT.U32.AND P4, PT, R161, R7, PT ;  /* 0x00000007a100720c */ /* 0x000fe40003f84070 */
[----:B------:R-:W-:Y:S02]  /*d510*/  IADD3 RZ, P1, R9, 0x79, RZ ;  /* 0x0000007909ff7810 */ /* 0x000fe40007f3e0ff */
[----:B------:R-:W-:-:S02]  /*d520*/  IADD3.X R223, RZ, R12, RZ, P6, !PT ;  /* 0x0000000cffdf7210 */ /* 0x000fc400037fe4ff */
[----:B------:R-:W-:Y:S02]  /*d530*/  FSEL R111, R111, -INF , !P5 ;  /* 0xff8000006f6f7808 */ /* 0x000fe40006800000 */
[----:B------:R-:W-:Y:S01]  /*d540*/  FSEL R113, R113, -INF , !P0 ;  /* 0xff80000071717808 */ /* 0x000fe20004000000 */
[----:B------:R-:W-:Y:S01]  /*d550*/  FMUL R121, R121, UR5 ;  /* 0x0000000579797c20 */ /* 0x000fe20008400000 */
[-C--:B------:R-:W-:Y:S02]  /*d560*/  ISETP.GT.U32.AND P6, PT, R168, R23.reuse, PT ;  /* 0x00000017a800720c */ /* 0x080fe40003fc4070 */
[----:B------:R-:W-:Y:S02]  /*d570*/  ISETP.GT.U32.AND P5, PT, R165, R23, PT ;  /* 0x00000017a500720c */ /* 0x000fe40003fa4070 */
[-C--:B------:R-:W-:Y:S02]  /*d580*/  ISETP.GT.U32.AND P0, PT, R163, R7.reuse, PT ;  /* 0x00000007a300720c */ /* 0x080fe40003f04070 */
[----:B------:R-:W-:Y:S01]  /*d590*/  ISETP.GT.U32.AND.EX P3, PT, R235, RZ, PT, P3 ;  /* 0x000000ffeb00720c */ /* 0x000fe20003f64130 */
[C---:B------:R-:W-:Y:S01]  /*d5a0*/  VIADD R159, R8.reuse, 0x50 ;  /* 0x00000050089f7836 */ /* 0x040fe20000000000 */
[----:B------:R-:W-:Y:S01]  /*d5b0*/  IADD3 R158, R8, 0x58, RZ ;  /* 0x00000058089e7810 */ /* 0x000fe20007ffe0ff */
[--C-:B------:R-:W-:Y:S01]  /*d5c0*/  IMAD.X R230, RZ, RZ, R12.reuse, P2 ;  /* 0x000000ffffe67224 */ /* 0x100fe200010e060c */
[----:B------:R-:W-:Y:S01]  /*d5d0*/  ISETP.GT.U32.AND.EX P4, PT, R220, RZ, PT, P4 ;  /* 0x000000ffdc00720c */ /* 0x000fe20003f84140 */
[----:B------:R-:W-:Y:S01]  /*d5e0*/  FMUL R114, R114, UR5 ;  /* 0x0000000572727c20 */ /* 0x000fe20008400000 */
[----:B------:R-:W-:Y:S01]  /*d5f0*/  ISETP.GT.U32.AND P2, PT, R168, R7, PT ;  /* 0x00000007a800720c */ /* 0x000fe20003f44070 */
[----:B------:R-:W-:Y:S01]  /*d600*/  FMUL R116, R116, UR5 ;  /* 0x0000000574747c20 */ /* 0x000fe20008400000 */
[----:B------:R-:W-:Y:S01]  /*d610*/  FMUL R122, R122, UR5 ;  /* 0x000000057a7a7c20 */ /* 0x000fe20008400000 */
[----:B------:R-:W-:Y:S01]  /*d620*/  IMAD.X R12, RZ, RZ, R12, P1 ;  /* 0x000000ffff0c7224 */ /* 0x000fe200008e060c */
[----:B------:R-:W-:-:S02]  /*d630*/  ISETP.GT.U32.AND.EX P5, PT, R216, RZ, PT, P5 ;  /* 0x000000ffd800720c */ /* 0x000fc40003fa4150 */
[----:B------:R-:W-:Y:S02]  /*d640*/  ISETP.GT.U32.AND.EX P0, PT, R218, RZ, PT, P0 ;  /* 0x000000ffda00720c */ /* 0x000fe40003f04100 */
[----:B------:R-:W-:Y:S02]  /*d650*/  ISETP.GT.U32.AND.EX P6, PT, R234, RZ, PT, P6 ;  /* 0x000000ffea00720c */ /* 0x000fe40003fc4160 */
[----:B------:R-:W-:Y:S01]  /*d660*/  FSEL R124, R124, -INF , !P3 ;  /* 0xff8000007c7c7808 */ /* 0x000fe20005800000 */
[----:B------:R-:W-:Y:S01]  /*d670*/  FMUL R120, R120, UR5 ;  /* 0x0000000578787c20 */ /* 0x000fe20008400000 */
[-C--:B------:R-:W-:Y:S02]  /*d680*/  ISETP.GT.U32.AND P1, PT, R167, R23.reuse, PT ;  /* 0x00000017a700720c */ /* 0x080fe40003f24070 */
[----:B------:R-:W-:Y:S02]  /*d690*/  ISETP.GT.U32.AND P3, PT, R158, R23, PT ;  /* 0x000000179e00720c */ /* 0x000fe40003f64070 */
[----:B------:R-:W-:Y:S01]  /*d6a0*/  FSEL R121, R121, -INF , !P4 ;  /* 0xff80000079797808 */ /* 0x000fe20006000000 */
[----:B------:R-:W-:Y:S01]  /*d6b0*/  FMUL R126, R126, UR5 ;  /* 0x000000057e7e7c20 */ /* 0x000fe20008400000 */
[----:B------:R-:W-:Y:S01]  /*d6c0*/  ISETP.GT.U32.AND.EX P2, PT, R234, RZ, PT, P2 ;  /* 0x000000ffea00720c */ /* 0x000fe20003f44120 */
[----:B------:R-:W-:Y:S01]  /*d6d0*/  FMUL R134, R134, UR5 ;  /* 0x0000000586867c20 */ /* 0x000fe20008400000 */
[----:B------:R-:W-:-:S02]  /*d6e0*/  ISETP.GT.U32.AND P4, PT, R159, R7, PT ;  /* 0x000000079f00720c */ /* 0x000fc40003f84070 */
[----:B------:R-:W-:Y:S02]  /*d6f0*/  IADD3 R160, R8, 0x49, RZ ;  /* 0x0000004908a07810 */ /* 0x000fe40007ffe0ff */
[----:B------:R-:W-:Y:S02]  /*d700*/  FSEL R114, R114, -INF , !P5 ;  /* 0xff80000072727808 */ /* 0x000fe40006800000 */
[----:B------:R-:W-:Y:S02]  /*d710*/  FSEL R116, R116, -INF , !P0 ;  /* 0xff80000074747808 */ /* 0x000fe40004000000 */
[----:B------:R-:W-:Y:S01]  /*d720*/  FSEL R122, R122, -INF , !P6 ;  /* 0xff8000007a7a7808 */ /* 0x000fe20007000000 */
[----:B------:R-:W-:Y:S01]  /*d730*/  FMUL R9, R128, UR5 ;  /* 0x0000000580097c20 */ /* 0x000fe20008400000 */
[-C--:B------:R-:W-:Y:S02]  /*d740*/  ISETP.GT.U32.AND P5, PT, R163, R23.reuse, PT ;  /* 0x00000017a300720c */ /* 0x080fe40003fa4070 */
[----:B------:R-:W-:-:S02]  /*d750*/  ISETP.GT.U32.AND P0, PT, R162, R23, PT ;  /* 0x00000017a200720c */ /* 0x000fc40003f04070 */
[-C--:B------:R-:W-:Y:S02]  /*d760*/  ISETP.GT.U32.AND P6, PT, R159, R23.reuse, PT ;  /* 0x000000179f00720c */ /* 0x080fe40003fc4070 */
[----:B------:R-:W-:Y:S02]  /*d770*/  ISETP.GT.U32.AND.EX P1, PT, R235, RZ, PT, P1 ;  /* 0x000000ffeb00720c */ /* 0x000fe40003f24110 */
[----:B------:R-:W-:Y:S02]  /*d780*/  ISETP.GT.U32.AND.EX P3, PT, R224, RZ, PT, P3 ;  /* 0x000000ffe000720c */ /* 0x000fe40003f64130 */
[C---:B------:R-:W-:Y:S02]  /*d790*/  IADD3 R157, R8.reuse, 0x59, RZ ;  /* 0x00000059089d7810 */ /* 0x040fe40007ffe0ff */
[----:B------:R-:W-:Y:S01]  /*d7a0*/  IADD3 R153, R8, 0x68, RZ ;  /* 0x0000006808997810 */ /* 0x000fe20007ffe0ff */
[----:B------:R-:W-:Y:S01]  /*d7b0*/  FMUL R118, R118, UR5 ;  /* 0x0000000576767c20 */ /* 0x000fe20008400000 */
[----:B------:R-:W-:Y:S01]  /*d7c0*/  FSEL R120, R120, -INF , !P2 ;  /* 0xff80000078787808 */ /* 0x000fe20005000000 */
[----:B------:R-:W-:Y:S01]  /*d7d0*/  FMUL R119, R119, UR5 ;  /* 0x0000000577777c20 */ /* 0x000fe20008400000 */
[----:B------:R-:W-:Y:S01]  /*d7e0*/  ISETP.GT.U32.AND.EX P4, PT, R222, RZ, PT, P4 ;  /* 0x000000ffde00720c */ /* 0x000fe20003f84140 */
[----:B------:R-:W-:Y:S01]  /*d7f0*/  FMUL R130, R130, UR5 ;  /* 0x0000000582827c20 */ /* 0x000fe20008400000 */
[C---:B------:R-:W-:Y:S01]  /*d800*/  IADD3 R156, R8.reuse, 0x51, RZ ;  /* 0x00000051089c7810 */ /* 0x040fe20007ffe0ff */
[----:B------:R-:W-:Y:S01]  /*d810*/  VIADD R155, R8, 0x60 ;  /* 0x00000060089b7836 */ /* 0x000fe20000000000 */
[----:B------:R-:W-:-:S02]  /*d820*/  ISETP.GT.U32.AND P2, PT, R160, R23, PT ;  /* 0x00000017a000720c */ /* 0x000fc40003f44070 */
[----:B------:R-:W-:Y:S02]  /*d830*/  ISETP.GT.U32.AND.EX P5, PT, R218, RZ, PT, P5 ;  /* 0x000000ffda00720c */ /* 0x000fe40003fa4150 */
[----:B------:R-:W-:Y:S02]  /*d840*/  ISETP.GT.U32.AND.EX P0, PT, R219, RZ, PT, P0 ;  /* 0x000000ffdb00720c */ /* 0x000fe40003f04100 */
[----:B------:R-:W-:Y:S02]  /*d850*/  FSEL R126, R126, -INF , !P1 ;  /* 0xff8000007e7e7808 */ /* 0x000fe40004800000 */
[----:B------:R-:W-:Y:S02]  /*d860*/  ISETP.GT.U32.AND.EX P6, PT, R222, RZ, PT, P6 ;  /* 0x000000ffde00720c */ /* 0x000fe40003fc4160 */
[----:B------:R-:W-:Y:S01]  /*d870*/  FSEL R134, R134, -INF , !P3 ;  /* 0xff80000086867808 */ /* 0x000fe20005800000 */
[----:B------:R-:W-:Y:S01]  /*d880*/  FMUL R127, R127, UR5 ;  /* 0x000000057f7f7c20 */ /* 0x000fe20008400000 */
[----:B------:R-:W-:-:S02]  /*d890*/  ISETP.GT.U32.AND P1, PT, R157, R23, PT ;  /* 0x000000179d00720c */ /* 0x000fc40003f24070 */
[-C--:B------:R-:W-:Y:S02]  /*d8a0*/  ISETP.GT.U32.AND P3, PT, R153, R23.reuse, PT ;  /* 0x000000179900720c */ /* 0x080fe40003f64070 */
[----:B------:R-:W-:Y:S01]  /*d8b0*/  FSEL R9, R9, -INF , !P4 ;  /* 0xff80000009097808 */ /* 0x000fe20006000000 */
[----:B------:R-:W-:Y:S01]  /*d8c0*/  FMUL R135, R135, UR5 ;  /* 0x0000000587877c20 */ /* 0x000fe20008400000 */
[----:B------:R-:W-:Y:S01]  /*d8d0*/  ISETP.GT.U32.AND.EX P2, PT, R221, RZ, PT, P2 ;  /* 0x000000ffdd00720c */ /* 0x000fe20003f44120 */
[----:B------:R-:W-:Y:S01]  /*d8e0*/  FMUL R142, R142, UR5 ;  /* 0x000000058e8e7c20 */ /* 0x000fe20008400000 */
[----:B------:R-:W-:Y:S01]  /*d8f0*/  ISETP.GT.U32.AND P4, PT, R156, R23, PT ;  /* 0x000000179c00720c */ /* 0x000fe20003f84070 */
[----:B------:R-:W-:Y:S01]  /*d900*/  VIADD R5, R8, 0x69 ;  /* 0x0000006908057836 */ /* 0x000fe20000000000 */
[----:B------:R-:W-:Y:S02]  /*d910*/  FSEL R118, R118, -INF , !P5 ;  /* 0xff80000076767808 */ /* 0x000fe40006800000 */
[----:B------:R-:W-:-:S02]  /*d920*/  FSEL R119, R119, -INF , !P0 ;  /* 0xff80000077777808 */ /* 0x000fc40004000000 */
[----:B------:R-:W-:Y:S01]  /*d930*/  FSEL R130, R130, -INF , !P6 ;  /* 0xff80000082827808 */ /* 0x000fe20007000000 */
[----:B------:R-:W-:Y:S01]  /*d940*/  FMUL R131, R131, UR5 ;  /* 0x0000000583837c20 */ /* 0x000fe20008400000 */
[----:B------:R-:W-:Y:S02]  /*d950*/  ISETP.GT.U32.AND P5, PT, R161, R23, PT ;  /* 0x00000017a100720c */ /* 0x000fe40003fa4070 */
[----:B------:R-:W-:Y:S02]  /*d960*/  ISETP.GT.U32.AND P0, PT, R160, R7, PT ;  /* 0x00000007a000720c */ /* 0x000fe40003f04070 */
[----:B------:R-:W-:Y:S02]  /*d970*/  ISETP.GT.U32.AND P6, PT, R155, R23, PT ;  /* 0x000000179b00720c */ /* 0x000fe40003fc4070 */
[----:B------:R-:W-:Y:S02]  /*d980*/  ISETP.GT.U32.AND.EX P1, PT, R225, RZ, PT, P1 ;  /* 0x000000ffe100720c */ /* 0x000fe40003f24110 */
[----:B------:R-:W-:-:S02]  /*d990*/  ISETP.GT.U32.AND.EX P3, PT, R227, RZ, PT, P3 ;  /* 0x000000ffe300720c */ /* 0x000fc40003f64130 */
[----:B------:R-:W-:Y:S01]  /*d9a0*/  IADD3 R3, R8, 0x71, RZ ;  /* 0x0000007108037810 */ /* 0x000fe20007ffe0ff */
[----:B------:R-:W-:Y:S01]  /*d9b0*/  FMUL R123, R123, UR5 ;  /* 0x000000057b7b7c20 */ /* 0x000fe20008400000 */
[----:B------:R-:W-:Y:S01]  /*d9c0*/  FSEL R127, R127, -INF , !P2 ;  /* 0xff8000007f7f7808 */ /* 0x000fe20005000000 */
[----:B------:R-:W-:Y:S01]  /*d9d0*/  FMUL R125, R125, UR5 ;  /* 0x000000057d7d7c20 */ /* 0x000fe20008400000 */
[----:B------:R-:W-:Y:S01]  /*d9e0*/  ISETP.GT.U32.AND.EX P4, PT, R223, RZ, PT, P4 ;  /* 0x000000ffdf00720c */ /* 0x000fe20003f84140 */
[----:B------:R-:W-:Y:S01]  /*d9f0*/  FMUL R138, R138, UR5 ;  /* 0x000000058a8a7c20 */ /* 0x000fe20008400000 */
[----:B------:R-:W-:Y:S02]  /*da00*/  IADD3 R154, R8, 0x61, RZ ;  /* 0x00000061089a7810 */ /* 0x000fe40007ffe0ff */
[----:B------:R-:W-:Y:S02]  /*da10*/  ISETP.GT.U32.AND P2, PT, R156, R7, PT ;  /* 0x000000079c00720c */ /* 0x000fe40003f44070 */
[----:B------:R-:W-:-:S02]  /*da20*/  ISETP.GT.U32.AND.EX P5, PT, R220, RZ, PT, P5 ;  /* 0x000000ffdc00720c */ /* 0x000fc40003fa4150 */
[----:B------:R-:W-:Y:S02]  /*da30*/  ISETP.GT.U32.AND.EX P0, PT, R221, RZ, PT, P0 ;  /* 0x000000ffdd00720c */ /* 0x000fe40003f04100 */
[----:B------:R-:W-:Y:S02]  /*da40*/  FSEL R135, R135, -INF , !P1 ;  /* 0xff80000087877808 */ /* 0x000fe40004800000 */
[----:B------:R-:W-:Y:S02]  /*da50*/  ISETP.GT.U32.AND.EX P6, PT, R226, RZ, PT, P6 ;  /* 0x000000ffe200720c */ /* 0x000fe40003fc4160 */
[----:B------:R-:W-:Y:S01]  /*da60*/  FSEL R142, R142, -INF , !P3 ;  /* 0xff8000008e8e7808 */ /* 0x000fe20005800000 */
[----:B------:R-:W-:Y:S01]  /*da70*/  FMUL R89, R129, UR5 ;  /* 0x0000000581597c20 */ /* 0x000fe20008400000 */
[-C--:B------:R-:W-:Y:S02]  /*da80*/  ISETP.GT.U32.AND P1, PT, R5, R7.reuse, PT ;  /* 0x000000070500720c */ /* 0x080fe40003f24070 */
[----:B------:R-:W-:-:S02]  /*da90*/  ISETP.GT.U32.AND P3, PT, R3, R7, PT ;  /* 0x000000070300720c */ /* 0x000fc40003f64070 */
[----:B------:R-:W-:Y:S01]  /*daa0*/  FSEL R131, R131, -INF , !P4 ;  /* 0xff80000083837808 */ /* 0x000fe20006000000 */
[----:B------:R-:W-:Y:S01]  /*dab0*/  FMUL R96, R141, UR5 ;  /* 0x000000058d607c20 */ /* 0x000fe20008400000 */
[----:B------:R-:W-:Y:S01]  /*dac0*/  ISETP.GT.U32.AND.EX P2, PT, R223, RZ, PT, P2 ;  /* 0x000000ffdf00720c */ /* 0x000fe20003f44120 */
[----:B------:R-:W-:Y:S01]  /*dad0*/  FMUL R97, R145, UR5 ;  /* 0x0000000591617c20 */ /* 0x000fe20008400000 */
[-C--:B------:R-:W-:Y:S01]  /*dae0*/  ISETP.GT.U32.AND P4, PT, R154, R7.reuse, PT ;  /* 0x000000079a00720c */ /* 0x080fe20003f84070 */
[----:B------:R-:W-:Y:S01]  /*daf0*/  VIADD R2, R8, 0x78 ;  /* 0x0000007808027836 */ /* 0x000fe20000000000 */
[----:B------:R-:W-:Y:S02]  /*db00*/  FSEL R123, R123, -INF , !P5 ;  /* 0xff8000007b7b7808 */ /* 0x000fe40006800000 */
[----:B------:R-:W-:Y:S02]  /*db10*/  FSEL R125, R125, -INF , !P0 ;  /* 0xff8000007d7d7808 */ /* 0x000fe40004000000 */
[----:B------:R-:W-:Y:S01]  /*db20*/  FSEL R138, R138, -INF , !P6 ;  /* 0xff8000008a8a7808 */ /* 0x000fe20007000000 */
[----:B------:R-:W-:Y:S01]  /*db30*/  FMUL R92, R137, UR5 ;  /* 0x00000005895c7c20 */ /* 0x000fe20008400000 */
[----:B------:R-:W-:-:S02]  /*db40*/  ISETP.GT.U32.AND P5, PT, R158, R7, PT ;  /* 0x000000079e00720c */ /* 0x000fc40003fa4070 */
[----:B------:R-:W-:Y:S02]  /*db50*/  ISETP.GT.U32.AND P0, PT, R157, R7, PT ;  /* 0x000000079d00720c */ /* 0x000fe40003f04070 */
[----:B------:R-:W-:Y:S02]  /*db60*/  ISETP.GT.U32.AND P6, PT, R3, R23, PT ;  /* 0x000000170300720c */ /* 0x000fe40003fc4070 */
[----:B------:R-:W-:Y:S02]  /*db70*/  ISETP.GT.U32.AND.EX P1, PT, R228, RZ, PT, P1 ;  /* 0x000000ffe400720c */ /* 0x000fe40003f24110 */
[----:B------:R-:W-:Y:S02]  /*db80*/  ISETP.GT.U32.AND.EX P3, PT, R230, RZ, PT, P3 ;  /* 0x000000ffe600720c */ /* 0x000fe40003f64130 */
[----:B------:R-:W-:Y:S01]  /*db90*/  IADD3 R4, R8, 0x70, RZ ;  /* 0x0000007008047810 */ /* 0x000fe20007ffe0ff */
[----:B------:R-:W-:Y:S01]  /*dba0*/  FMUL R91, R132, UR5 ;  /* 0x00000005845b7c20 */ /* 0x000fe20008400000 */
[----:B------:R-:W-:Y:S01]  /*dbb0*/  FSEL R89, R89, -INF , !P2 ;  /* 0xff80000059597808 */ /* 0x000fe20005000000 */
[----:B------:R-:W-:Y:S01]  /*dbc0*/  FMUL R90, R133, UR5 ;  /* 0x00000005855a7c20 */ /* 0x000fe20008400000 */
[----:B------:R-:W-:Y:S01]  /*dbd0*/  ISETP.GT.U32.AND.EX P4, PT, R232, RZ, PT, P4 ;  /* 0x000000ffe800720c */ /* 0x000fe20003f84140 */
[----:B------:R-:W-:Y:S01]  /*dbe0*/  FMUL R147, R147, UR5 ;  /* 0x0000000593937c20 */ /* 0x000fe20008400000 */
[----:B------:R-:W-:-:S02]  /*dbf0*/  ISETP.GT.U32.AND P2, PT, R155, R7, PT ;  /* 0x000000079b00720c */ /* 0x000fc40003f44070 */
[----:B------:R-:W-:Y:S02]  /*dc00*/  ISETP.GT.U32.AND.EX P5, PT, R224, RZ, PT, P5 ;  /* 0x000000ffe000720c */ /* 0x000fe40003fa4150 */
[----:B------:R-:W-:Y:S02]  /*dc10*/  ISETP.GT.U32.AND.EX P0, PT, R225, RZ, PT, P0 ;  /* 0x000000ffe100720c */ /* 0x000fe40003f04100 */
[----:B------:R-:W-:Y:S02]  /*dc20*/  FSEL R96, R96, -INF , !P1 ;  /* 0xff80000060607808 */ /* 0x000fe40004800000 */
[----:B------:R-:W-:Y:S02]  /*dc30*/  FSEL R97, R97, -INF , !P3 ;  /* 0xff80000061617808 */ /* 0x000fe40005800000 */
[----:B------:R-:W-:Y:S01]  /*dc40*/  ISETP.GT.U32.AND.EX P6, PT, R230, RZ, PT, P6 ;  /* 0x000000ffe600720c */ /* 0x000fe20003fc4160 */
[----:B------:R-:W-:Y:S01]  /*dc50*/  FMUL R93, R136, UR5 ;  /* 0x00000005885d7c20 */ /* 0x000fe20008400000 */
[----:B------:R-:W-:-:S02]  /*dc60*/  IADD3 R152, R8, 0x79, RZ ;  /* 0x0000007908987810 */ /* 0x000fc40007ffe0ff */
[-C--:B------:R-:W-:Y:S02]  /*dc70*/  ISETP.GT.U32.AND P1, PT, R4, R7.reuse, PT ;  /* 0x000000070400720c */ /* 0x080fe40003f24070 */
[----:B------:R-:W-:Y:S02]  /*dc80*/  ISETP.GT.U32.AND P3, PT, R2, R7, PT ;  /* 0x000000070200720c */ /* 0x000fe40003f64070 */
[----:B------:R-:W-:Y:S01]  /*dc90*/  FSEL R92, R92, -INF , !P4 ;  /* 0xff8000005c5c7808 */ /* 0x000fe20006000000 */
[----:B------:R-:W-:Y:S01]  /*dca0*/  FMUL R98, R144, UR5 ;  /* 0x0000000590627c20 */ /* 0x000fe20008400000 */
[----:B------:R-:W-:Y:S01]  /*dcb0*/  ISETP.GT.U32.AND.EX P2, PT, R226, RZ, PT, P2 ;  /* 0x000000ffe200720c */ /* 0x000fe20003f44120 */
[----:B------:R-:W-:Y:S01]  /*dcc0*/  FMUL R99, R148, UR5 ;  /* 0x0000000594637c20 */ /* 0x000fe20008400000 */
[----:B------:R-:W-:Y:S02]  /*dcd0*/  ISETP.GT.U32.AND P4, PT, R4, R23, PT ;  /* 0x000000170400720c */ /* 0x000fe40003f84070 */
[----:B------:R-:W-:-:S02]  /*dce0*/  FSEL R91, R91, -INF , !P5 ;  /* 0xff8000005b5b7808 */ /* 0x000fc40006800000 */
[----:B------:R-:W-:Y:S02]  /*dcf0*/  FSEL R90, R90, -INF , !P0 ;  /* 0xff8000005a5a7808 */ /* 0x000fe40004000000 */
[----:B------:R-:W-:Y:S01]  /*dd00*/  FSEL R147, R147, -INF , !P6 ;  /* 0xff80000093937808 */ /* 0x000fe20007000000 */
[----:B------:R-:W-:Y:S01]  /*dd10*/  FMUL R146, R146, UR5 ;  /* 0x0000000592927c20 */ /* 0x000fe20008400000 */
[----:B------:R-:W-:Y:S02]  /*dd20*/  ISETP.GT.U32.AND P5, PT, R154, R23, PT ;  /* 0x000000179a00720c */ /* 0x000fe40003fa4070 */
[----:B------:R-:W-:Y:S02]  /*dd30*/  ISETP.GT.U32.AND P0, PT, R153, R7, PT ;  /* 0x000000079900720c */ /* 0x000fe40003f04070 */
[----:B------:R-:W-:Y:S02]  /*dd40*/  ISETP.GT.U32.AND.EX P1, PT, R229, RZ, PT, P1 ;  /* 0x000000ffe500720c */ /* 0x000fe40003f24110 */
[----:B------:R-:W-:-:S02]  /*dd50*/  ISETP.GT.U32.AND.EX P3, PT, R231, RZ, PT, P3 ;  /* 0x000000ffe700720c */ /* 0x000fc40003f64130 */
[----:B------:R-:W-:Y:S02]  /*dd60*/  ISETP.GT.U32.AND P6, PT, R152, R7, PT ;  /* 0x000000079800720c */ /* 0x000fe40003fc4070 */
[C---:B------:R-:W-:Y:S02]  /*dd70*/  LOP3.LUT R102, R7.reuse, 0x48, RZ, 0xfc, !PT ;  /* 0x0000004807667812 */ /* 0x040fe400078efcff */
[----:B------:R-:W-:Y:S01]  /*dd80*/  LOP3.LUT R101, R7, 0x40, RZ, 0xfc, !PT ;  /* 0x0000004007657812 */ /* 0x000fe200078efcff */
        /* <DEDUP_REMOVED lines=12> */
[----:B------:R-:W-:-:S02]  /*de50*/  ISETP.GT.U32.AND P1, PT, R8, R101, PT ;  /* 0x000000650800720c */ /* 0x000fc40003f24070 */
[----:B------:R-:W-:Y:S02]  /*de60*/  ISETP.GT.U32.AND P3, PT, R8, R102, PT ;  /* 0x000000660800720c */ /* 0x000fe40003f64070 */
[----:B------:R-:W-:Y:S01]  /*de70*/  FSEL R146, R146, -INF , !P4 ;  /* 0xff80000092927808 */ /* 0x000fe20006000000 */
[----:B------:R-:W-:Y:S01]  /*de80*/  FMUL R103, R24, UR5 ;  /* 0x0000000518677c20 */ /* 0x000fe20008400000 */
[----:B------:R-:W-:Y:S01]  /*de90*/  ISETP.GT.U32.AND.EX P2, PT, R228, RZ, PT, P2 ;  /* 0x000000ffe400720c */ /* 0x000fe20003f44120 */
[----:B------:R-:W-:Y:S01]  /*dea0*/  FMUL R26, R26, UR5 ;  /* 0x000000051a1a7c20 */ /* 0x000fe20008400000 */
[----:B------:R-:W-:Y:S02]  /*deb0*/  ISETP.GE.U32.AND P4, PT, R8, R101, PT ;  /* 0x000000650800720c */ /* 0x000fe40003f86070 */
[----:B------:R-:W-:Y:S02]  /*dec0*/  FSEL R139, R139, -INF , !P5 ;  /* 0xff8000008b8b7808 */ /* 0x000fe40006800000 */
[----:B------:R-:W-:-:S02]  /*ded0*/  FSEL R95, R95, -INF , !P0 ;  /* 0xff8000005f5f7808 */ /* 0x000fc40004000000 */
[----:B------:R-:W-:Y:S02]  /*dee0*/  FSEL R100, R100, -INF , !P6 ;  /* 0xff80000064647808 */ /* 0x000fe40007000000 */
[-C--:B------:R-:W-:Y:S02]  /*def0*/  ISETP.GT.U32.AND P5, PT, R2, R23.reuse, PT ;  /* 0x000000170200720c */ /* 0x080fe40003fa4070 */
[----:B------:R-:W-:Y:S01]  /*df00*/  ISETP.GT.U32.AND P0, PT, R152, R23, PT ;  /* 0x000000179800720c */ /* 0x000fe20003f04070 */
[----:B------:R-:W-:Y:S01]  /*df10*/  FMUL R23, R25, UR5 ;  /* 0x0000000519177c20 */ /* 0x000fe20008400000 */
[----:B------:R-:W-:Y:S02]  /*df20*/  ISETP.GE.U32.AND P6, PT, R8, R102, PT ;  /* 0x000000660800720c */ /* 0x000fe40003fc6070 */
[C---:B------:R-:W-:Y:S02]  /*df30*/  ISETP.GT.U32.AND.EX P1, PT, R13.reuse, RZ, PT, P1 ;  /* 0x000000ff0d00720c */ /* 0x040fe40003f24110 */
[----:B------:R-:W-:Y:S01]  /*df40*/  ISETP.GT.U32.AND.EX P3, PT, R13, RZ, PT, P3 ;  /* 0x000000ff0d00720c */ /* 0x000fe20003f64130 */
[----:B------:R-:W-:Y:S01]  /*df50*/  FMUL R27, R27, UR5 ;  /* 0x000000051b1b7c20 */ /* 0x000fe20008400000 */
[----:B------:R-:W-:-:S02]  /*df60*/  FSEL R143, R143, -INF , !P2 ;  /* 0xff8000008f8f7808 */ /* 0x000fc40005000000 */
[C---:B------:R-:W-:Y:S02]  /*df70*/  ISETP.GE.U32.AND.EX P4, PT, R13.reuse, RZ, PT, P4 ;  /* 0x000000ff0d00720c */ /* 0x040fe40003f86140 */
[----:B------:R-:W-:Y:S02]  /*df80*/  ISETP.GT.U32.AND P2, PT, R8, R7, PT ;  /* 0x000000070800720c */ /* 0x000fe40003f44070 */
[----:B------:R-:W-:Y:S02]  /*df90*/  ISETP.GE.U32.AND.EX P6, PT, R13, RZ, PT, P6 ;  /* 0x000000ff0d00720c */ /* 0x000fe40003fc6160 */
[----:B------:R-:W-:Y:S02]  /*dfa0*/  FSEL R103, R103, -INF , !P1 ;  /* 0xff80000067677808 */ /* 0x000fe40004800000 */
[----:B------:R-:W-:Y:S02]  /*dfb0*/  FSEL R8, R26, -INF , !P3 ;  /* 0xff8000001a087808 */ /* 0x000fe40005800000 */
[----:B------:R-:W-:-:S02]  /*dfc0*/  ISETP.GT.U32.AND P1, PT, R166, R101, PT ;  /* 0x00000065a600720c */ /* 0x000fc40003f24070 */
[----:B------:R-:W-:Y:S01]  /*dfd0*/  ISETP.GT.U32.AND P3, PT, R244, R101, PT ;  /* 0x00000065f400720c */ /* 0x000fe20003f64070 */
[----:B------:R0:W-:Y:S01]  /*dfe0*/  STL [R1+0x910], R7 ;  /* 0x0009100701007387 */ /* 0x0001e20000100800 */
[----:B------:R-:W-:Y:S01]  /*dff0*/  FSEL R23, R23, -INF , !P4 ;  /* 0xff80000017177808 */ /* 0x000fe20006000000 */
[----:B------:R-:W-:Y:S01]  /*e000*/  FMUL R25, R28, UR5 ;  /* 0x000000051c197c20 */ /* 0x000fe20008400000 */
[----:B------:R-:W-:Y:S01]  /*e010*/  ISETP.GT.U32.AND P4, PT, R166, R102, PT ;  /* 0x00000066a600720c */ /* 0x000fe20003f84070 */
[----:B------:R-:W-:Y:S01]  /*e020*/  FMUL R24, R29, UR5 ;  /* 0x000000051d187c20 */ /* 0x000fe20008400000 */
[----:B------:R-:W-:Y:S01]  /*e030*/  ISETP.GT.U32.AND.EX P1, PT, R233, RZ, PT, P1 ;  /* 0x000000ffe900720c */ /* 0x000fe20003f24110 */
[----:B------:R-:W-:Y:S01]  /*e040*/  FMUL R30, R30, UR5 ;  /* 0x000000051e1e7c20 */ /* 0x000fe20008400000 */
[----:B------:R-:W-:Y:S02]  /*e050*/  ISETP.GT.U32.AND.EX P3, PT, R14, RZ, PT, P3 ;  /* 0x000000ff0e00720c */ /* 0x000fe40003f64130 */
[----:B0-----:R-:W-:-:S02]  /*e060*/  FSEL R7, R27, -INF , !P6 ;  /* 0xff8000001b077808 */ /* 0x001fc40007000000 */
[----:B------:R-:W-:Y:S01]  /*e070*/  ISETP.GT.U32.AND P6, PT, R244, R102, PT ;  /* 0x00000066f400720c */ /* 0x000fe20003fc4070 */
[----:B------:R-:W-:Y:S01]  /*e080*/  FMUL R31, R31, UR5 ;  /* 0x000000051f1f7c20 */ /* 0x000fe20008400000 */
[----:B------:R-:W-:Y:S01]  /*e090*/  ISETP.GT.U32.AND.EX P4, PT, R233, RZ, PT, P4 ;  /* 0x000000ffe900720c */ /* 0x000fe20003f84140 */
[----:B------:R0:W-:Y:S01]  /*e0a0*/  STL [R1+0x180], R8 ;  /* 0x0001800801007387 */ /* 0x0001e20000100800 */
[----:B------:R-:W-:Y:S02]  /*e0b0*/  ISETP.GT.U32.AND.EX P6, PT, R14, RZ, PT, P6 ;  /* 0x000000ff0e00720c */ /* 0x000fe40003fc4160 */
[----:B------:R-:W-:Y:S02]  /*e0c0*/  FSEL R25, R25, -INF , !P1 ;  /* 0xff80000019197808 */ /* 0x000fe40004800000 */
[----:B------:R-:W-:Y:S02]  /*e0d0*/  FSEL R24, R24, -INF , !P3 ;  /* 0xff80000018187808 */ /* 0x000fe40005800000 */
[----:B------:R-:W-:-:S02]  /*e0e0*/  ISETP.GT.U32.AND P1, PT, R246, R101, PT ;  /* 0x00000065f600720c */ /* 0x000fc40003f24070 */
[----:B------:R-:W-:Y:S01]  /*e0f0*/  ISETP.GT.U32.AND P3, PT, R246, R102, PT ;  /* 0x00000066f600720c */ /* 0x000fe20003f64070 */
[----:B------:R1:W-:Y:S01]  /*e100*/  STL [R1+0x184], R7 ;  /* 0x0001840701007387 */ /* 0x0003e20000100800 */
[----:B0-----:R-:W-:Y:S02]  /*e110*/  FSEL R8, R30, -INF , !P4 ;  /* 0xff8000001e087808 */ /* 0x001fe40006000000 */
[----:B------:R-:W-:Y:S01]  /*e120*/  ISETP.GT.U32.AND P4, PT, R245, R101, PT ;  /* 0x00000065f500720c */ /* 0x000fe20003f84070 */
[----:B------:R-:W-:Y:S01]  /*e130*/  FMUL R32, R32, UR5 ;  /* 0x0000000520207c20 */ /* 0x000fe20008400000 */
[C---:B------:R-:W-:Y:S02]  /*e140*/  ISETP.GT.U32.AND.EX P1, PT, R15.reuse, RZ, PT, P1 ;  /* 0x000000ff0f00720c */ /* 0x040fe40003f24110 */
[----:B------:R-:W-:Y:S01]  /*e150*/  ISETP.GT.U32.AND.EX P3, PT, R15, RZ, PT, P3 ;  /* 0x000000ff0f00720c */ /* 0x000fe20003f64130 */
[----:B------:R-:W-:Y:S01]  /*e160*/  FMUL R15, R33, UR5 ;  /* 0x00000005210f7c20 */ /* 0x000fe20008400000 */
[----:B-1----:R-:W-:-:S02]  /*e170*/  FSEL R7, R31, -INF , !P6 ;  /* 0xff8000001f077808 */ /* 0x002fc40007000000 */
[----:B------:R-:W-:Y:S01]  /*e180*/  ISETP.GT.U32.AND P6, PT, R245, R102, PT ;  /* 0x00000066f500720c */ /* 0x000fe20003fc4070 */
[----:B------:R-:W-:Y:S01]  /*e190*/  FMUL R34, R34, UR5 ;  /* 0x0000000522227c20 */ /* 0x000fe20008400000 */
[C---:B------:R-:W-:Y:S01]  /*e1a0*/  ISETP.GT.U32.AND.EX P4, PT, R16.reuse, RZ, PT, P4 ;  /* 0x000000ff1000720c */ /* 0x040fe20003f84140 */
[----:B------:R-:W-:Y:S01]  /*e1b0*/  FMUL R35, R35, UR5 ;  /* 0x0000000523237c20 */ /* 0x000fe20008400000 */
[----:B------:R-:W-:Y:S01]  /*e1c0*/  ISETP.GT.U32.AND.EX P6, PT, R16, RZ, PT, P6 ;  /* 0x000000ff1000720c */ /* 0x000fe20003fc4160 */
[----:B------:R0:W-:Y:S01]  /*e1d0*/  STL [R1+0x178], R8 ;  /* 0x0001780801007387 */ /* 0x0001e20000100800 */
[----:B------:R-:W-:Y:S02]  /*e1e0*/  FSEL R16, R32, -INF , !P1 ;  /* 0xff80000020107808 */ /* 0x000fe40004800000 */
[----:B------:R-:W-:Y:S01]  /*e1f0*/  FSEL R15, R15, -INF , !P4 ;  /* 0xff8000000f0f7808 */ /* 0x000fe20006000000 */
[----:B------:R1:W-:Y:S01]  /*e200*/  STL [R1+0x17c], R7 ;  /* 0x00017c0701007387 */ /* 0x0003e20000100800 */
[----:B------:R-:W-:-:S02]  /*e210*/  ISETP.GT.U32.AND P1, PT, R248, R101, PT ;  /* 0x00000065f800720c */ /* 0x000fc40003f24070 */
[-C--:B------:R-:W-:Y:S02]  /*e220*/  ISETP.GT.U32.AND P4, PT, R248, R102.reuse, PT ;  /* 0x00000066f800720c */ /* 0x080fe40003f84070 */
[----:B0-----:R-:W-:Y:S02]  /*e230*/  FSEL R8, R34, -INF , !P3 ;  /* 0xff80000022087808 */ /* 0x001fe40005800000 */
[----:B------:R-:W-:Y:S02]  /*e240*/  ISETP.GT.U32.AND P3, PT, R247, R101, PT ;  /* 0x00000065f700720c */ /* 0x000fe40003f64070 */
[----:B-1----:R-:W-:Y:S02]  /*e250*/  FSEL R7, R35, -INF , !P6 ;  /* 0xff80000023077808 */ /* 0x002fe40007000000 */
[----:B------:R-:W-:Y:S01]  /*e260*/  ISETP.GT.U32.AND P6, PT, R247, R102, PT ;  /* 0x00000066f700720c */ /* 0x000fe20003fc4070 */
[----:B------:R-:W-:Y:S01]  /*e270*/  FMUL R39, R39, UR5 ;  /* 0x0000000527277c20 */ /* 0x000fe20008400000 */
[----:B------:R-:W-:-:S02]  /*e280*/  ISETP.GT.U32.AND.EX P1, PT, R17, RZ, PT, P1 ;  /* 0x000000ff1100720c */ /* 0x000fc40003f24110 */
[----:B------:R-:W-:Y:S01]  /*e290*/  ISETP.GT.U32.AND.EX P4, PT, R17, RZ, PT, P4 ;  /* 0x000000ff1100720c */ /* 0x000fe20003f84140 */
[----:B------:R-:W-:Y:S01]  /*e2a0*/  FMUL R17, R37, UR5 ;  /* 0x0000000525117c20 */ /* 0x000fe20008400000 */
[----:B------:R-:W-:Y:S01]  /*e2b0*/  ISETP.GT.U32.AND.EX P3, PT, R18, RZ, PT, P3 ;  /* 0x000000ff1200720c */ /* 0x000fe20003f64130 */
[----:B------:R-:W-:Y:S01]  /*e2c0*/  FMUL R38, R38, UR5 ;  /* 0x0000000526267c20 */ /* 0x000fe20008400000 */
[----:B------:R-:W-:Y:S01]  /*e2d0*/  ISETP.GT.U32.AND.EX P6, PT, R18, RZ, PT, P6 ;  /* 0x000000ff1200720c */ /* 0x000fe20003fc4160 */
[----:B------:R0:W-:Y:S01]  /*e2e0*/  STL [R1+0x170], R8 ;  /* 0x0001700801007387 */ /* 0x0001e20000100800 */
[----:B------:R-:W-:-:S03]  /*e2f0*/  FSEL R17, R17, -INF , !P3 ;  /* 0xff80000011117808 */ /* 0x000fc60005800000 */
[----:B------:R1:W-:Y:S01]  /*e300*/  STL [R1+0x174], R7 ;  /* 0x0001740701007387 */ /* 0x0003e20000100800 */
[-C--:B------:R-:W-:Y:S01]  /*e310*/  ISETP.GT.U32.AND P3, PT, R250, R102.reuse, PT ;  /* 0x00000066fa00720c */ /* 0x080fe20003f64070 */
[----:B------:R-:W-:Y:S01]  /*e320*/  FMUL R42, R42, UR5 ;  /* 0x000000052a2a7c20 */ /* 0x000fe20008400000 */
[----:B------:R-:W-:Y:S01]  /*e330*/  FMUL R43, R43, UR5 ;  /* 0x000000052b2b7c20 */ /* 0x000fe20008400000 */
[----:B0-----:R-:W-:Y:S02]  /*e340*/  FSEL R8, R38, -INF , !P4 ;  /* 0xff80000026087808 */ /* 0x001fe40006000000 */
[----:B-1----:R-:W-:Y:S02]  /*e350*/  FSEL R7, R39, -INF , !P6 ;  /* 0xff80000027077808 */ /* 0x002fe40007000000 */
[C---:B------:R-:W-:Y:S02]  /*e360*/  ISETP.GT.U32.AND P6, PT, R249.reuse, R102, PT ;  /* 0x00000066f900720c */ /* 0x040fe40003fc4070 */
[----:B------:R-:W-:-:S02]  /*e370*/  ISETP.GT.U32.AND P4, PT, R249, R101, PT ;  /* 0x00000065f900720c */ /* 0x000fc40003f84070 */
[----:B------:R-:W-:Y:S02]  /*e380*/  ISETP.GT.U32.AND.EX P3, PT, R19, RZ, PT, P3 ;  /* 0x000000ff1300720c */ /* 0x000fe40003f64130 */
[C---:B------:R-:W-:Y:S01]  /*e390*/  ISETP.GT.U32.AND.EX P6, PT, R20.reuse, RZ, PT, P6 ;  /* 0x000000ff1400720c */ /* 0x040fe20003fc4160 */
[----:B------:R0:W-:Y:S01]  /*e3a0*/  STL [R1+0x168], R8 ;  /* 0x0001680801007387 */ /* 0x0001e20000100800 */
[----:B------:R-:W-:Y:S01]  /*e3b0*/  ISETP.GT.U32.AND.EX P4, PT, R20, RZ, PT, P4 ;  /* 0x000000ff1400720c */ /* 0x000fe20003f84140 */
[----:B------:R-:W-:Y:S02]  /*e3c0*/  FMUL R20, R41, UR5 ;  /* 0x0000000529147c20 */ /* 0x000fe40008400000 */
[----:B------:R1:W-:Y:S01]  /*e3d0*/  STL [R1+0x16c], R7 ;  /* 0x00016c0701007387 */ /* 0x0003e20000100800 */
[----:B0-----:R-:W-:Y:S02]  /*e3e0*/  FSEL R8, R42, -INF , !P3 ;  /* 0xff8000002a087808 */ /* 0x001fe40005800000 */
[----:B------:R-:W-:-:S02]  /*e3f0*/  ISETP.GT.U32.AND P3, PT, R251, R101, PT ;  /* 0x00000065fb00720c */ /* 0x000fc40003f64070 */
[----:B-1----:R-:W-:Y:S02]  /*e400*/  FSEL R7, R43, -INF , !P6 ;  /* 0xff8000002b077808 */ /* 0x002fe40007000000 */
[-C--:B------:R-:W-:Y:S02]  /*e410*/  ISETP.GT.U32.AND P6, PT, R251, R102.reuse, PT ;  /* 0x00000066fb00720c */ /* 0x080fe40003fc4070 */
[----:B------:R-:W-:Y:S02]  /*e420*/  FSEL R20, R20, -INF , !P4 ;  /* 0xff80000014147808 */ /* 0x000fe40006000000 */
[----:B------:R-:W-:Y:S02]  /*e430*/  ISETP.GT.U32.AND P4, PT, R252, R102, PT ;  /* 0x00000066fc00720c */ /* 0x000fe40003f84070 */
[C---:B------:R-:W-:Y:S02]  /*e440*/  ISETP.GT.U32.AND.EX P3, PT, R22.reuse, RZ, PT, P3 ;  /* 0x000000ff1600720c */ /* 0x040fe40003f64130 */
[----:B------:R-:W-:Y:S01]  /*e450*/  ISETP.GT.U32.AND.EX P6, PT, R22, RZ, PT, P6 ;  /* 0x000000ff1600720c */ /* 0x000fe20003fc4160 */
[----:B------:R-:W-:Y:S01]  /*e460*/  FMUL R22, R45, UR5 ;  /* 0x000000052d167c20 */ /* 0x000fe20008400000 */
[----:B------:R-:W-:Y:S01]  /*e470*/  FMUL R46, R46, UR5 ;  /* 0x000000052e2e7c20 */ /* 0x000fe20008400000 */
[----:B------:R-:W-:Y:S01]  /*e480*/  ISETP.GT.U32.AND.EX P4, PT, R21, RZ, PT, P4 ;  /* 0x000000ff1500720c */ /* 0x000fe20003f84140 */
[----:B------:R-:W-:Y:S01]  /*e490*/  FMUL R47, R47, UR5 ;  /* 0x000000052f2f7c20 */ /* 0x000fe20008400000 */
[----:B------:R0:W-:Y:S01]  /*e4a0*/  STL [R1+0x160], R8 ;  /* 0x0001600801007387 */ /* 0x0001e20000100800 */
[----:B------:R-:W-:-:S02]  /*e4b0*/  FSEL R22, R22, -INF , !P3 ;  /* 0xff80000016167808 */ /* 0x000fc40005800000 */
[----:B------:R-:W-:Y:S01]  /*e4c0*/  ISETP.GT.U32.AND P3, PT, R165, R102, PT ;  /* 0x00000066a500720c */ /* 0x000fe20003f64070 */
[----:B------:R1:W-:Y:S01]  /*e4d0*/  STL [R1+0x164], R7 ;  /* 0x0001640701007387 */ /* 0x0003e20000100800 */
[----:B------:R-:W-:Y:S01]  /*e4e0*/  FMUL R36, R36, UR5 ;  /* 0x0000000524247c20 */ /* 0x000fe20008400000 */
[----:B------:R-:W-:Y:S01]  /*e4f0*/  FMUL R50, R50, UR5 ;  /* 0x0000000532327c20 */ /* 0x000fe20008400000 */
[----:B------:R-:W-:Y:S02]  /*e500*/  ISETP.GT.U32.AND.EX P3, PT, R216, RZ, PT, P3 ;  /* 0x000000ffd800720c */ /* 0x000fe40003f64130 */
[----:B0-----:R-:W-:Y:S02]  /*e510*/  FSEL R8, R46, -INF , !P4 ;  /* 0xff8000002e087808 */ /* 0x001fe40006000000 */
[----:B------:R-:W-:Y:S02]  /*e520*/  ISETP.GT.U32.AND P4, PT, R164, R101, PT ;  /* 0x00000065a400720c */ /* 0x000fe40003f84070 */
[----:B-1----:R-:W-:-:S02]  /*e530*/  FSEL R7, R47, -INF , !P6 ;  /* 0xff8000002f077808 */ /* 0x002fc40007000000 */
[-C--:B------:R-:W-:Y:S01]  /*e540*/  ISETP.GT.U32.AND P6, PT, R164, R102.reuse, PT ;  /* 0x00000066a400720c */ /* 0x080fe20003fc4070 */
[----:B------:R-:W-:Y:S01]  /*e550*/  FMUL R27, R49, UR5 ;  /* 0x00000005311b7c20 */ /* 0x000fe20008400000 */
[----:B------:R-:W-:Y:S01]  /*e560*/  ISETP.GT.U32.AND.EX P4, PT, R217, RZ, PT, P4 ;  /* 0x000000ffd900720c */ /* 0x000fe20003f84140 */
[----:B------:R-:W-:Y:S01]  /*e570*/  FMUL R51, R51, UR5 ;  /* 0x0000000533337c20 */ /* 0x000fe20008400000 */
[----:B------:R-:W-:Y:S01]  /*e580*/  FSEL R18, R36, -INF , !P1 ;  /* 0xff80000024127808 */ /* 0x000fe20004800000 */
[----:B------:R0:W-:Y:S01]  /*e590*/  STL [R1+0x158], R8 ;  /* 0x0001580801007387 */ /* 0x0001e20000100800 */
[----:B------:R-:W-:Y:S02]  /*e5a0*/  ISETP.GT.U32.AND.EX P6, PT, R217, RZ, PT, P6 ;  /* 0x000000ffd900720c */ /* 0x000fe40003fc4160 */
[----:B------:R-:W-:Y:S01]  /*e5b0*/  ISETP.GT.U32.AND P1, PT, R250, R101, PT ;  /* 0x00000065fa00720c */ /* 0x000fe20003f24070 */
[----:B------:R1:W-:Y:S01]  /*e5c0*/  STL [R1+0x15c], R7 ;  /* 0x00015c0701007387 */ /* 0x0003e20000100800 */
[----:B------:R-:W-:Y:S01]  /*e5d0*/  FSEL R27, R27, -INF , !P4 ;  /* 0xff8000001b1b7808 */ /* 0x000fe20006000000 */
[----:B------:R-:W-:Y:S01]  /*e5e0*/  FMUL R150, R150, UR5 ;  /* 0x0000000596967c20 */ /* 0x000fe20008400000 */
[----:B------:R-:W-:-:S02]  /*e5f0*/  ISETP.GT.U32.AND P4, PT, R163, R102, PT ;  /* 0x00000066a300720c */ /* 0x000fc40003f84070 */
[----:B0-----:R-:W-:Y:S02]  /*e600*/  FSEL R8, R50, -INF , !P3 ;  /* 0xff80000032087808 */ /* 0x001fe40005800000 */
[----:B------:R-:W-:Y:S01]  /*e610*/  ISETP.GT.U32.AND P3, PT, R162, R101, PT ;  /* 0x00000065a200720c */ /* 0x000fe20003f64070 */
[----:B------:R-:W-:Y:S01]  /*e620*/  FMUL R29, R53, UR5 ;  /* 0x00000005351d7c20 */ /* 0x000fe20008400000 */
[----:B-1----:R-:W-:Y:S02]  /*e630*/  FSEL R7, R51, -INF , !P6 ;  /* 0xff80000033077808 */ /* 0x002fe40007000000 */
[----:B------:R-:W-:Y:S02]  /*e640*/  ISETP.GT.U32.AND.EX P5, PT, R231, RZ, PT, P5 ;  /* 0x000000ffe700720c */ /* 0x000fe40003fa4150 */
[----:B------:R-:W-:Y:S01]  /*e650*/  ISETP.GT.U32.AND.EX P1, PT, R19, RZ, PT, P1 ;  /* 0x000000ff1300720c */ /* 0x000fe20003f24110 */
[----:B------:R-:W-:Y:S01]  /*e660*/  FMUL R19, R40, UR5 ;  /* 0x0000000528137c20 */ /* 0x000fe20008400000 */
[----:B------:R-:W-:Y:S01]  /*e670*/  ISETP.GT.U32.AND P6, PT, R162, R102, PT ;  /* 0x00000066a200720c */ /* 0x000fe20003fc4070 */
[----:B------:R-:W-:Y:S01]  /*e680*/  FMUL R54, R54, UR5 ;  /* 0x0000000536367c20 */ /* 0x000fe20008400000 */
[----:B------:R-:W-:Y:S01]  /*e690*/  ISETP.GT.U32.AND.EX P3, PT, R219, RZ, PT, P3 ;  /* 0x000000ffdb00720c */ /* 0x000fe20003f64130 */
[----:B------:R-:W-:Y:S01]  /*e6a0*/  FMUL R55, R55, UR5 ;  /* 0x0000000537377c20 */ /* 0x000fe20008400000 */
[----:B------:R-:W-:-:S02]  /*e6b0*/  ISETP.GT.U32.AND.EX P4, PT, R218, RZ, PT, P4 ;  /* 0x000000ffda00720c */ /* 0x000fc40003f84140 */
[----:B------:R-:W-:Y:S02]  /*e6c0*/  FSEL R150, R150, -INF , !P5 ;  /* 0xff80000096967808 */ /* 0x000fe40006800000 */
[----:B------:R-:W-:Y:S01]  /*e6d0*/  ISETP.GT.U32.AND.EX P6, PT, R219, RZ, PT, P6 ;  /* 0x000000ffdb00720c */ /* 0x000fe20003fc4160 */
[----:B------:R0:W-:Y:S01]  /*e6e0*/  STL [R1+0x150], R8 ;  /* 0x0001500801007387 */ /* 0x0001e20000100800 */
[-C--:B------:R-:W-:Y:S02]  /*e6f0*/  ISETP.GT.U32.AND P5, PT, R168, R102.reuse, PT ;  /* 0x00000066a800720c */ /* 0x080fe40003fa4070 */
[----:B------:R-:W-:Y:S01]  /*e700*/  FSEL R29, R29, -INF , !P3 ;  /* 0xff8000001d1d7808 */ /* 0x000fe20005800000 */
[----:B------:R1:W-:Y:S01]  /*e710*/  STL [R1+0x154], R7 ;  /* 0x0001540701007387 */ /* 0x0003e20000100800 */
[----:B------:R-:W-:Y:S02]  /*e720*/  FSEL R19, R19, -INF , !P1 ;  /* 0xff80000013137808 */ /* 0x000fe40004800000 */
[----:B------:R-:W-:Y:S01]  /*e730*/  ISETP.GT.U32.AND P3, PT, R161, R102, PT ;  /* 0x00000066a100720c */ /* 0x000fe20003f64070 */
[----:B------:R-:W-:Y:S01]  /*e740*/  FMUL R58, R58, UR5 ;  /* 0x000000053a3a7c20 */ /* 0x000fe20008400000 */
[----:B------:R-:W-:-:S02]  /*e750*/  ISETP.GT.U32.AND P1, PT, R252, R101, PT ;  /* 0x00000065fc00720c */ /* 0x000fc40003f24070 */
[----:B0-----:R-:W-:Y:S01]  /*e760*/  FSEL R8, R54, -INF , !P4 ;  /* 0xff80000036087808 */ /* 0x001fe20006000000 */
[----:B------:R-:W-:Y:S01]  /*e770*/  FMUL R59, R59, UR5 ;  /* 0x000000053b3b7c20 */ /* 0x000fe20008400000 */
[----:B------:R-:W-:Y:S02]  /*e780*/  ISETP.GT.U32.AND.EX P5, PT, R234, RZ, PT, P5 ;  /* 0x000000ffea00720c */ /* 0x000fe40003fa4150 */
[----:B-1----:R-:W-:Y:S02]  /*e790*/  FSEL R7, R55, -INF , !P6 ;  /* 0xff80000037077808 */ /* 0x002fe40007000000 */
[----:B------:R-:W-:Y:S01]  /*e7a0*/  ISETP.GT.U32.AND.EX P3, PT, R220, RZ, PT, P3 ;  /* 0x000000ffdc00720c */ /* 0x000fe20003f64130 */
[----:B------:R0:W-:Y:S01]  /*e7b0*/  STL [R1+0x148], R8 ;  /* 0x0001480801007387 */ /* 0x0001e20000100800 */
[----:B------:R-:W-:Y:S01]  /*e7c0*/  ISETP.GT.U32.AND.EX P1, PT, R21, RZ, PT, P1 ;  /* 0x000000ff1500720c */ /* 0x000fe20003f24110 */
[----:B------:R-:W-:Y:S01]  /*e7d0*/  FMUL R21, R44, UR5 ;  /* 0x000000052c157c20 */ /* 0x000fe20008400000 */
[----:B------:R-:W-:Y:S01]  /*e7e0*/  ISETP.GT.U32.AND P6, PT, R160, R102, PT ;  /* 0x00000066a000720c */ /* 0x000fe20003fc4070 */
[----:B------:R1:W-:Y:S01]  /*e7f0*/  STL [R1+0x14c], R7 ;  /* 0x00014c0701007387 */ /* 0x0003e20000100800 */
[----:B------:R-:W-:Y:S01]  /*e800*/  FMUL R62, R62, UR5 ;  /* 0x000000053e3e7c20 */ /* 0x000fe20008400000 */
[----:B------:R-:W-:Y:S01]  /*e810*/  ISETP.GT.U32.AND.EX P2, PT, R13, RZ, PT, P2 ;  /* 0x000000ff0d00720c */ /* 0x000fe20003f44120 */
[----:B------:R-:W-:Y:S01]  /*e820*/  FMUL R63, R63, UR5 ;  /* 0x000000053f3f7c20 */ /* 0x000fe20008400000 */
[----:B0-----:R-:W-:-:S02]  /*e830*/  FSEL R8, R58, -INF , !P5 ;  /* 0xff8000003a087808 */ /* 0x001fc40006800000 */
[----:B------:R-:W-:Y:S02]  /*e840*/  ISETP.GT.U32.AND.EX P6, PT, R221, RZ, PT, P6 ;  /* 0x000000ffdd00720c */ /* 0x000fe40003fc4160 */
[----:B-1----:R-:W-:Y:S01]  /*e850*/  FSEL R7, R59, -INF , !P3 ;  /* 0xff8000003b077808 */ /* 0x002fe20005800000 */
[----:B------:R-:W-:Y:S01]  /*e860*/  STL [R1+0x140], R8 ;  /* 0x0001400801007387 */ /* 0x000fe20000100800 */
[----:B------:R-:W-:Y:S02]  /*e870*/  FSEL R21, R21, -INF , !P1 ;  /* 0xff80000015157808 */ /* 0x000fe40004800000 */
[----:B------:R-:W-:Y:S01]  /*e880*/  ISETP.GT.U32.AND P1, PT, R165, R101, PT ;  /* 0x00000065a500720c */ /* 0x000fe20003f24070 */
[----:B------:R0:W-:Y:S01]  /*e890*/  STL [R1+0x144], R7 ;  /* 0x0001440701007387 */ /* 0x0001e20000100800 */
[----:B------:R-:W-:Y:S01]  /*e8a0*/  FSEL R13, R62, -INF , !P2 ;  /* 0xff8000003e0d7808 */ /* 0x000fe20005000000 */
[----:B------:R-:W-:Y:S01]  /*e8b0*/  FMUL R26, R48, UR5 ;  /* 0x00000005301a7c20 */ /* 0x000fe20008400000 */
[----:B------:R-:W-:Y:S01]  /*e8c0*/  ISETP.GT.U32.AND.EX P1, PT, R216, RZ, PT, P1 ;  /* 0x000000ffd800720c */ /* 0x000fe20003f24110 */
[----:B------:R-:W-:-:S02]  /*e8d0*/  FMUL R28, R52, UR5 ;  /* 0x00000005341c7c20 */ /* 0x000fc40008400000 */
[----:B------:R1:W-:Y:S01]  /*e8e0*/  STL [R1+0x138], R13 ;  /* 0x0001380d01007387 */ /* 0x0003e20000100800 */
[----:B0-----:R-:W-:Y:S02]  /*e8f0*/  FSEL R7, R63, -INF , !P6 ;  /* 0xff8000003f077808 */ /* 0x001fe40007000000 */
[----:B------:R-:W-:-:S03]  /*e900*/  FSEL R26, R26, -INF , !P1 ;  /* 0xff8000001a1a7808 */ /* 0x000fc60004800000 */
[----:B------:R-:W-:Y:S01]  /*e910*/  STL [R1+0x13c], R7 ;  /* 0x00013c0701007387 */ /* 0x000fe20000100800 */
[----:B------:R-:W-:-:S03]  /*e920*/  ISETP.GT.U32.AND P1, PT, R163, R101, PT ;  /* 0x00000065a300720c */ /* 0x000fc60003f24070 */
[----:B------:R-:W2:Y:S01]  /*e930*/  LDL.64 R52, [R1+0x7b8] ;  /* 0x0007b80001347983 */ /* 0x000ea20000100a00 */
[----:B------:R-:W-:Y:S01]  /*e940*/  ISETP.GT.U32.AND.EX P1, PT, R218, RZ, PT, P1 ;  /* 0x000000ffda00720c */ /* 0x000fe20003f24110 */
[----:B------:R-:W-:Y:S01]  /*e950*/  FMUL R31, R57, UR5 ;  /* 0x00000005391f7c20 */ /* 0x000fe20008400000 */
[----:B------:R-:W-:Y:S01]  /*e960*/  FMUL R34, R64, UR5 ;  /* 0x0000000540227c20 */ /* 0x000fe20008400000 */
[-C--:B------:R-:W-:Y:S01]  /*e970*/  ISETP.GT.U32.AND P4, PT, R160, R101.reuse, PT ;  /* 0x00000065a000720c */ /* 0x080fe20003f84070 */
[----:B------:R-:W-:Y:S01]  /*e980*/  FMUL R32, R61, UR5 ;  /* 0x000000053d207c20 */ /* 0x000fe20008400000 */
[----:B------:R-:W-:Y:S01]  /*e990*/  FSEL R28, R28, -INF , !P1 ;  /* 0xff8000001c1c7808 */ /* 0x000fe20004800000 */
[----:B------:R-:W-:Y:S01]  /*e9a0*/  FMUL R8, R88, UR5 ;  /* 0x0000000558087c20 */ /* 0x000fe20008400000 */
[-C--:B------:R-:W-:Y:S01]  /*e9b0*/  ISETP.GT.U32.AND P1, PT, R161, R101.reuse, PT ;  /* 0x00000065a100720c */ /* 0x080fe20003f24070 */
[----:B------:R-:W-:Y:S01]  /*e9c0*/  FMUL R54, R94, UR5 ;  /* 0x000000055e367c20 */ /* 0x000fe20008400000 */
[-C--:B------:R-:W-:Y:S01]  /*e9d0*/  ISETP.GT.U32.AND P5, PT, R159, R102.reuse, PT ;  /* 0x000000669f00720c */ /* 0x080fe20003fa4070 */
[----:B------:R-:W-:Y:S01]  /*e9e0*/  FMUL R35, R56, UR5 ;  /* 0x0000000538237c20 */ /* 0x000fe20008400000 */
[----:B------:R-:W-:Y:S01]  /*e9f0*/  ISETP.GT.U32.AND.EX P1, PT, R220, RZ, PT, P1 ;  /* 0x000000ffdc00720c */ /* 0x000fe20003f24110 */
[----:B------:R-:W-:Y:S01]  /*ea00*/  FMUL R33, R65, UR5 ;  /* 0x0000000541217c20 */ /* 0x000fe20008400000 */
[-C--:B------:R-:W-:Y:S01]  /*ea10*/  ISETP.GT.U32.AND P6, PT, R156, R101.reuse, PT ;  /* 0x000000659c00720c */ /* 0x080fe20003fc4070 */
[----:B------:R-:W-:Y:S01]  /*ea20*/  FMUL R66, R66, UR5 ;  /* 0x0000000542427c20 */ /* 0x000fe20008400000 */
[----:B------:R-:W-:Y:S01]  /*ea30*/  FSEL R31, R31, -INF , !P1 ;  /* 0xff8000001f1f7808 */ /* 0x000fe20004800000 */
[----:B------:R-:W-:Y:S01]  /*ea40*/  FMUL R67, R67, UR5 ;  /* 0x0000000543437c20 */ /* 0x000fe20008400000 */
[----:B------:R-:W-:Y:S01]  /*ea50*/  ISETP.GT.U32.AND P1, PT, R159, R101, PT ;  /* 0x000000659f00720c */ /* 0x000fe20003f24070 */
[----:B------:R-:W-:Y:S01]  /*ea60*/  FMUL R71, R71, UR5 ;  /* 0x0000000547477c20 */ /* 0x000fe20008400000 */
[----:B------:R-:W-:Y:S01]  /*ea70*/  FMUL R43, R72, UR5 ;  /* 0x00000005482b7c20 */ /* 0x000fe20008400000 */
[----:B------:R-:W-:Y:S01]  /*ea80*/  FMUL R40, R73, UR5 ;  /* 0x0000000549287c20 */ /* 0x000fe20008400000 */
[----:B------:R-:W-:Y:S01]  /*ea90*/  ISETP.GT.U32.AND.EX P1, PT, R222, RZ, PT, P1 ;  /* 0x000000ffde00720c */ /* 0x000fe20003f24110 */
[----:B------:R-:W3:Y:S03]  /*eaa0*/  LDL.64 R46, [R1+0x7d0] ;  /* 0x0007d000012e7983 */ /* 0x000ee60000100a00 */
[----:B------:R-:W-:Y:S01]  /*eab0*/  FSEL R34, R34, -INF , !P1 ;  /* 0xff80000022227808 */ /* 0x000fe20004800000 */
[----:B------:R-:W-:Y:S01]  /*eac0*/  FMUL R30, R60, UR5 ;  /* 0x000000053c1e7c20 */ /* 0x000fe20008400000 */
[----:B------:R-:W-:Y:S01]  /*ead0*/  ISETP.GT.U32.AND P1, PT, R156, R102, PT ;  /* 0x000000669c00720c */ /* 0x000fe20003f24070 */
[----:B------:R-:W4:Y:S01]  /*eae0*/  LDL.64 R62, [R1+0x7a8] ;  /* 0x0007a800013e7983 */ /* 0x000f220000100a00 */
[----:B------:R-:W-:-:S02]  /*eaf0*/  ISETP.GT.U32.AND.EX P4, PT, R221, RZ, PT, P4 ;  /* 0x000000ffdd00720c */ /* 0x000fc40003f84140 */
[----:B------:R-:W-:Y:S01]  /*eb00*/  ISETP.GT.U32.AND.EX P5, PT, R222, RZ, PT, P5 ;  /* 0x000000ffde00720c */ /* 0x000fe20003fa4150 */
[----:B------:R-:W-:Y:S01]  /*eb10*/  FMUL R38, R80, UR5 ;  /* 0x0000000550267c20 */ /* 0x000fe20008400000 */
[----:B------:R-:W-:Y:S01]  /*eb20*/  ISETP.GT.U32.AND.EX P6, PT, R223, RZ, PT, P6 ;  /* 0x000000ffdf00720c */ /* 0x000fe20003fc4160 */
[----:B------:R-:W-:Y:S01]  /*eb30*/  FMUL R36, R69, UR5 ;  /* 0x0000000545247c20 */ /* 0x000fe20008400000 */
[----:B------:R-:W-:Y:S01]  /*eb40*/  ISETP.GT.U32.AND.EX P1, PT, R223, RZ, PT, P1 ;  /* 0x000000ffdf00720c */ /* 0x000fe20003f24110 */
[----:B------:R-:W-:Y:S01]  /*eb50*/  FMUL R39, R85, UR5 ;  /* 0x0000000555277c20 */ /* 0x000fe20008400000 */
[----:B------:R-:W-:Y:S01]  /*eb60*/  FSEL R32, R32, -INF , !P4 ;  /* 0xff80000020207808 */ /* 0x000fe20006000000 */
[----:B------:R-:W-:Y:S01]  /*eb70*/  FMUL R44, R76, UR5 ;  /* 0x000000054c2c7c20 */ /* 0x000fe20008400000 */
[----:B------:R-:W-:Y:S01]  /*eb80*/  FSEL R8, R8, -INF , !P2 ;  /* 0xff80000008087808 */ /* 0x000fe20005000000 */
[----:B------:R-:W-:Y:S01]  /*eb90*/  FMUL R41, R77, UR5 ;  /* 0x000000054d297c20 */ /* 0x000fe20008400000 */
[----:B------:R-:W-:Y:S01]  /*eba0*/  FSEL R54, R54, -INF , !P2 ;  /* 0xff80000036367808 */ /* 0x000fe20005000000 */
[----:B------:R-:W-:Y:S01]  /*ebb0*/  FMUL R104, R151, UR5 ;  /* 0x0000000597687c20 */ /* 0x000fe20008400000 */
[----:B------:R-:W-:Y:S01]  /*ebc0*/  FSEL R35, R35, -INF , !P2 ;  /* 0xff80000023237808 */ /* 0x000fe20005000000 */
[----:B------:R-:W-:Y:S01]  /*ebd0*/  FMUL R65, R74, UR5 ;  /* 0x000000054a417c20 */ /* 0x000fe20008400000 */
[C---:B------:R-:W-:Y:S01]  /*ebe0*/  ISETP.GT.U32.AND P4, PT, R157.reuse, R101, PT ;  /* 0x000000659d00720c */ /* 0x040fe20003f84070 */
[----:B------:R-:W4:Y:S01]  /*ebf0*/  LDL.64 R60, [R1+0x7a0] ;  /* 0x0007a000013c7983 */ /* 0x000f220000100a00 */
[----:B------:R-:W-:-:S02]  /*ec00*/  ISETP.GT.U32.AND P2, PT, R157, R102, PT ;  /* 0x000000669d00720c */ /* 0x000fc40003f44070 */
[----:B------:R-:W-:Y:S02]  /*ec10*/  FSEL R33, R33, -INF , !P6 ;  /* 0xff80000021217808 */ /* 0x000fe40007000000 */
[----:B------:R-:W-:Y:S01]  /*ec20*/  ISETP.GT.U32.AND.EX P0, PT, R12, RZ, PT, P0 ;  /* 0x000000ff0c00720c */ /* 0x000fe20003f04100 */
        /* <DEDUP_REMOVED lines=8> */
[----:B------:R-:W-:Y:S01]  /*ecb0*/  ISETP.GT.U32.AND P1, PT, R154, R101, PT ;  /* 0x000000659a00720c */ /* 0x000fe20003f24070 */
[----:B------:R-:W4:Y:S01]  /*ecc0*/  LDL.64 R50, [R1+0x7c0] ;  /* 0x0007c00001327983 */ /* 0x000f220000100a00 */
[----:B------:R-:W-:Y:S02]  /*ecd0*/  ISETP.GT.U32.AND.EX P2, PT, R225, RZ, PT, P2 ;  /* 0x000000ffe100720c */ /* 0x000fe40003f44120 */
[C---:B------:R-:W-:Y:S01]  /*ece0*/  ISETP.GT.U32.AND.EX P6, PT, R226.reuse, RZ, PT, P6 ;  /* 0x000000ffe200720c */ /* 0x040fe20003fc4160 */
[----:B------:R-:W4:Y:S01]  /*ecf0*/  LDL.64 R58, [R1+0x798] ;  /* 0x00079800013a7983 */ /* 0x000f220000100a00 */
[----:B------:R-:W-:Y:S02]  /*ed00*/  ISETP.GT.U32.AND.EX P5, PT, R226, RZ, PT, P5 ;  /* 0x000000ffe200720c */ /* 0x000fe40003fa4150 */
[----:B------:R-:W-:Y:S02]  /*ed10*/  ISETP.GT.U32.AND.EX P1, PT, R232, RZ, PT, P1 ;  /* 0x000000ffe800720c */ /* 0x000fe40003f24110 */
[----:B------:R-:W-:-:S02]  /*ed20*/  FSEL R71, R71, -INF , !P2 ;  /* 0xff80000047477808 */ /* 0x000fc40005000000 */
[----:B------:R-:W-:Y:S02]  /*ed30*/  FSEL R43, R43, -INF , !P6 ;  /* 0xff8000002b2b7808 */ /* 0x000fe40007000000 */
[----:B------:R-:W-:Y:S02]  /*ed40*/  FSEL R40, R40, -INF , !P1 ;  /* 0xff80000028287808 */ /* 0x000fe40004800000 */
[----:B------:R-:W-:Y:S02]  /*ed50*/  FSEL R65, R65, -INF , !P5 ;  /* 0xff80000041417808 */ /* 0x000fe40006800000 */
[CC--:B------:R-:W-:Y:S02]  /*ed60*/  ISETP.GT.U32.AND P2, PT, R5.reuse, R101.reuse, PT ;  /* 0x000000650500720c */ /* 0x0c0fe40003f44070 */
[----:B------:R-:W-:Y:S02]  /*ed70*/  ISETP.GT.U32.AND P6, PT, R5, R102, PT ;  /* 0x000000660500720c */ /* 0x000fe40003fc4070 */
[----:B------:R-:W-:-:S02]  /*ed80*/  ISETP.GT.U32.AND P1, PT, R4, R101, PT ;  /* 0x000000650400720c */ /* 0x000fc40003f24070 */
[----:B------:R-:W-:Y:S02]  /*ed90*/  ISETP.GT.U32.AND P5, PT, R4, R102, PT ;  /* 0x000000660400720c */ /* 0x000fe40003fa4070 */
[----:B------:R-:W4:Y:S01]  /*eda0*/  LDL.64 R4, [R1+0x7c8] ;  /* 0x0007c80001047983 */ /* 0x000f220000100a00 */
[----:B------:R-:W-:Y:S02]  /*edb0*/  ISETP.GT.U32.AND.EX P1, PT, R229, RZ, PT, P1 ;  /* 0x000000ffe500720c */ /* 0x000fe40003f24110 */
[----:B------:R-:W-:Y:S02]  /*edc0*/  ISETP.GT.U32.AND.EX P4, PT, R225, RZ, PT, P4 ;  /* 0x000000ffe100720c */ /* 0x000fe40003f84140 */
[----:B------:R-:W-:Y:S02]  /*edd0*/  FSEL R38, R38, -INF , !P1 ;  /* 0xff80000026267808 */ /* 0x000fe40004800000 */
[----:B------:R-:W-:Y:S02]  /*ede0*/  ISETP.GT.U32.AND P1, PT, R152, R101, PT ;  /* 0x000000659800720c */ /* 0x000fe40003f24070 */
[----:B------:R-:W-:-:S02]  /*edf0*/  FSEL R36, R36, -INF , !P4 ;  /* 0xff80000024247808 */ /* 0x000fc40006000000 */
[----:B------:R-:W-:Y:S02]  /*ee00*/  ISETP.GT.U32.AND P4, PT, R153, R101, PT ;  /* 0x000000659900720c */ /* 0x000fe40003f84070 */
[----:B------:R-:W-:Y:S02]  /*ee10*/  ISETP.GT.U32.AND.EX P1, PT, R12, RZ, PT, P1 ;  /* 0x000000ff0c00720c */ /* 0x000fe40003f24110 */
[----:B------:R-:W-:Y:S02]  /*ee20*/  ISETP.GT.U32.AND.EX P4, PT, R227, RZ, PT, P4 ;  /* 0x000000ffe300720c */ /* 0x000fe40003f84140 */
[----:B------:R-:W-:Y:S02]  /*ee30*/  ISETP.GT.U32.AND.EX P2, PT, R228, RZ, PT, P2 ;  /* 0x000000ffe400720c */ /* 0x000fe40003f44120 */
[----:B------:R-:W-:Y:S02]  /*ee40*/  FSEL R39, R39, -INF , !P1 ;  /* 0xff80000027277808 */ /* 0x000fe40004800000 */
[----:B------:R-:W-:-:S02]  /*ee50*/  ISETP.GT.U32.AND P1, PT, R152, R102, PT ;  /* 0x000000669800720c */ /* 0x000fc40003f24070 */
[----:B------:R-:W-:Y:S02]  /*ee60*/  FSEL R44, R44, -INF , !P4 ;  /* 0xff8000002c2c7808 */ /* 0x000fe40006000000 */
[----:B------:R-:W-:Y:S02]  /*ee70*/  FSEL R41, R41, -INF , !P2 ;  /* 0xff80000029297808 */ /* 0x000fe40005000000 */
[-C--:B------:R-:W-:Y:S02]  /*ee80*/  ISETP.GT.U32.AND P4, PT, R3, R101.reuse, PT ;  /* 0x000000650300720c */ /* 0x080fe40003f84070 */
[----:B------:R-:W-:Y:S02]  /*ee90*/  ISETP.GT.U32.AND P2, PT, R2, R101, PT ;  /* 0x000000650200720c */ /* 0x000fe40003f44070 */
[----:B------:R-:W-:Y:S01]  /*eea0*/  ISETP.GT.U32.AND.EX P1, PT, R12, RZ, PT, P1 ;  /* 0x000000ff0c00720c */ /* 0x000fe20003f24110 */
[----:B-1----:R-:W-:Y:S01]  /*eeb0*/  IMAD.WIDE R12, R0, 0x2, R10 ;  /* 0x00000002000c7825 */ /* 0x002fe200078e020a */
[----:B------:R-:W-:-:S02]  /*eec0*/  FSEL R104, R104, -INF , !P0 ;  /* 0xff80000068687808 */ /* 0x000fc40004000000 */
[----:B------:R-:W-:Y:S02]  /*eed0*/  ISETP.GT.U32.AND P0, PT, R167, R101, PT ;  /* 0x00000065a700720c */ /* 0x000fe40003f04070 */
[----:B------:R-:W-:Y:S01]  /*eee0*/  ISETP.GT.U32.AND.EX P4, PT, R230, RZ, PT, P4 ;  /* 0x000000ffe600720c */ /* 0x000fe20003f84140 */
[----:B------:R-:W4:Y:S01]  /*eef0*/  LDG.E.U16 R68, desc[UR6][R12.64] ;  /* 0x000000060c447981 */ /* 0x000f22000c1e1500 */
[----:B------:R-:W-:Y:S02]  /*ef00*/  ISETP.GT.U32.AND.EX P2, PT, R231, RZ, PT, P2 ;  /* 0x000000ffe700720c */ /* 0x000fe40003f44120 */
[----:B------:R-:W-:Y:S02]  /*ef10*/  ISETP.GT.U32.AND.EX P0, PT, R235, RZ, PT, P0 ;  /* 0x000000ffeb00720c */ /* 0x000fe40003f04100 */
[----:B------:R-:W-:Y:S02]  /*ef20*/  FSEL R45, R45, -INF , !P4 ;  /* 0xff8000002d2d7808 */ /* 0x000fe40006000000 */
[----:B------:R-:W-:-:S02]  /*ef30*/  FSEL R42, R42, -INF , !P2 ;  /* 0xff8000002a2a7808 */ /* 0x000fc40005000000 */
[-C--:B------:R-:W-:Y:S02]  /*ef40*/  ISETP.GT.U32.AND P4, PT, R3, R102.reuse, PT ;  /* 0x000000660300720c */ /* 0x080fe40003f84070 */
[-C--:B------:R-:W-:Y:S02]  /*ef50*/  ISETP.GT.U32.AND P2, PT, R2, R102.reuse, PT ;  /* 0x000000660200720c */ /* 0x080fe40003f44070 */
[----:B------:R-:W4:Y:S01]  /*ef60*/  LDL.64 R2, [R1+0x790] ;  /* 0x0007900001027983 */ /* 0x000f220000100a00 */
[----:B------:R-:W-:Y:S02]  /*ef70*/  FSEL R30, R30, -INF , !P0 ;  /* 0xff8000001e1e7808 */ /* 0x000fe40004000000 */
[C---:B------:R-:W-:Y:S02]  /*ef80*/  ISETP.GT.U32.AND P3, PT, R158.reuse, R101, PT ;  /* 0x000000659e00720c */ /* 0x040fe40003f64070 */
[----:B------:R-:W-:Y:S01]  /*ef90*/  ISETP.GT.U32.AND P0, PT, R158, R102, PT ;  /* 0x000000669e00720c */ /* 0x000fe20003f04070 */
[----:B------:R-:W-:Y:S04]  /*efa0*/  STL [R1+0x918], R10 ;  /* 0x0009180a01007387 */ /* 0x000fe80000100800 */
[----:B------:R0:W-:Y:S04]  /*efb0*/  STL [R1+0x914], R11 ;  /* 0x0009140b01007387 */ /* 0x0001e80000100800 */
[----:B------:R-:W4:Y:S04]  /*efc0*/  LDL.64 R56, [R1+0x788] ;  /* 0x0007880001387983 */ /* 0x000f280000100a00 */
[----:B------:R-:W4:Y:S04]  /*efd0*/  LDL.64 R132, [R1+0x770] ;  /* 0x0007700001847983 */ /* 0x000f280000100a00 */
[----:B0-----:R-:W4:Y:S04]  /*efe0*/  LDL.64 R10, [R1+0x780] ;  /* 0x00078000010a7983 */ /* 0x001f280000100a00 */
[----:B------:R-:W4:Y:S01]  /*eff0*/  LDL.64 R84, [R1+0x768] ;  /* 0x0007680001547983 */ /* 0x000f220000100a00 */
[----:B--2---:R-:W-:-:S05]  /*f000*/  IMAD.WIDE R52, R0, 0x2, R52 ;  /* 0x0000000200347825 */ /* 0x004fca00078e0234 */
[----:B------:R-:W2:Y:S01]  /*f010*/  LDG.E.U16 R160, desc[UR6][R52.64] ;  /* 0x0000000634a07981 */ /* 0x000ea2000c1e1500 */
[----:B---3--:R-:W-:-:S05]  /*f020*/  IMAD.WIDE R46, R0, 0x2, R46 ;  /* 0x00000002002e7825 */ /* 0x008fca00078e022e */
[----:B------:R4:W3:Y:S02]  /*f030*/  LDG.E.U16 R129, desc[UR6][R46.64] ;  /* 0x000000062e817981 */ /* 0x0008e4000c1e1500 */
[----:B----4-:R-:W-:-:S05]  /*f040*/  IMAD.WIDE R46, R0, 0x2, R62 ;  /* 0x00000002002e7825 */ /* 0x010fca00078e023e */
[----:B------:R-:W4:Y:S01]  /*f050*/  LDG.E.U16 R158, desc[UR6][R46.64] ;  /* 0x000000062e9e7981 */ /* 0x000f22000c1e1500 */
[----:B------:R-:W-:-:S05]  /*f060*/  IMAD.WIDE R12, R0, 0x2, R66 ;  /* 0x00000002000c7825 */ /* 0x000fca00078e0242 */
[----:B------:R-:W3:Y:S01]  /*f070*/  LDG.E.U16 R189, desc[UR6][R12.64] ;  /* 0x000000060cbd7981 */ /* 0x000ee2000c1e1500 */
[----:B------:R-:W-:-:S03]  /*f080*/  IMAD.WIDE R48, R0, 0x2, R4 ;  /* 0x0000000200307825 */ /* 0x000fc600078e0204 */
[----:B------:R-:W4:Y:S04]  /*f090*/  LDL.64 R4, [R1+0x778] ;  /* 0x0007780001047983 */ /* 0x000f280000100a00 */
[----:B------:R0:W4:Y:S02]  /*f0a0*/  LDG.E.U16 R14, desc[UR6][R48.64] ;  /* 0x00000006300e7981 */ /* 0x000124000c1e1500 */
[----:B0-----:R-:W-:-:S05]  /*f0b0*/  IMAD.WIDE R48, R0, 0x2, R60 ;  /* 0x0000000200307825 */ /* 0x001fca00078e023c */
[----:B------:R-:W4:Y:S01]  /*f0c0*/  LDG.E.U16 R187, desc[UR6][R48.64] ;  /* 0x0000000630bb7981 */ /* 0x000f22000c1e1500 */
[----:B------:R-:W-:-:S05]  /*f0d0*/  IMAD.WIDE R50, R0, 0x2, R50 ;  /* 0x0000000200327825 */ /* 0x000fca00078e0232 */
[----:B------:R0:W4:Y:S02]  /*f0e0*/  LDG.E.U16 R7, desc[UR6][R50.64] ;  /* 0x0000000632077981 */ /* 0x000124000c1e1500 */
[----:B0-----:R-:W-:-:S05]  /*f0f0*/  IMAD.WIDE R50, R0, 0x2, R58 ;  /* 0x0000000200327825 */ /* 0x001fca00078e023a */
[----:B------:R0:W4:Y:S01]  /*f100*/  LDG.E.U16 R67, desc[UR6][R50.64] ;  /* 0x0000000632437981 */ /* 0x000122000c1e1500 */
[----:B------:R-:W-:-:S05]  /*f110*/  IMAD.WIDE R52, R0, 0x2, R2 ;  /* 0x0000000200347825 */ /* 0x000fca00078e0202 */
[----:B------:R1:W4:Y:S01]  /*f120*/  LDG.E.U16 R128, desc[UR6][R52.64] ;  /* 0x0000000634807981 */ /* 0x000322000c1e1500 */
[----:B------:R-:W-:-:S04]  /*f130*/  IMAD.WIDE R12, R0, 0x2, R56 ;  /* 0x00000002000c7825 */ /* 0x000fc800078e0238 */
[C---:B0-----:R-:W-:Y:S01]  /*f140*/  IMAD.WIDE R50, R0.reuse, 0x2, R132 ;  /* 0x0000000200327825 */ /* 0x041fe200078e0284 */
[----:B------:R0:W4:Y:S03]  /*f150*/  LDG.E.U16 R64, desc[UR6][R12.64] ;  /* 0x000000060c407981 */ /* 0x000126000c1e1500 */
[C---:B------:R-:W-:Y:S01]  /*f160*/  IMAD.WIDE R46, R0.reuse, 0x2, R10 ;  /* 0x00000002002e7825 */ /* 0x040fe200078e020a */
[----:B------:R-:W4:Y:S03]  /*f170*/  LDG.E.U16 R192, desc[UR6][R50.64] ;  /* 0x0000000632c07981 */ /* 0x000f26000c1e1500 */
[C---:B-1----:R-:W-:Y:S01]  /*f180*/  IMAD.WIDE R52, R0.reuse, 0x2, R84 ;  /* 0x0000000200347825 */ /* 0x042fe200078e0254 */
[----:B------:R1:W4:Y:S04]  /*f190*/  LDG.E.U16 R55, desc[UR6][R46.64] ;  /* 0x000000062e377981 */ /* 0x000328000c1e1500 */
[----:B------:R-:W4:Y:S04]  /*f1a0*/  LDG.E.U16 R159, desc[UR6][R52.64] ;  /* 0x00000006349f7981 */ /* 0x000f28000c1e1500 */
[----:B--2---:R-:W-:Y:S04]  /*f1b0*/  STL [R1+0xa54], R160 ;  /* 0x000a54a001007387 */ /* 0x004fe80000100800 */
[----:B------:R-:W0:Y:S04]  /*f1c0*/  LDL.64 R80, [R1+0x760] ;  /* 0x0007600001507983 */ /* 0x000e280000100a00 */
[----:B------:R-:W1:Y:S04]  /*f1d0*/  LDL.64 R76, [R1+0x758] ;  /* 0x00075800014c7983 */ /* 0x000e680000100a00 */
[----:B------:R-:W2:Y:S04]  /*f1e0*/  LDL.64 R72, [R1+0x750] ;  /* 0x0007500001487983 */ /* 0x000ea80000100a00 */
[----:B------:R-:W2:Y:S04]  /*f1f0*/  LDL.64 R2, [R1+0x748] ;  /* 0x0007480001027983 */ /* 0x000ea80000100a00 */
[----:B------:R-:W2:Y:S04]  /*f200*/  LDL.64 R60, [R1+0x740] ;  /* 0x00074000013c7983 */ /* 0x000ea80000100a00 */
[----:B---3--:R-:W-:Y:S04]  /*f210*/  STL [R1+0xa58], R189 ;  /* 0x000a58bd01007387 */ /* 0x008fe80000100800 */
[----:B----4-:R-:W-:Y:S01]  /*f220*/  STL [R1+0xa5c], R158 ;  /* 0x000a5c9e01007387 */ /* 0x010fe20000100800 */
[----:B------:R-:W-:-:S05]  /*f230*/  IMAD.WIDE R48, R0, 0x2, R4 ;  /* 0x0000000200307825 */ /* 0x000fca00078e0204 */
[----:B------:R2:W3:Y:S04]  /*f240*/  LDG.E.U16 R161, desc[UR6][R48.64] ;  /* 0x0000000630a17981 */ /* 0x0004e8000c1e1500 */
[----:B------:R-:W-:Y:S04]  /*f250*/  STL [R1+0xa60], R187 ;  /* 0x000a60bb01007387 */ /* 0x000fe80000100800 */
[----:B------:R-:W4:Y:S04]  /*f260*/  LDL.64 R62, [R1+0x738] ;  /* 0x00073800013e7983 */ /* 0x000f280000100a00 */
[----:B------:R-:W4:Y:S04]  /*f270*/  LDL.64 R58, [R1+0x730] ;  /* 0x00073000013a7983 */ /* 0x000f280000100a00 */
[----:B------:R-:W4:Y:S04]  /*f280*/  LDL.64 R56, [R1+0x728] ;  /* 0x0007280001387983 */ /* 0x000f280000100a00 */
[----:B------:R-:W4:Y:S04]  /*f290*/  LDL.64 R10, [R1+0x720] ;  /* 0x00072000010a7983 */ /* 0x000f280000100a00 */
[----:B------:R2:W-:Y:S04]  /*f2a0*/  STL [R1+0x19c], R14 ;  /* 0x00019c0e01007387 */ /* 0x0005e80000100800 */
[----:B------:R-:W4:Y:S04]  /*f2b0*/  LDL.64 R4, [R1+0x718] ;  /* 0x0007180001047983 */ /* 0x000f280000100a00 */
[----:B------:R2:W-:Y:S01]  /*f2c0*/  STL [R1+0x1a8], R7 ;  /* 0x0001a80701007387 */ /* 0x0005e20000100800 */
[----:B0-----:R-:W-:-:S05]  /*f2d0*/  IMAD.WIDE R12, R0, 0x2, R80 ;  /* 0x00000002000c7825 */ /* 0x001fca00078e0250 */
[----:B------:R4:W4:Y:S01]  /*f2e0*/  LDG.E.U16 R190, desc[UR6][R12.64] ;  /* 0x000000060cbe7981 */ /* 0x000922000c1e1500 */
[----:B-1----:R-:W-:-:S04]  /*f2f0*/  IMAD.WIDE R46, R0, 0x2, R76 ;  /* 0x00000002002e7825 */ /* 0x002fc800078e024c */
[C---:B--2---:R-:W-:Y:S01]  /*f300*/  IMAD.WIDE R48, R0.reuse, 0x2, R72 ;  /* 0x0000000200307825 */ /* 0x044fe200078e0248 */
[----:B------:R0:W2:Y:S03]  /*f310*/  LDG.E.U16 R66, desc[UR6][R46.64] ;  /* 0x000000062e427981 */ /* 0x0000a6000c1e1500 */
[C---:B------:R-:W-:Y:S01]  /*f320*/  IMAD.WIDE R50, R0.reuse, 0x2, R2 ;  /* 0x0000000200327825 */ /* 0x040fe200078e0202 */
[----:B------:R1:W2:Y:S04]  /*f330*/  LDG.E.U16 R101, desc[UR6][R48.64] ;  /* 0x0000000630657981 */ /* 0x0002a8000c1e1500 */
[----:B------:R1:W2:Y:S01]  /*f340*/  LDG.E.U16 R14, desc[UR6][R50.64] ;  /* 0x00000006320e7981 */ /* 0x0002a2000c1e1500 */
[----:B------:R-:W-:-:S05]  /*f350*/  IMAD.WIDE R52, R0, 0x2, R60 ;  /* 0x0000000200347825 */ /* 0x000fca00078e023c */
[----:B------:R1:W2:Y:S04]  /*f360*/  LDG.E.U16 R7, desc[UR6][R52.64] ;  /* 0x0000000634077981 */ /* 0x0002a8000c1e1500 */
[----:B---3--:R-:W-:Y:S04]  /*f370*/  STL [R1+0xa64], R161 ;  /* 0x000a64a101007387 */ /* 0x008fe80000100800 */
[----:B------:R-:W-:Y:S04]  /*f380*/  STL [R1+0xa68], R192 ;  /* 0x000a68c001007387 */ /* 0x000fe80000100800 */
[----:B------:R-:W-:Y:S04]  /*f390*/  STL [R1+0xa6c], R159 ;  /* 0x000a6c9f01007387 */ /* 0x000fe80000100800 */
[----:B------:R-:W3:Y:S04]  /*f3a0*/  LDL.64 R76, [R1+0x708] ;  /* 0x00070800014c7983 */ /* 0x000ee80000100a00 */
[----:B------:R-:W2:Y:S01]  /*f3b0*/  LDL.64 R72, [R1+0x700] ;  /* 0x0007000001487983 */ /* 0x000ea20000100a00 */
[----:B----4-:R-:W-:-:S03]  /*f3c0*/  IMAD.WIDE R12, R0, 0x2, R62 ;  /* 0x00000002000c7825 */ /* 0x010fc600078e023e */
[----:B------:R-:W4:Y:S01]  /*f3d0*/  LDL.64 R2, [R1+0x6f8] ;  /* 0x0006f80001027983 */ /* 0x000f220000100a00 */
[----:B0-----:R-:W-:-:S03]  /*f3e0*/  IMAD.WIDE R46, R0, 0x2, R58 ;  /* 0x00000002002e7825 */ /* 0x001fc600078e023a */
[----:B------:R-:W4:Y:S01]  /*f3f0*/  LDG.E.U16 R164, desc[UR6][R12.64] ;  /* 0x000000060ca47981 */ /* 0x000f22000c1e1500 */
[----:B-1----:R-:W-:-:S03]  /*f400*/  IMAD.WIDE R48, R0, 0x2, R56 ;  /* 0x0000000200307825 */ /* 0x002fc600078e0238 */
[----:B------:R3:W4:Y:S01]  /*f410*/  LDG.E.U16 R193, desc[UR6][R46.64] ;  /* 0x000000062ec17981 */ /* 0x000722000c1e1500 */
[----:B------:R-:W-:-:S03]  /*f420*/  IMAD.WIDE R50, R0, 0x2, R10 ;  /* 0x0000000200327825 */ /* 0x000fc600078e020a */
[----:B------:R2:W4:Y:S04]  /*f430*/  LDG.E.U16 R162, desc[UR6][R48.64] ;  /* 0x0000000630a27981 */ /* 0x000528000c1e1500 */
[----:B------:R4:W4:Y:S04]  /*f440*/  LDG.E.U16 R191, desc[UR6][R50.64] ;  /* 0x0000000632bf7981 */ /* 0x000928000c1e1500 */
[----:B------:R-:W4:Y:S04]  /*f450*/  LDL.64 R60, [R1+0x6f0] ;  /* 0x0006f000013c7983 */ /* 0x000f280000100a00 */
[----:B------:R-:W4:Y:S01]  /*f460*/  LDL.64 R80, [R1+0x710] ;  /* 0x0007100001507983 */ /* 0x000f220000100a00 */
[----:B------:R-:W-:-:S03]  /*f470*/  IMAD.WIDE R52, R0, 0x2, R4 ;  /* 0x0000000200347825 */ /* 0x000fc600078e0204 */
[----:B------:R-:W-:Y:S04]  /*f480*/  STL [R1+0xa70], R190 ;  /* 0x000a70be01007387 */ /* 0x000fe80000100800 */
[----:B------:R-:W4:Y:S04]  /*f490*/  LDL.64 R62, [R1+0x6e8] ;  /* 0x0006e800013e7983 */ /* 0x000f280000100a00 */
[----:B------:R-:W4:Y:S04]  /*f4a0*/  LDL.64 R58, [R1+0x6e0] ;  /* 0x0006e000013a7983 */ /* 0x000f280000100a00 */
[----:B------:R0:W-:Y:S04]  /*f4b0*/  STL [R1+0x198], R64 ;  /* 0x0001984001007387 */ /* 0x0001e80000100800 */
[----:B------:R-:W4:Y:S04]  /*f4c0*/  LDL.64 R56, [R1+0x6d8] ;  /* 0x0006d80001387983 */ /* 0x000f280000100a00 */
[----:B------:R-:W-:Y:S04]  /*f4d0*/  STL [R1+0x1a4], R55 ;  /* 0x0001a43701007387 */ /* 0x000fe80000100800 */
[----:B------:R-:W4:Y:S04]  /*f4e0*/  LDL.64 R10, [R1+0x6d0] ;  /* 0x0006d000010a7983 */ /* 0x000f280000100a00 */
[----:B------:R-:W4:Y:S04]  /*f4f0*/  LDL.64 R4, [R1+0x6c8] ;  /* 0x0006c80001047983 */ /* 0x000f280000100a00 */
[----:B0-----:R0:W4:Y:S01]  /*f500*/  LDG.E.U16 R64, desc[UR6][R52.64] ;  /* 0x0000000634407981 */ /* 0x001122000c1e1500 */
[----:B---3--:R-:W-:-:S04]  /*f510*/  IMAD.WIDE R46, R0, 0x2, R76 ;  /* 0x00000002002e7825 */ /* 0x008fc800078e024c */
[----:B--2---:R-:W-:-:S04]  /*f520*/  IMAD.WIDE R48, R0, 0x2, R72 ;  /* 0x0000000200307825 */ /* 0x004fc800078e0248 */
[C---:B----4-:R-:W-:Y:S01]  /*f530*/  IMAD.WIDE R50, R0.reuse, 0x2, R2 ;  /* 0x0000000200327825 */ /* 0x050fe200078e0202 */
[----:B------:R-:W2:Y:S04]  /*f540*/  LDG.E.U16 R190, desc[UR6][R48.64] ;  /* 0x0000000630be7981 */ /* 0x000ea8000c1e1500 */
[----:B------:R-:W-:Y:S04]  /*f550*/  STL [R1+0xa74], R164 ;  /* 0x000a74a401007387 */ /* 0x000fe80000100800 */
[----:B------:R-:W-:Y:S04]  /*f560*/  STL [R1+0xa78], R193 ;  /* 0x000a78c101007387 */ /* 0x000fe80000100800 */
[----:B------:R-:W-:Y:S04]  /*f570*/  STL [R1+0xa7c], R162 ;  /* 0x000a7ca201007387 */ /* 0x000fe80000100800 */
[----:B------:R-:W-:Y:S04]  /*f580*/  STL [R1+0xa80], R191 ;  /* 0x000a80bf01007387 */ /* 0x000fe80000100800 */
[----:B------:R-:W3:Y:S01]  /*f590*/  LDL.64 R84, [R1+0x6c0] ;  /* 0x0006c00001547983 */ /* 0x000ee20000100a00 */
[----:B0-----:R-:W-:-:S03]  /*f5a0*/  IMAD.WIDE R52, R0, 0x2, R60 ;  /* 0x0000000200347825 */ /* 0x001fc600078e023c */
[----:B------:R-:W4:Y:S04]  /*f5b0*/  LDL.64 R76, [R1+0x6b8] ;  /* 0x0006b800014c7983 */ /* 0x000f280000100a00 */
[----:B------:R-:W4:Y:S04]  /*f5c0*/  LDL.64 R72, [R1+0x6b0] ;  /* 0x0006b00001487983 */ /* 0x000f280000100a00 */
[----:B------:R-:W4:Y:S04]  /*f5d0*/  LDL.64 R2, [R1+0x6a8] ;  /* 0x0006a80001027983 */ /* 0x000f280000100a00 */
[----:B------:R-:W4:Y:S04]  /*f5e0*/  LDG.E.U16 R168, desc[UR6][R50.64] ;  /* 0x0000000632a87981 */ /* 0x000f28000c1e1500 */
[----:B------:R-:W4:Y:S01]  /*f5f0*/  LDG.E.U16 R196, desc[UR6][R52.64] ;  /* 0x0000000634c47981 */ /* 0x000f22000c1e1500 */
[----:B------:R-:W-:-:S03]  /*f600*/  IMAD.WIDE R12, R0, 0x2, R80 ;  /* 0x00000002000c7825 */ /* 0x000fc600078e0250 */
[----:B------:R-:W4:Y:S04]  /*f610*/  LDL.64 R60, [R1+0x6a0] ;  /* 0x0006a000013c7983 */ /* 0x000f280000100a00 */
[----:B------:R0:W-:Y:S04]  /*f620*/  STL [R1+0x194], R14 ;  /* 0x0001940e01007387 */ /* 0x0001e80000100800 */
[----:B------:R1:W4:Y:S04]  /*f630*/  LDG.E.U16 R88, desc[UR6][R12.64] ;  /* 0x000000060c587981 */ /* 0x000328000c1e1500 */
[----:B0-----:R0:W4:Y:S04]  /*f640*/  LDG.E.U16 R14, desc[UR6][R46.64] ;  /* 0x000000062e0e7981 */ /* 0x001128000c1e1500 */
[----:B------:R4:W-:Y:S01]  /*f650*/  STL [R1+0x1a0], R7 ;  /* 0x0001a00701007387 */ /* 0x0009e20000100800 */
[----:B-1----:R-:W-:-:S04]  /*f660*/  IMAD.WIDE R12, R0, 0x2, R62 ;  /* 0x00000002000c7825 */ /* 0x002fc800078e023e */
[C---:B0-----:R-:W-:Y:S01]  /*f670*/  IMAD.WIDE R46, R0.reuse, 0x2, R58 ;  /* 0x00000002002e7825 */ /* 0x041fe200078e023a */
[----:B------:R3:W4:Y:S04]  /*f680*/  LDG.E.U16 R163, desc[UR6][R12.64] ;  /* 0x000000060ca37981 */ /* 0x000728000c1e1500 */
[----:B------:R4:W4:Y:S01]  /*f690*/  LDG.E.U16 R194, desc[UR6][R46.64] ;  /* 0x000000062ec27981 */ /* 0x000922000c1e1500 */
[----:B------:R-:W-:-:S05]  /*f6a0*/  IMAD.WIDE R48, R0, 0x2, R56 ;  /* 0x0000000200307825 */ /* 0x000fca00078e0238 */
[----:B------:R0:W4:Y:S01]  /*f6b0*/  LDG.E.U16 R63, desc[UR6][R48.64] ;  /* 0x00000006303f7981 */ /* 0x000122000c1e1500 */
[----:B------:R-:W-:-:S05]  /*f6c0*/  IMAD.WIDE R50, R0, 0x2, R10 ;  /* 0x0000000200327825 */ /* 0x000fca00078e020a */
[----:B------:R1:W4:Y:S04]  /*f6d0*/  LDG.E.U16 R81, desc[UR6][R50.64] ;  /* 0x0000000632517981 */ /* 0x000328000c1e1500 */
[----:B--2---:R-:W-:Y:S01]  /*f6e0*/  STL [R1+0xa84], R190 ;  /* 0x000a84be01007387 */ /* 0x004fe20000100800 */
[----:B---3--:R-:W-:-:S04]  /*f6f0*/  IMAD.WIDE R12, R0, 0x2, R84 ;  /* 0x00000002000c7825 */ /* 0x008fc800078e0254 */
[C---:B----4-:R-:W-:Y:S01]  /*f700*/  IMAD.WIDE R46, R0.reuse, 0x2, R76 ;  /* 0x00000002002e7825 */ /* 0x050fe200078e024c */
[----:B------:R-:W2:Y:S03]  /*f710*/  LDG.E.U16 R159, desc[UR6][R12.64] ;  /* 0x000000060c9f7981 */ /* 0x000ea6000c1e1500 */
[C---:B0-----:R-:W-:Y:S01]  /*f720*/  IMAD.WIDE R48, R0.reuse, 0x2, R72 ;  /* 0x0000000200307825 */ /* 0x041fe200078e0248 */
[----:B------:R-:W3:Y:S03]  /*f730*/  LDG.E.U16 R169, desc[UR6][R46.64] ;  /* 0x000000062ea97981 */ /* 0x000ee6000c1e1500 */
[C---:B-1----:R-:W-:Y:S01]  /*f740*/  IMAD.WIDE R50, R0.reuse, 0x2, R2 ;  /* 0x0000000200327825 */ /* 0x042fe200078e0202 */
[----:B------:R-:W4:Y:S04]  /*f750*/  LDG.E.U16 R197, desc[UR6][R48.64] ;  /* 0x0000000630c57981 */ /* 0x000f28000c1e1500 */
[----:B------:R-:W-:Y:S04]  /*f760*/  STL [R1+0xa88], R168 ;  /* 0x000a88a801007387 */ /* 0x000fe80000100800 */
[----:B------:R-:W-:Y:S04]  /*f770*/  STL [R1+0xa8c], R196 ;  /* 0x000a8cc401007387 */ /* 0x000fe80000100800 */
[----:B------:R-:W4:Y:S04]  /*f780*/  LDL.64 R10, [R1+0x698] ;  /* 0x00069800010a7983 */ /* 0x000f280000100a00 */
[----:B------:R-:W4:Y:S04]  /*f790*/  LDG.E.U16 R166, desc[UR6][R50.64] ;  /* 0x0000000632a67981 */ /* 0x000f28000c1e1500 */
[----:B------:R-:W4:Y:S01]  /*f7a0*/  LDL.64 R56, [R1+0x690] ;  /* 0x0006900001387983 */ /* 0x000f220000100a00 */
[----:B------:R-:W-:-:S03]  /*f7b0*/  IMAD.WIDE R52, R0, 0x2, R4 ;  /* 0x0000000200347825 */ /* 0x000fc600078e0204 */
[----:B------:R-:W4:Y:S04]  /*f7c0*/  LDL.64 R4, [R1+0x678] ;  /* 0x0006780001047983 */ /* 0x000f280000100a00 */
[----:B------:R-:W4:Y:S04]  /*f7d0*/  LDL.64 R140, [R1+0x688] ;  /* 0x00068800018c7983 */ /* 0x000f280000100a00 */
[----:B------:R-:W4:Y:S04]  /*f7e0*/  LDL.64 R58, [R1+0x680] ;  /* 0x00068000013a7983 */ /* 0x000f280000100a00 */
[----:B------:R0:W4:Y:S02]  /*f7f0*/  LDG.E.U16 R7, desc[UR6][R52.64] ;  /* 0x0000000634077981 */ /* 0x000124000c1e1500 */
[----:B0-----:R-:W-:-:S05]  /*f800*/  IMAD.WIDE R52, R0, 0x2, R60 ;  /* 0x0000000200347825 */ /* 0x001fca00078e023c */
[----:B------:R0:W4:Y:S04]  /*f810*/  LDG.E.U16 R195, desc[UR6][R52.64] ;  /* 0x0000000634c37981 */ /* 0x000128000c1e1500 */
[----:B------:R-:W-:Y:S04]  /*f820*/  STL [R1+0xa90], R163 ;  /* 0x000a90a301007387 */ /* 0x000fe80000100800 */
[----:B------:R-:W-:Y:S04]  /*f830*/  STL [R1+0xa94], R194 ;  /* 0x000a94c201007387 */ /* 0x000fe80000100800 */
[----:B------:R-:W4:Y:S04]  /*f840*/  LDL.64 R2, [R1+0x670] ;  /* 0x0006700001027983 */ /* 0x000f280000100a00 */
[----:B------:R-:W4:Y:S04]  /*f850*/  LDL.64 R136, [R1+0x668] ;  /* 0x0006680001887983 */ /* 0x000f280000100a00 */
[----:B------:R-:W-:Y:S04]  /*f860*/  STL [R1+0x18c], R14 ;  /* 0x00018c0e01007387 */ /* 0x000fe80000100800 */
[----:B------:R-:W4:Y:S04]  /*f870*/  LDL.64 R72, [R1+0x660] ;  /* 0x0006600001487983 */ /* 0x000f280000100a00 */
[----:B------:R-:W4:Y:S04]  /*f880*/  LDL.64 R60, [R1+0x658] ;  /* 0x00065800013c7983 */ /* 0x000f280000100a00 */
[----:B------:R-:W4:Y:S04]  /*f890*/  LDL.64 R132, [R1+0x650] ;  /* 0x0006500001847983 */ /* 0x000f280000100a00 */
[----:B------:R-:W4:Y:S04]  /*f8a0*/  LDL.64 R84, [R1+0x648] ;  /* 0x0006480001547983 */ /* 0x000f280000100a00 */
[----:B--2---:R-:W-:Y:S04]  /*f8b0*/  STL [R1+0xa98], R159 ;  /* 0x000a989f01007387 */ /* 0x004fe80000100800 */
[----:B---3--:R-:W-:Y:S04]  /*f8c0*/  STL [R1+0xa9c], R169 ;  /* 0x000a9ca901007387 */ /* 0x008fe80000100800 */
[----:B----4-:R-:W-:Y:S01]  /*f8d0*/  STL [R1+0xaa0], R197 ;  /* 0x000aa0c501007387 */ /* 0x010fe20000100800 */
[----:B------:R-:W-:-:S03]  /*f8e0*/  IMAD.WIDE R12, R0, 0x2, R10 ;  /* 0x00000002000c7825 */ /* 0x000fc600078e020a */
[----:B------:R1:W-:Y:S04]  /*f8f0*/  STL [R1+0xaa4], R166 ;  /* 0x000aa4a601007387 */ /* 0x0003e80000100800 */
[----:B------:R-:W2:Y:S01]  /*f900*/  LDL.64 R10, [R1+0x640] ;  /* 0x00064000010a7983 */ /* 0x000ea20000100a00 */
[----:B------:R-:W-:-:S03]  /*f910*/  IMAD.WIDE R46, R0, 0x2, R56 ;  /* 0x00000002002e7825 */ /* 0x000fc600078e0238 */
[----:B------:R-:W3:Y:S01]  /*f920*/  LDL.64 R56, [R1+0x630] ;  /* 0x0006300001387983 */ /* 0x000ee20000100a00 */
[----:B0-----:R-:W-:-:S03]  /*f930*/  IMAD.WIDE R52, R0, 0x2, R4 ;  /* 0x0000000200347825 */ /* 0x001fc600078e0204 */
[----:B------:R-:W4:Y:S04]  /*f940*/  LDL.64 R4, [R1+0x620] ;  /* 0x0006200001047983 */ /* 0x000f280000100a00 */
[----:B------:R-:W4:Y:S01]  /*f950*/  LDL.64 R76, [R1+0x638] ;  /* 0x00063800014c7983 */ /* 0x000f220000100a00 */
[----:B------:R-:W-:-:S03]  /*f960*/  IMAD.WIDE R50, R0, 0x2, R58 ;  /* 0x0000000200327825 */ /* 0x000fc600078e023a */
[----:B------:R-:W4:Y:S04]  /*f970*/  LDL.64 R58, [R1+0x628] ;  /* 0x00062800013a7983 */ /* 0x000f280000100a00 */
[----:B-1----:R0:W4:Y:S04]  /*f980*/  LDG.E.U16 R166, desc[UR6][R46.64] ;  /* 0x000000062ea67981 */ /* 0x002128000c1e1500 */
[----:B------:R-:W-:Y:S04]  /*f990*/  STL [R1+0x188], R7 ;  /* 0x0001880701007387 */ /* 0x000fe80000100800 */
[----:B------:R1:W4:Y:S04]  /*f9a0*/  LDG.E.U16 R192, desc[UR6][R50.64] ;  /* 0x0000000632c07981 */ /* 0x000328000c1e1500 */
[----:B------:R-:W4:Y:S01]  /*f9b0*/  LDL.64 R148, [R1+0x610] ;  /* 0x0006100001947983 */ /* 0x000f220000100a00 */
[----:B------:R-:W-:-:S03]  /*f9c0*/  IMAD.WIDE R48, R0, 0x2, R140 ;  /* 0x0000000200307825 */ /* 0x000fc600078e028c */
[----:B------:R1:W4:Y:S04]  /*f9d0*/  LDG.E.U16 R62, desc[UR6][R12.64] ;  /* 0x000000060c3e7981 */ /* 0x000328000c1e1500 */
[----:B------:R-:W4:Y:S04]  /*f9e0*/  LDL.64 R144, [R1+0x608] ;  /* 0x0006080001907983 */ /* 0x000f280000100a00 */
[----:B------:R-:W4:Y:S04]  /*f9f0*/  LDL.64 R140, [R1+0x5f8] ;  /* 0x0005f800018c7983 */ /* 0x000f280000100a00 */
[----:B------:R1:W4:Y:S04]  /*fa00*/  LDG.E.U16 R163, desc[UR6][R48.64] ;  /* 0x0000000630a37981 */ /* 0x000328000c1e1500 */
[----:B------:R-:W4:Y:S01]  /*fa10*/  LDG.E.U16 R172, desc[UR6][R52.64] ;  /* 0x0000000634ac7981 */ /* 0x000f22000c1e1500 */
[----:B------:R-:W-:Y:S01]  /*fa20*/  FMUL R70, R70, UR5 ;  /* 0x0000000546467c20 */ /* 0x000fe20008400000 */
[----:B------:R-:W-:-:S02]  /*fa30*/  ISETP.GT.U32.AND.EX P0, PT, R224, RZ, PT, P0 ;  /* 0x000000ffe000720c */ /* 0x000fc40003f04100 */
[----:B------:R-:W-:Y:S01]  /*fa40*/  ISETP.GT.U32.AND.EX P3, PT, R224, RZ, PT, P3 ;  /* 0x000000ffe000720c */ /* 0x000fe20003f64130 */
[----:B------:R-:W4:Y:S01]  /*fa50*/  LDL.64 R214, [R1+0x468] ;  /* 0x0004680001d67983 */ /* 0x000f220000100a00 */
[----:B0-----:R-:W-:-:S03]  /*fa60*/  IMAD.WIDE R46, R0, 0x2, R2 ;  /* 0x00000002002e7825 */ /* 0x001fc600078e0202 */
[----:B------:R-:W4:Y:S04]  /*fa70*/  LDL.64 R2, [R1+0x618] ;  /* 0x0006180001027983 */ /* 0x000f280000100a00 */
[----:B------:R2:W4:Y:S01]  /*fa80*/  LDG.E.U16 R200, desc[UR6][R46.64] ;  /* 0x000000062ec87981 */ /* 0x000522000c1e1500 */
[----:B-1----:R-:W-:-:S03]  /*fa90*/  IMAD.WIDE R50, R0, 0x2, R72 ;  /* 0x0000000200327825 */ /* 0x002fc600078e0248 */
[----:B------:R-:W4:Y:S01]  /*faa0*/  LDL.64 R72, [R1+0x600] ;  /* 0x0006000001487983 */ /* 0x000f220000100a00 */
[----:B------:R-:W-:-:S03]  /*fab0*/  IMAD.WIDE R12, R0, 0x2, R132 ;  /* 0x00000002000c7825 */ /* 0x000fc600078e0284 */
[----:B------:R-:W4:Y:S01]  /*fac0*/  LDG.E.U16 R198, desc[UR6][R50.64] ;  /* 0x0000000632c67981 */ /* 0x000f22000c1e1500 */
[----:B------:R-:W-:-:S03]  /*fad0*/  IMAD.WIDE R48, R0, 0x2, R136 ;  /* 0x0000000200307825 */ /* 0x000fc600078e0288 */
[----:B------:R0:W4:Y:S04]  /*fae0*/  LDG.E.U16 R197, desc[UR6][R12.64] ;  /* 0x000000060cc57981 */ /* 0x000128000c1e1500 */
[----:B------:R-:W4:Y:S04]  /*faf0*/  LDL.64 R136, [R1+0x5f0] ;  /* 0x0005f00001887983 */ /* 0x000f280000100a00 */
[----:B------:R4:W4:Y:S01]  /*fb00*/  LDG.E.U16 R167, desc[UR6][R48.64] ;  /* 0x0000000630a77981 */ /* 0x000922000c1e1500 */
[----:B--2---:R-:W-:-:S03]  /*fb10*/  IMAD.WIDE R46, R0, 0x2, R10 ;  /* 0x00000002002e7825 */ /* 0x004fc600078e020a */
[----:B------:R-:W2:Y:S04]  /*fb20*/  LDL.64 R132, [R1+0x5e0] ;  /* 0x0005e00001847983 */ /* 0x000ea80000100a00 */
[----:B------:R-:W2:Y:S01]  /*fb30*/  LDL.64 R10, [R1+0x5e8] ;  /* 0x0005e800010a7983 */ /* 0x000ea20000100a00 */
[----:B0-----:R-:W-:-:S03]  /*fb40*/  IMAD.WIDE R12, R0, 0x2, R84 ;  /* 0x00000002000c7825 */ /* 0x001fc600078e0254 */
[----:B------:R-:W2:Y:S01]  /*fb50*/  LDL.64 R84, [R1+0x5d0] ;  /* 0x0005d00001547983 */ /* 0x000ea20000100a00 */
[----:B---3--:R-:W-:-:S03]  /*fb60*/  IMAD.WIDE R50, R0, 0x2, R56 ;  /* 0x0000000200327825 */ /* 0x008fc600078e0238 */
[----:B------:R-:W3:Y:S04]  /*fb70*/  LDG.E.U16 R196, desc[UR6][R12.64] ;  /* 0x000000060cc47981 */ /* 0x000ee8000c1e1500 */
[----:B------:R0:W3:Y:S01]  /*fb80*/  LDG.E.U16 R201, desc[UR6][R50.64] ;  /* 0x0000000632c97981 */ /* 0x0000e2000c1e1500 */
[----:B----4-:R-:W-:-:S03]  /*fb90*/  IMAD.WIDE R48, R0, 0x2, R76 ;  /* 0x0000000200307825 */ /* 0x010fc600078e024c */
[----:B------:R-:W4:Y:S01]  /*fba0*/  LDL.64 R76, [R1+0x5c0] ;  /* 0x0005c000014c7983 */ /* 0x000f220000100a00 */
[----:B------:R-:W-:-:S03]  /*fbb0*/  IMAD.WIDE R52, R0, 0x2, R58 ;  /* 0x0000000200347825 */ /* 0x000fc600078e023a */
[----:B------:R1:W3:Y:S01]  /*fbc0*/  LDG.E.U16 R173, desc[UR6][R48.64] ;  /* 0x0000000630ad7981 */ /* 0x0002e2000c1e1500 */
[----:B0-----:R-:W-:-:S03]  /*fbd0*/  IMAD.WIDE R50, R0, 0x2, R4 ;  /* 0x0000000200327825 */ /* 0x001fc600078e0204 */
[----:B------:R-:W4:Y:S04]  /*fbe0*/  LDL.64 R4, [R1+0x5c8] ;  /* 0x0005c80001047983 */ /* 0x000f280000100a00 */
[----:B------:R-:W3:Y:S01]  /*fbf0*/  LDG.E.U16 R170, desc[UR6][R52.64] ;  /* 0x0000000634aa7981 */ /* 0x000ee2000c1e1500 */
[----:B------:R-:W-:-:S03]  /*fc00*/  IMAD.WIDE R12, R0, 0x2, R148 ;  /* 0x00000002000c7825 */ /* 0x000fc600078e0294 */
[----:B------:R0:W3:Y:S04]  /*fc10*/  LDG.E.U16 R161, desc[UR6][R46.64] ;  /* 0x000000062ea17981 */ /* 0x0000e8000c1e1500 */
[----:B------:R0:W3:Y:S04]  /*fc20*/  LDG.E.U16 R169, desc[UR6][R12.64] ;  /* 0x000000060ca97981 */ /* 0x0000e8000c1e1500 */
[----:B------:R-:W3:Y:S04]  /*fc30*/  LDL.64 R52, [R1+0x5b0] ;  /* 0x0005b00001347983 */ /* 0x000ee80000100a00 */
[----:B------:R-:W3:Y:S01]  /*fc40*/  LDL.64 R56, [R1+0x5d8] ;  /* 0x0005d80001387983 */ /* 0x000ee20000100a00 */
[----:B------:R-:W-:-:S03]  /*fc50*/  IMAD.WIDE R58, R0, 0x2, R2 ;  /* 0x00000002003a7825 */ /* 0x000fc600078e0202 */
[----:B------:R-:W3:Y:S04]  /*fc60*/  LDG.E.U16 R199, desc[UR6][R50.64] ;  /* 0x0000000632c77981 */ /* 0x000ee8000c1e1500 */
[----:B------:R-:W3:Y:S01]  /*fc70*/  LDL.64 R2, [R1+0x5b8] ;  /* 0x0005b80001027983 */ /* 0x000ee20000100a00 */
[----:B-1----:R-:W-:-:S03]  /*fc80*/  IMAD.WIDE R48, R0, 0x2, R72 ;  /* 0x0000000200307825 */ /* 0x002fc600078e0248 */
[----:B------:R-:W3:Y:S04]  /*fc90*/  LDL.64 R148, [R1+0x540] ;  /* 0x0005400001947983 */ /* 0x000ee80000100a00 */
[----:B------:R-:W3:Y:S04]  /*fca0*/  LDL.64 R72, [R1+0x5a0] ;  /* 0x0005a00001487983 */ /* 0x000ee80000100a00 */
[----:B------:R2:W3:Y:S01]  /*fcb0*/  LDG.E.U16 R187, desc[UR6][R48.64] ;  /* 0x0000000630bb7981 */ /* 0x0004e2000c1e1500 */
[----:B0-----:R-:W-:-:S03]  /*fcc0*/  IMAD.WIDE R46, R0, 0x2, R144 ;  /* 0x00000002002e7825 */ /* 0x001fc600078e0290 */
[----:B------:R-:W3:Y:S01]  /*fcd0*/  LDL.64 R144, [R1+0x5a8] ;  /* 0x0005a80001907983 */ /* 0x000ee20000100a00 */
[----:B------:R-:W-:-:S03]  /*fce0*/  IMAD.WIDE R12, R0, 0x2, R140 ;  /* 0x00000002000c7825 */ /* 0x000fc600078e028c */
[----:B------:R-:W3:Y:S04]  /*fcf0*/  LDL.64 R140, [R1+0x598] ;  /* 0x00059800018c7983 */ /* 0x000ee80000100a00 */
[----:B------:R0:W3:Y:S04]  /*fd00*/  LDG.E.U16 R168, desc[UR6][R46.64] ;  /* 0x000000062ea87981 */ /* 0x0000e8000c1e1500 */
[----:B------:R1:W3:Y:S01]  /*fd10*/  LDG.E.U16 R176, desc[UR6][R12.64] ;  /* 0x000000060cb07981 */ /* 0x0002e2000c1e1500 */
[----:B------:R-:W-:Y:S02]  /*fd20*/  FSEL R70, R70, -INF , !P0 ;  /* 0xff80000046467808 */ /* 0x000fe40004000000 */
[----:B------:R-:W-:Y:S01]  /*fd30*/  FSEL R37, R37, -INF , !P3 ;  /* 0xff80000025257808 */ /* 0x000fe20005800000 */
[----:B------:R-:W-:Y:S01]  /*fd40*/  IMAD.WIDE R60, R0, 0x2, R60 ;  /* 0x00000002003c7825 */ /* 0x000fe200078e023c */
[----:B------:R-:W-:Y:S01]  /*fd50*/  FMNMX R14, R8, R243, !PT ;  /* 0x000000f3080e7209 */ /* 0x000fe20007800000 */
[----:B------:R-:W3:Y:S02]  /*fd60*/  LDG.E.U16 R58, desc[UR6][R58.64] ;  /* 0x000000063a3a7981 */ /* 0x000ee4000c1e1500 */
[----:B--2---:R-:W-:-:S04]  /*fd70*/  IMAD.WIDE R48, R0, 0x2, R10 ;  /* 0x0000000200307825 */ /* 0x004fc800078e020a */
[C---:B0-----:R-:W-:Y:S01]  /*fd80*/  IMAD.WIDE R46, R0.reuse, 0x2, R136 ;  /* 0x00000002002e7825 */ /* 0x041fe200078e0288 */
[----:B------:R-:W2:Y:S03]  /*fd90*/  LDL.64 R10, [R1+0x588] ;  /* 0x00058800010a7983 */ /* 0x000ea60000100a00 */
[C---:B-1----:R-:W-:Y:S01]  /*fda0*/  IMAD.WIDE R12, R0.reuse, 0x2, R84 ;  /* 0x00000002000c7825 */ /* 0x042fe200078e0254 */
[----:B------:R4:W2:Y:S04]  /*fdb0*/  LDG.E.U16 R204, desc[UR6][R46.64] ;  /* 0x000000062ecc7981 */ /* 0x0008a8000c1e1500 */
[----:B------:R-:W2:Y:S04]  /*fdc0*/  LDL.64 R84, [R1+0x578] ;  /* 0x0005780001547983 */ /* 0x000ea80000100a00 */
[----:B------:R-:W2:Y:S01]  /*fdd0*/  LDL.64 R136, [R1+0x590] ;  /* 0x0005900001887983 */ /* 0x000ea20000100a00 */
[----:B------:R-:W-:-:S03]  /*fde0*/  IMAD.WIDE R50, R0, 0x2, R132 ;  /* 0x0000000200327825 */ /* 0x000fc600078e0284 */
[----:B------:R0:W2:Y:S01]  /*fdf0*/  LDG.E.U16 R171, desc[UR6][R48.64] ;  /* 0x0000000630ab7981 */ /* 0x0000a2000c1e1500 */
[----:B----4-:R-:W-:-:S03]  /*fe00*/  IMAD.WIDE R46, R0, 0x2, R4 ;  /* 0x00000002002e7825 */ /* 0x010fc600078e0204 */
[----:B------:R1:W4:Y:S04]  /*fe10*/  LDG.E.U16 R202, desc[UR6][R50.64] ;  /* 0x0000000632ca7981 */ /* 0x000328000c1e1500 */
[----:B------:R-:W4:Y:S01]  /*fe20*/  LDL.64 R4, [R1+0x570] ;  /* 0x0005700001047983 */ /* 0x000f220000100a00 */
[----:B0-----:R-:W-:-:S03]  /*fe30*/  IMAD.WIDE R48, R0, 0x2, R76 ;  /* 0x0000000200307825 */ /* 0x001fc600078e024c */
[----:B------:R-:W4:Y:S04]  /*fe40*/  LDL.64 R76, [R1+0x568] ;  /* 0x00056800014c7983 */ /* 0x000f280000100a00 */
[----:B------:R-:W4:Y:S04]  /*fe50*/  LDL.64 R132, [R1+0x580] ;  /* 0x0005800001847983 */ /* 0x000f280000100a00 */
[----:B------:R0:W4:Y:S01]  /*fe60*/  LDG.E.U16 R190, desc[UR6][R46.64] ;  /* 0x000000062ebe7981 */ /* 0x000122000c1e1500 */
[----:B---3--:R-:W-:Y:S01]  /*fe70*/  IMAD.WIDE R52, R0, 0x2, R52 ;  /* 0x0000000200347825 */ /* 0x008fe200078e0234 */
[----:B------:R-:W-:-:S02]  /*fe80*/  ISETP.GT.U32.AND P0, PT, R153, R102, PT ;  /* 0x000000669900720c */ /* 0x000fc40003f04070 */
[----:B------:R-:W3:Y:S04]  /*fe90*/  LDG.E.U16 R158, desc[UR6][R48.64] ;  /* 0x00000006309e7981 */ /* 0x000ee8000c1e1500 */
[----:B------:R2:W3:Y:S01]  /*fea0*/  LDG.E.U16 R205, desc[UR6][R52.64] ;  /* 0x0000000634cd7981 */ /* 0x0004e2000c1e1500 */
[----:B------:R-:W-:-:S03]  /*feb0*/  IMAD.WIDE R56, R0, 0x2, R56 ;  /* 0x0000000200387825 */ /* 0x000fc600078e0238 */
[----:B------:R-:W3:Y:S04]  /*fec0*/  LDL.64 R152, [R1+0x550] ;  /* 0x0005500001987983 */ /* 0x000ee80000100a00 */
[----:B------:R2:W3:Y:S04]  /*fed0*/  LDG.E.U16 R159, desc[UR6][R12.64] ;  /* 0x000000060c9f7981 */ /* 0x0004e8000c1e1500 */
[----:B------:R-:W3:Y:S01]  /*fee0*/  LDG.E.U16 R56, desc[UR6][R56.64] ;  /* 0x0000000638387981 */ /* 0x000ee2000c1e1500 */
[----:B------:R-:W-:-:S03]  /*fef0*/  ISETP.GT.U32.AND P3, PT, R154, R102, PT ;  /* 0x000000669a00720c */ /* 0x000fc60003f64070 */
[----:B------:R-:W3:Y:S04]  /*ff00*/  LDL.64 R154, [R1+0x558] ;  /* 0x00055800019a7983 */ /* 0x000ee80000100a00 */
[----:B------:R-:W3:Y:S01]  /*ff10*/  LDG.E.U16 R60, desc[UR6][R60.64] ;  /* 0x000000063c3c7981 */ /* 0x000ee2000c1e1500 */
[----:B-1----:R-:W-:-:S03]  /*ff20*/  IMAD.WIDE R50, R0, 0x2, R2 ;  /* 0x0000000200327825 */ /* 0x002fc600078e0202 */
[----:B------:R-:W3:Y:S04]  /*ff30*/  LDL.64 R2, [R1+0x560] ;  /* 0x0005600001027983 */ /* 0x000ee80000100a00 */
[----:B------:R-:W3:Y:S01]  /*ff40*/  LDG.E.U16 R177, desc[UR6][R50.64] ;  /* 0x0000000632b17981 */ /* 0x000ee2000c1e1500 */
[----:B0-----:R-:W-:-:S03]  /*ff50*/  IMAD.WIDE R46, R0, 0x2, R72 ;  /* 0x00000002002e7825 */ /* 0x001fc600078e0248 */
[----:B------:R-:W3:Y:S04]  /*ff60*/  LDL.64 R72, [R1+0x548] ;  /* 0x0005480001487983 */ /* 0x000ee80000100a00 */
[----:B------:R0:W3:Y:S01]  /*ff70*/  LDG.E.U16 R203, desc[UR6][R46.64] ;  /* 0x000000062ecb7981 */ /* 0x0000e2000c1e1500 */
[----:B--2---:R-:W-:-:S03]  /*ff80*/  IMAD.WIDE R52, R0, 0x2, R10 ;  /* 0x0000000200347825 */ /* 0x004fc600078e020a */
[----:B------:R-:W2:Y:S01]  /*ff90*/  LDL.64 R10, [R1+0x528] ;  /* 0x00052800010a7983 */ /* 0x000ea20000100a00 */
[----:B------:R-:W-:-:S03]  /*ffa0*/  IMAD.WIDE R48, R0, 0x2, R140 ;  /* 0x0000000200307825 */ /* 0x000fc600078e028c */
[----:B------:R-:W2:Y:S01]  /*ffb0*/  LDL.64 R140, [R1+0x530] ;  /* 0x00053000018c7983 */ /* 0x000ea20000100a00 */
[----:B------:R-:W-:-:S03]  /*ffc0*/  IMAD.WIDE R12, R0, 0x2, R144 ;  /* 0x00000002000c7825 */ /* 0x000fc600078e0290 */
[----:B------:R-:W2:Y:S01]  /*ffd0*/  LDL.64 R144, [R1+0x538] ;  /* 0x0005380001907983 */ /* 0x000ea20000100a00 */
[----:B0-----:R-:W-:-:S03]  /*ffe0*/  IMAD.WIDE R46, R0, 0x2, R84 ;  /* 0x00000002002e7825 */ /* 0x001fc600078e0254 */
[----:B------:R-:W2:Y:S01]  /*fff0*/  LDL.64 R84, [R1+0x520] ;  /* 0x0005200001547983 */ /* 0x000ea20000100a00 */
[----:B------:R-:W-:-:S03]  /*10000*/  IMAD.WIDE R50, R0, 0x2, R136 ;  /* 0x0000000200327825 */ /* 0x000fc600078e0288 */
[----:B------:R4:W2:Y:S04]  /*10010*/  LDG.E.U16 R57, desc[UR6][R48.64] ;  /* 0x0000000630397981 */ /* 0x0008a8000c1e1500 */
[----:B------:R0:W2:Y:S04]  /*10020*/  LDG.E.U16 R194, desc[UR6][R50.64] ;  /* 0x0000000632c27981 */ /* 0x0000a8000c1e1500 */
[----:B------:R-:W2:Y:S01]  /*10030*/  LDL.64 R136, [R1+0x518] ;  /* 0x0005180001887983 */ /* 0x000ea20000100a00 */
[----:B----4-:R-:W-:-:S03]  /*10040*/  IMAD.WIDE R48, R0, 0x2, R4 ;  /* 0x0000000200307825 */ /* 0x010fc600078e0204 */
[----:B------:R-:W4:Y:S01]  /*10050*/  LDL.64 R4, [R1+0x510] ;  /* 0x0005100001047983 */ /* 0x000f220000100a00 */
[----:B0-----:R-:W-:-:S03]  /*10060*/  IMAD.WIDE R50, R0, 0x2, R76 ;  /* 0x0000000200327825 */ /* 0x001fc600078e024c */
[----:B------:R-:W4:Y:S04]  /*10070*/  LDL.64 R76, [R1+0x500] ;  /* 0x00050000014c7983 */ /* 0x000f280000100a00 */
[----:B------:R-:W4:Y:S04]  /*10080*/  LDG.E.U16 R191, desc[UR6][R52.64] ;  /* 0x0000000634bf7981 */ /* 0x000f28000c1e1500 */
[----:B------:R0:W4:Y:S04]  /*10090*/  LDG.E.U16 R174, desc[UR6][R12.64] ;  /* 0x000000060cae7981 */ /* 0x000128000c1e1500 */
[----:B------:R-:W4:Y:S04]  /*100a0*/  LDG.E.U16 R180, desc[UR6][R46.64] ;  /* 0x000000062eb47981 */ /* 0x000f28000c1e1500 */
[----:B------:R1:W4:Y:S01]  /*100b0*/  LDG.E.U16 R175, desc[UR6][R50.64] ;  /* 0x0000000632af7981 */ /* 0x000322000c1e1500 */
[----:B0-----:R-:W-:-:S03]  /*100c0*/  IMAD.WIDE R12, R0, 0x2, R132 ;  /* 0x00000002000c7825 */ /* 0x001fc600078e0284 */
[----:B------:R-:W4:Y:S04]  /*100d0*/  LDL.64 R132, [R1+0x508] ;  /* 0x0005080001847983 */ /* 0x000f280000100a00 */
[----:B------:R0:W4:Y:S01]  /*100e0*/  LDG.E.U16 R189, desc[UR6][R12.64] ;  /* 0x000000060cbd7981 */ /* 0x000122000c1e1500 */
[----:B-1----:R-:W-:-:S03]  /*100f0*/  IMAD.WIDE R50, R0, 0x2, R148 ;  /* 0x0000000200327825 */ /* 0x002fc600078e0294 */
[----:B------:R-:W4:Y:S04]  /*10100*/  LDG.E.U16 R208, desc[UR6][R48.64] ;  /* 0x0000000630d07981 */ /* 0x000f28000c1e1500 */
[----:B------:R2:W4:Y:S01]  /*10110*/  LDG.E.U16 R160, desc[UR6][R50.64] ;  /* 0x0000000632a07981 */ /* 0x000522000c1e1500 */
[----:B---3--:R-:W-:-:S03]  /*10120*/  IMAD.WIDE R52, R0, 0x2, R2 ;  /* 0x0000000200347825 */ /* 0x008fc600078e0202 */
[----:B------:R-:W3:Y:S04]  /*10130*/  LDL.64 R148, [R1+0x430] ;  /* 0x0004300001947983 */ /* 0x000ee80000100a00 */
[----:B------:R-:W3:Y:S04]  /*10140*/  LDL.64 R2, [R1+0x4f8] ;  /* 0x0004f80001027983 */ /* 0x000ee80000100a00 */
[----:B------:R-:W3:Y:S01]  /*10150*/  LDG.E.U16 R206, desc[UR6][R52.64] ;  /* 0x0000000634ce7981 */ /* 0x000ee2000c1e1500 */
[----:B------:R-:W-:-:S03]  /*10160*/  IMAD.WIDE R46, R0, 0x2, R72 ;  /* 0x00000002002e7825 */ /* 0x000fc600078e0248 */
[----:B------:R-:W3:Y:S01]  /*10170*/  LDL.64 R72, [R1+0x4f0] ;  /* 0x0004f00001487983 */ /* 0x000ee20000100a00 */
[----:B0-----:R-:W-:-:S03]  /*10180*/  IMAD.WIDE R12, R0, 0x2, R152 ;  /* 0x00000002000c7825 */ /* 0x001fc600078e0298 */
[----:B------:R0:W3:Y:S04]  /*10190*/  LDG.E.U16 R162, desc[UR6][R46.64] ;  /* 0x000000062ea27981 */ /* 0x0000e8000c1e1500 */
[----:B------:R-:W3:Y:S04]  /*101a0*/  LDL.64 R52, [R1+0x4e8] ;  /* 0x0004e80001347983 */ /* 0x000ee80000100a00 */
[----:B------:R1:W3:Y:S01]  /*101b0*/  LDG.E.U16 R102, desc[UR6][R12.64] ;  /* 0x000000060c667981 */ /* 0x0002e2000c1e1500 */
[----:B--2---:R-:W-:-:S03]  /*101c0*/  IMAD.WIDE R50, R0, 0x2, R10 ;  /* 0x0000000200327825 */ /* 0x004fc600078e020a */
[----:B------:R-:W2:Y:S01]  /*101d0*/  LDL.64 R10, [R1+0x4e0] ;  /* 0x0004e000010a7983 */ /* 0x000ea20000100a00 */
[----:B0-----:R-:W-:-:S03]  /*101e0*/  IMAD.WIDE R46, R0, 0x2, R140 ;  /* 0x00000002002e7825 */ /* 0x001fc600078e028c */
[----:B------:R-:W2:Y:S01]  /*101f0*/  LDG.E.U16 R178, desc[UR6][R50.64] ;  /* 0x0000000632b27981 */ /* 0x000ea2000c1e1500 */
[----:B-1----:R-:W-:-:S03]  /*10200*/  IMAD.WIDE R12, R0, 0x2, R144 ;  /* 0x00000002000c7825 */ /* 0x002fc600078e0290 */
[----:B------:R0:W2:Y:S04]  /*10210*/  LDG.E.U16 R209, desc[UR6][R46.64] ;  /* 0x000000062ed17981 */ /* 0x0000a8000c1e1500 */
[----:B------:R4:W2:Y:S01]  /*10220*/  LDG.E.U16 R181, desc[UR6][R12.64] ;  /* 0x000000060cb57981 */ /* 0x0008a2000c1e1500 */
[----:B------:R-:W-:-:S03]  /*10230*/  IMAD.WIDE R48, R0, 0x2, R154 ;  /* 0x0000000200307825 */ /* 0x000fc600078e029a */
[----:B------:R-:W2:Y:S01]  /*10240*/  LDL.64 R144, [R1+0x428] ;  /* 0x0004280001907983 */ /* 0x000ea20000100a00 */
[----:B0-----:R-:W-:-:S03]  /*10250*/  IMAD.WIDE R46, R0, 0x2, R84 ;  /* 0x00000002002e7825 */ /* 0x001fc600078e0254 */
[----:B------:R-:W2:Y:S01]  /*10260*/  LDL.64 R84, [R1+0x4d8] ;  /* 0x0004d80001547983 */ /* 0x000ea20000100a00 */
[----:B------:R-:W-:-:S03]  /*10270*/  IMAD.WIDE R50, R0, 0x2, R136 ;  /* 0x0000000200327825 */ /* 0x000fc600078e0288 */
[----:B------:R0:W2:Y:S01]  /*10280*/  LDG.E.U16 R207, desc[UR6][R46.64] ;  /* 0x000000062ecf7981 */ /* 0x0000a2000c1e1500 */
[----:B----4-:R-:W-:-:S03]  /*10290*/  IMAD.WIDE R12, R0, 0x2, R4 ;  /* 0x00000002000c7825 */ /* 0x010fc600078e0204 */
[----:B------:R-:W4:Y:S04]  /*102a0*/  LDL.64 R4, [R1+0x4d0] ;  /* 0x0004d00001047983 */ /* 0x000f280000100a00 */
[----:B------:R-:W4:Y:S01]  /*102b0*/  LDG.E.U16 R49, desc[UR6][R48.64] ;  /* 0x0000000630317981 */ /* 0x000f22000c1e1500 */
[----:B0-----:R-:W-:-:S03]  /*102c0*/  IMAD.WIDE R46, R0, 0x2, R76 ;  /* 0x00000002002e7825 */ /* 0x001fc600078e024c */
[----:B------:R-:W4:Y:S04]  /*102d0*/  LDL.64 R76, [R1+0x4c8] ;  /* 0x0004c800014c7983 */ /* 0x000f280000100a00 */
[----:B------:R0:W4:Y:S04]  /*102e0*/  LDG.E.U16 R94, desc[UR6][R12.64] ;  /* 0x000000060c5e7981 */ /* 0x000128000c1e1500 */
[----:B------:R3:W4:Y:S04]  /*102f0*/  LDG.E.U16 R48, desc[UR6][R50.64] ;  /* 0x0000000632307981 */ /* 0x000728000c1e1500 */
[----:B------:R-:W4:Y:S01]  /*10300*/  LDG.E.U16 R152, desc[UR6][R46.64] ;  /* 0x000000062e987981 */ /* 0x000f22000c1e1500 */
[----:B0-----:R-:W-:-:S03]  /*10310*/  IMAD.WIDE R12, R0, 0x2, R132 ;  /* 0x00000002000c7825 */ /* 0x001fc600078e0284 */
[----:B------:R-:W4:Y:S04]  /*10320*/  LDL.64 R132, [R1+0x440] ;  /* 0x0004400001847983 */ /* 0x000f280000100a00 */
[----:B------:R0:W4:Y:S04]  /*10330*/  LDG.E.U16 R193, desc[UR6][R12.64] ;  /* 0x000000060cc17981 */ /* 0x000128000c1e1500 */
[----:B------:R-:W4:Y:S04]  /*10340*/  LDL.64 R136, [R1+0x438] ;  /* 0x0004380001887983 */ /* 0x000f280000100a00 */
[----:B------:R-:W4:Y:S01]  /*10350*/  LDL.64 R140, [R1+0x420] ;  /* 0x00042000018c7983 */ /* 0x000f220000100a00 */
[----:B---3--:R-:W-:-:S03]  /*10360*/  IMAD.WIDE R50, R0, 0x2, R2 ;  /* 0x0000000200327825 */ /* 0x008fc600078e0202 */
[----:B------:R-:W3:Y:S04]  /*10370*/  LDL.64 R2, [R1+0x4c0] ;  /* 0x0004c00001027983 */ /* 0x000ee80000100a00 */
[----:B------:R-:W3:Y:S01]  /*10380*/  LDG.E.U16 R184, desc[UR6][R50.64] ;  /* 0x0000000632b87981 */ /* 0x000ee2000c1e1500 */
[----:B0-----:R-:W-:-:S03]  /*10390*/  IMAD.WIDE R12, R0, 0x2, R72 ;  /* 0x00000002000c7825 */ /* 0x001fc600078e0248 */
[----:B------:R-:W3:Y:S04]  /*103a0*/  LDL.64 R72, [R1+0x4b8] ;  /* 0x0004b80001487983 */ /* 0x000ee80000100a00 */
[----:B------:R0:W3:Y:S04]  /*103b0*/  LDG.E.U16 R212, desc[UR6][R12.64] ;  /* 0x000000060cd47981 */ /* 0x0000e8000c1e1500 */
[----:B------:R-:W3:Y:S01]  /*103c0*/  LDL.64 R50, [R1+0x4a0] ;  /* 0x0004a00001327983 */ /* 0x000ee20000100a00 */
[----:B0-----:R-:W-:-:S03]  /*103d0*/  IMAD.WIDE R12, R0, 0x2, R52 ;  /* 0x00000002000c7825 */ /* 0x001fc600078e0234 */
[----:B------:R-:W3:Y:S04]  /*103e0*/  LDL.64 R52, [R1+0x4b0] ;  /* 0x0004b00001347983 */ /* 0x000ee80000100a00 */
[----:B------:R2:W3:Y:S02]  /*103f0*/  LDG.E.U16 R179, desc[UR6][R12.64] ;  /* 0x000000060cb37981 */ /* 0x0004e4000c1e1500 */
[C---:B--2---:R-:W-:Y:S02]  /*10400*/  IMAD.WIDE R12, R0.reuse, 0x2, R10 ;  /* 0x00000002000c7825 */ /* 0x044fe400078e020a */
[----:B------:R-:W2:Y:S04]  /*10410*/  LDL.64 R10, [R1+0x4a8] ;  /* 0x0004a800010a7983 */ /* 0x000ea80000100a00 */
[----:B------:R0:W2:Y:S02]  /*10420*/  LDG.E.U16 R210, desc[UR6][R12.64] ;  /* 0x000000060cd27981 */ /* 0x0000a4000c1e1500 */
[----:B0-----:R-:W-:-:S02]  /*10430*/  IMAD.WIDE R12, R0, 0x2, R84 ;  /* 0x00000002000c7825 */ /* 0x001fc400078e0254 */
[----:B------:R-:W2:Y:S04]  /*10440*/  LDL.64 R84, [R1+0x488] ;  /* 0x0004880001547983 */ /* 0x000ea80000100a00 */
[----:B------:R4:W2:Y:S02]  /*10450*/  LDG.E.U16 R47, desc[UR6][R12.64] ;  /* 0x000000060c2f7981 */ /* 0x0008a4000c1e1500 */
[C---:B----4-:R-:W-:Y:S02]  /*10460*/  IMAD.WIDE R12, R0.reuse, 0x2, R4 ;  /* 0x00000002000c7825 */ /* 0x050fe400078e0204 */
[----:B------:R-:W4:Y:S04]  /*10470*/  LDL.64 R4, [R1+0x498] ;  /* 0x0004980001047983 */ /* 0x000f280000100a00 */
[----:B------:R0:W4:Y:S02]  /*10480*/  LDG.E.U16 R80, desc[UR6][R12.64] ;  /* 0x000000060c507981 */ /* 0x000124000c1e1500 */
[----:B0-----:R-:W-:-:S02]  /*10490*/  IMAD.WIDE R12, R0, 0x2, R76 ;  /* 0x00000002000c7825 */ /* 0x001fc400078e024c */
[----:B------:R-:W4:Y:S04]  /*104a0*/  LDL.64 R76, [R1+0x448] ;  /* 0x00044800014c7983 */ /* 0x000f280000100a00 */
[----:B------:R3:W4:Y:S02]  /*104b0*/  LDG.E.U16 R164, desc[UR6][R12.64] ;  /* 0x000000060ca47981 */ /* 0x000724000c1e1500 */
[C---:B---3--:R-:W-:Y:S02]  /*104c0*/  IMAD.WIDE R12, R0.reuse, 0x2, R2 ;  /* 0x00000002000c7825 */ /* 0x048fe400078e0202 */
[----:B------:R-:W3:Y:S04]  /*104d0*/  LDL.64 R2, [R1+0x490] ;  /* 0x0004900001027983 */ /* 0x000ee80000100a00 */
[----:B------:R0:W3:Y:S02]  /*104e0*/  LDG.E.U16 R153, desc[UR6][R12.64] ;  /* 0x000000060c997981 */ /* 0x0000e4000c1e1500 */
[----:B0-----:R-:W-:-:S02]  /*104f0*/  IMAD.WIDE R12, R0, 0x2, R72 ;  /* 0x00000002000c7825 */ /* 0x001fc400078e0248 */
[----:B------:R-:W3:Y:S04]  /*10500*/  LDL.64 R72, [R1+0x480] ;  /* 0x0004800001487983 */ /* 0x000ee80000100a00 */
[----:B------:R0:W3:Y:S02]  /*10510*/  LDG.E.U16 R185, desc[UR6][R12.64] ;  /* 0x000000060cb97981 */ /* 0x0000e4000c1e1500 */
[C---:B0-----:R-:W-:Y:S02]  /*10520*/  IMAD.WIDE R12, R0.reuse, 0x2, R52 ;  /* 0x00000002000c7825 */ /* 0x041fe400078e0234 */
[----:B------:R-:W3:Y:S04]  /*10530*/  LDL.64 R52, [R1+0x458] ;  /* 0x0004580001347983 */ /* 0x000ee80000100a00 */
[----:B------:R2:W3:Y:S02]  /*10540*/  LDG.E.U16 R213, desc[UR6][R12.64] ;  /* 0x000000060cd57981 */ /* 0x0004e4000c1e1500 */
[----:B--2---:R-:W-:-:S02]  /*10550*/  IMAD.WIDE R12, R0, 0x2, R10 ;  /* 0x00000002000c7825 */ /* 0x004fc400078e020a */
[----:B------:R-:W2:Y:S04]  /*10560*/  LDL.64 R10, [R1+0x478] ;  /* 0x00047800010a7983 */ /* 0x000ea80000100a00 */
[----:B------:R0:W2:Y:S02]  /*10570*/  LDG.E.U16 R182, desc[UR6][R12.64] ;  /* 0x000000060cb67981 */ /* 0x0000a4000c1e1500 */
[C---:B0-----:R-:W-:Y:S02]  /*10580*/  IMAD.WIDE R12, R0.reuse, 0x2, R50 ;  /* 0x00000002000c7825 */ /* 0x041fe400078e0232 */
[----:B------:R-:W2:Y:S04]  /*10590*/  LDL.64 R50, [R1+0x470] ;  /* 0x0004700001327983 */ /* 0x000ea80000100a00 */
[----:B------:R4:W2:Y:S02]  /*105a0*/  LDG.E.U16 R211, desc[UR6][R12.64] ;  /* 0x000000060cd37981 */ /* 0x0008a4000c1e1500 */
[----:B----4-:R-:W-:-:S02]  /*105b0*/  IMAD.WIDE R12, R0, 0x2, R4 ;  /* 0x00000002000c7825 */ /* 0x010fc400078e0204 */
[----:B------:R-:W4:Y:S04]  /*105c0*/  LDL.64 R4, [R1+0x460] ;  /* 0x0004600001047983 */ /* 0x000f280000100a00 */
[----:B------:R3:W4:Y:S02]  /*105d0*/  LDG.E.U16 R55, desc[UR6][R12.64] ;  /* 0x000000060c377981 */ /* 0x000724000c1e1500 */
[C---:B---3--:R-:W-:Y:S02]  /*105e0*/  IMAD.WIDE R12, R0.reuse, 0x2, R2 ;  /* 0x00000002000c7825 */ /* 0x048fe400078e0202 */
[----:B------:R-:W3:Y:S04]  /*105f0*/  LDL.64 R2, [R1+0x450] ;  /* 0x0004500001027983 */ /* 0x000ee80000100a00 */
[----:B------:R0:W3:Y:S02]  /*10600*/  LDG.E.U16 R69, desc[UR6][R12.64] ;  /* 0x000000060c457981 */ /* 0x0000e4000c1e1500 */
[----:B0-----:R-:W-:-:S05]  /*10610*/  IMAD.WIDE R12, R0, 0x2, R84 ;  /* 0x00000002000c7825 */ /* 0x001fca00078e0254 */
[----:B------:R0:W3:Y:S02]  /*10620*/  LDG.E.U16 R85, desc[UR6][R12.64] ;  /* 0x000000060c557981 */ /* 0x0000e4000c1e1500 */
[C---:B0-----:R-:W-:Y:S02]  /*10630*/  IMAD.WIDE R12, R0.reuse, 0x2, R72 ;  /* 0x00000002000c7825 */ /* 0x041fe400078e0248 */
[----:B------:R-:W3:Y:S04]  /*10640*/  LDL.64 R72, [R1+0x418] ;  /* 0x0004180001487983 */ /* 0x000ee80000100a00 */
[----:B------:R2:W3:Y:S02]  /*10650*/  LDG.E.U16 R156, desc[UR6][R12.64] ;  /* 0x000000060c9c7981 */ /* 0x0004e4000c1e1500 */
[----:B--2---:R-:W-:-:S02]  /*10660*/  IMAD.WIDE R12, R0, 0x2, R10 ;  /* 0x00000002000c7825 */ /* 0x004fc400078e020a */
[----:B------:R-:W2:Y:S04]  /*10670*/  LDL.64 R10, [R1+0x410] ;  /* 0x00041000010a7983 */ /* 0x000ea80000100a00 */
[----:B------:R0:W2:Y:S02]  /*10680*/  LDG.E.U16 R188, desc[UR6][R12.64] ;  /* 0x000000060cbc7981 */ /* 0x0000a4000c1e1500 */
[----:B0-----:R-:W-:-:S04]  /*10690*/  IMAD.WIDE R12, R0, 0x2, R214 ;  /* 0x00000002000c7825 */ /* 0x001fc800078e02d6 */
[C---:B------:R-:W-:Y:S01]  /*106a0*/  IMAD.WIDE R50, R0.reuse, 0x2, R50 ;  /* 0x0000000200327825 */ /* 0x040fe200078e0232 */
[----:B------:R-:W2:Y:S04]  /*106b0*/  LDG.E.U16 R183, desc[UR6][R12.64] ;  /* 0x000000060cb77981 */ /* 0x000ea8000c1e1500 */
[----:B------:R4:W2:Y:S02]  /*106c0*/  LDG.E.U16 R154, desc[UR6][R50.64] ;  /* 0x00000006329a7981 */ /* 0x0008a4000c1e1500 */
[C---:B----4-:R-:W-:Y:S02]  /*106d0*/  IMAD.WIDE R50, R0.reuse, 0x2, R4 ;  /* 0x0000000200327825 */ /* 0x050fe400078e0204 */
[----:B------:R-:W4:Y:S04]  /*106e0*/  LDL.64 R4, [R1+0x408] ;  /* 0x0004080001047983 */ /* 0x000f280000100a00 */
[----:B------:R0:W4:Y:S02]  /*106f0*/  LDG.E.U16 R214, desc[UR6][R50.64] ;  /* 0x0000000632d67981 */ /* 0x000124000c1e1500 */
[----:B0-----:R-:W-:Y:S01]  /*10700*/  IMAD.WIDE R50, R0, 0x2, R76 ;  /* 0x0000000200327825 */ /* 0x001fe200078e024c */
[----:B------:R-:W-:-:S03]  /*10710*/  FMNMX R14, R242, R14, !PT ;  /* 0x0000000ef20e7209 */ /* 0x000fc60007800000 */
[C---:B---3--:R-:W-:Y:S01]  /*10720*/  IMAD.WIDE R12, R0.reuse, 0x2, R2 ;  /* 0x00000002000c7825 */ /* 0x048fe200078e0202 */
[----:B------:R-:W3:Y:S04]  /*10730*/  LDG.E.U16 R76, desc[UR6][R50.64] ;  /* 0x00000006324c7981 */ /* 0x000ee8000c1e1500 */
[----:B------:R0:W3:Y:S04]  /*10740*/  LDG.E.U16 R61, desc[UR6][R12.64] ;  /* 0x000000060c3d7981 */ /* 0x0000e8000c1e1500 */
[----:B------:R-:W3:Y:S01]  /*10750*/  LDL.64 R2, [R1+0x400] ;  /* 0x0004000001027983 */ /* 0x000ee20000100a00 */
[----:B0-----:R-:W-:-:S03]  /*10760*/  IMAD.WIDE R12, R0, 0x2, R132 ;  /* 0x00000002000c7825 */ /* 0x001fc600078e0284 */
[----:B------:R-:W4:Y:S04]  /*10770*/  LDL.LU R132, [R1+0x190] ;  /* 0x0001900001847983 */ /* 0x000f280000300800 */
[----:B------:R0:W3:Y:S02]  /*10780*/  LDG.E.U16 R77, desc[UR6][R12.64] ;  /* 0x000000060c4d7981 */ /* 0x0000e4000c1e1500 */
[----:B0-----:R-:W-:Y:S02]  /*10790*/  IMAD.WIDE R12, R0, 0x2, R136 ;  /* 0x00000002000c7825 */ /* 0x001fe400078e0288 */
[----:B------:R-:W3:Y:S04]  /*107a0*/  LDL.64 R136, [R1+0x3f8] ;  /* 0x0003f80001887983 */ /* 0x000ee80000100a00 */
[----:B------:R2:W3:Y:S01]  /*107b0*/  LDG.E.U16 R84, desc[UR6][R12.64] ;  /* 0x000000060c547981 */ /* 0x0004e2000c1e1500 */
[----:B------:R-:W-:-:S04]  /*107c0*/  FMNMX R14, R241, R14, !PT ;  /* 0x0000000ef10e7209 */ /* 0x000fc80007800000 */
[----:B------:R-:W-:-:S04]  /*107d0*/  FMNMX R14, R240, R14, !PT ;  /* 0x0000000ef00e7209 */ /* 0x000fc80007800000 */
[----:B------:R-:W-:-:S04]  /*107e0*/  FMNMX R14, R239, R14, !PT ;  /* 0x0000000eef0e7209 */ /* 0x000fc80007800000 */
[----:B------:R-:W-:Y:S01]  /*107f0*/  FMNMX R14, R238, R14, !PT ;  /* 0x0000000eee0e7209 */ /* 0x000fe20007800000 */
[----:B--2---:R-:W-:Y:S02]  /*10800*/  IMAD.WIDE R12, R0, 0x2, R10 ;  /* 0x00000002000c7825 */ /* 0x004fe400078e020a */
[----:B------:R-:W2:Y:S01]  /*10810*/  LDL.64 R10, [R1+0x3f0] ;  /* 0x0003f000010a7983 */ /* 0x000ea20000100a00 */
[----:B------:R-:W-:-:S04]  /*10820*/  FMNMX R14, R237, R14, !PT ;  /* 0x0000000eed0e7209 */ /* 0x000fc80007800000 */
        /* <DEDUP_REMOVED lines=23> */
[----:B------:R-:W-:-:S05]  /*109a0*/  FMNMX R46, R100, R14, !PT ;  /* 0x0000000e642e7209 */ /* 0x000fca0007800000 */
[----:B------:R-:W0:Y:S01]  /*109b0*/  SHFL.BFLY PT, R59, R46, 0x2, 0x1f ;  /* 0x0c401f002e3b7f89 */ /* 0x000e2200000e0000 */
[----:B------:R-:W-:-:S05]  /*109c0*/  IMAD.WIDE R52, R0, 0x2, R52 ;  /* 0x0000000200347825 */ /* 0x000fca00078e0234 */
[----:B------:R1:W2:Y:S01]  /*109d0*/  LDG.E.U16 R14, desc[UR6][R52.64] ;  /* 0x00000006340e7981 */ /* 0x0002a2000c1e1500 */
[----:B0-----:R-:W-:-:S05]  /*109e0*/  FMNMX R46, R46, R59, !PT ;  /* 0x0000003b2e2e7209 */ /* 0x001fca0007800000 */
[----:B------:R-:W0:Y:S01]  /*109f0*/  SHFL.BFLY PT, R59, R46, 0x1, 0x1f ;  /* 0x0c201f002e3b7f89 */ /* 0x000e2200000e0000 */
[----:B-1----:R-:W-:-:S05]  /*10a00*/  IMAD.WIDE R52, R0, 0x2, R144 ;  /* 0x0000000200347825 */ /* 0x002fca00078e0290 */
[----:B------:R1:W2:Y:S01]  /*10a10*/  LDG.E.U16 R186, desc[UR6][R52.64] ;  /* 0x0000000634ba7981 */ /* 0x0002a2000c1e1500 */
[----:B------:R-:W-:-:S05]  /*10a20*/  IMAD.WIDE R50, R0, 0x2, R148 ;  /* 0x0000000200327825 */ /* 0x000fca00078e0294 */
[----:B------:R0:W2:Y:S01]  /*10a30*/  LDG.E.U16 R155, desc[UR6][R50.64] ;  /* 0x00000006329b7981 */ /* 0x0000a2000c1e1500 */
[----:B-1----:R-:W-:Y:S01]  /*10a40*/  IMAD.WIDE R52, R0, 0x2, R72 ;  /* 0x0000000200347825 */ /* 0x002fe200078e0248 */
[----:B0-----:R-:W-:-:S04]  /*10a50*/  FMNMX R59, R46, R59, !PT ;  /* 0x0000003b2e3b7209 */ /* 0x001fc80007800000 */
[----:B------:R-:W2:Y:S01]  /*10a60*/  LDG.E.U16 R46, desc[UR6][R52.64] ;  /* 0x00000006342e7981 */ /* 0x000ea2000c1e1500 */
[----:B------:R-:W-:-:S05]  /*10a70*/  IMAD.WIDE R50, R0, 0x2, R140 ;  /* 0x0000000200327825 */ /* 0x000fca00078e028c */
[----:B------:R-:W2:Y:S04]  /*10a80*/  LDG.E.U16 R215, desc[UR6][R50.64] ;  /* 0x0000000632d77981 */ /* 0x000ea8000c1e1500 */
[----:B------:R4:W2:Y:S02]  /*10a90*/  LDG.E.U16 R52, desc[UR6][R12.64] ;  /* 0x000000060c347981 */ /* 0x0008a4000c1e1500 */
[----:B----4-:R-:W-:-:S05]  /*10aa0*/  FMNMX R12, R59, R132, !PT ;  /* 0x000000843b0c7209 */ /* 0x010fca0007800000 */
[--C-:B------:R-:W-:Y:S01]  /*10ab0*/  FADD R8, R8, -R12.reuse ;  /* 0x8000000c08087221 */ /* 0x100fe20000000000 */
[----:B------:R-:W-:-:S03]  /*10ac0*/  FADD R242, R242, -R12 ;  /* 0x8000000cf2f27221 */ /* 0x000fc60000000000 */
[----:B------:R-:W-:Y:S01]  /*10ad0*/  FMUL R13, R8, 1.4426950216293334961 ;  /* 0x3fb8aa3b080d7820 */ /* 0x000fe20000400000 */
[----:B------:R-:W-:Y:S01]  /*10ae0*/  FADD R8, R243, -R12 ;  /* 0x8000000cf3087221 */ /* 0x000fe20000000000 */
[----:B------:R-:W-:-:S04]  /*10af0*/  IMAD.WIDE R50, R0, 0x2, R4 ;  /* 0x0000000200327825 */ /* 0x000fc800078e0204 */
[----:B------:R-:W-:Y:S01]  /*10b00*/  FMUL R242, R242, 1.4426950216293334961 ;  /* 0x3fb8aa3bf2f27820 */ /* 0x000fe20000400000 */
[----:B------:R-:W-:Y:S01]  /*10b10*/  FMUL R8, R8, 1.4426950216293334961 ;  /* 0x3fb8aa3b08087820 */ /* 0x000fe20000400000 */
[----:B------:R-:W0:Y:S01]  /*10b20*/  MUFU.EX2 R4, R13 ;  /* 0x0000000d00047308 */ /* 0x000e220000000800 */
[----:B------:R3:W4:Y:S07]  /*10b30*/  LDG.E.U16 R59, desc[UR6][R50.64] ;  /* 0x00000006323b7981 */ /* 0x00072e000c1e1500 */
[----:B------:R1:W0:Y:S01]  /*10b40*/  MUFU.EX2 R5, R8 ;  /* 0x0000000800057308 */ /* 0x0002220000000800 */
[----:B---3--:R-:W-:-:S07]  /*10b50*/  IMAD.WIDE R50, R0, 0x2, R2 ;  /* 0x0000000200327825 */ /* 0x008fce00078e0202 */
[----:B------:R-:W3:Y:S01]  /*10b60*/  MUFU.EX2 R2, R242 ;  /* 0x000000f200027308 */ /* 0x000ee20000000800 */
[--C-:B-1----:R-:W-:Y:S01]  /*10b70*/  FADD R8, R241, -R12.reuse ;  /* 0x8000000cf1087221 */ /* 0x102fe20000000000 */
[--C-:B------:R-:W-:Y:S01]  /*10b80*/  FADD R240, R240, -R12.reuse ;  /* 0x8000000cf0f07221 */ /* 0x100fe20000000000 */
[--C-:B------:R-:W-:Y:S01]  /*10b90*/  FADD R238, R238, -R12.reuse ;  /* 0x8000000ceeee7221 */ /* 0x100fe20000000000 */
[----:B0-----:R0:W-:Y:S01]  /*10ba0*/  STL [R1+0x104], R4 ;  /* 0x0001040401007387 */ /* 0x0011e20000100800 */
[----:B------:R-:W-:Y:S01]  /*10bb0*/  FMUL R8, R8, 1.4426950216293334961 ;  /* 0x3fb8aa3b08087820 */ /* 0x000fe20000400000 */
[--C-:B------:R-:W-:Y:S01]  /*10bc0*/  FADD R13, R237, -R12.reuse ;  /* 0x8000000ced0d7221 */ /* 0x100fe20000000000 */
[--C-:B------:R-:W-:Y:S01]  /*10bd0*/  FADD R236, R236, -R12.reuse ;  /* 0x8000000cecec7221 */ /* 0x100fe20000000000 */
[----:B------:R1:W4:Y:S01]  /*10be0*/  LDG.E.U16 R72, desc[UR6][R50.64] ;  /* 0x0000000632487981 */ /* 0x000322000c1e1500 */
[----:B------:R0:W1:Y:S01]  /*10bf0*/  MUFU.EX2 R3, R8 ;  /* 0x0000000800037308 */ /* 0x0000620000000800 */
[----:B------:R-:W-:Y:S01]  /*10c00*/  FMUL R240, R240, 1.4426950216293334961 ;  /* 0x3fb8aa3bf0f07820 */ /* 0x000fe20000400000 */
[----:B------:R-:W-:Y:S01]  /*10c10*/  FMUL R238, R238, 1.4426950216293334961 ;  /* 0x3fb8aa3beeee7820 */ /* 0x000fe20000400000 */
[----:B0-----:R-:W-:Y:S01]  /*10c20*/  FADD R8, R239, -R12 ;  /* 0x8000000cef087221 */ /* 0x001fe20000000000 */
[----:B------:R-:W-:Y:S03]  /*10c30*/  STL [R1+0x938], R5 ;  /* 0x0009380501007387 */ /* 0x000fe60000100800 */
[----:B------:R-:W-:Y:S01]  /*10c40*/  FMUL R8, R8, 1.4426950216293334961 ;  /* 0x3fb8aa3b08087820 */ /* 0x000fe20000400000 */
[----:B------:R-:W0:Y:S01]  /*10c50*/  MUFU.EX2 R4, R240 ;  /* 0x000000f000047308 */ /* 0x000e220000000800 */
[----:B---3--:R3:W-:Y:S07]  /*10c60*/  STL [R1+0x93c], R2 ;  /* 0x00093c0201007387 */ /* 0x0087ee0000100800 */
[----:B------:R-:W0:Y:S08]  /*10c70*/  MUFU.EX2 R7, R8 ;  /* 0x0000000800077308 */ /* 0x000e300000000800 */
[----:B---3--:R-:W3:Y:S01]  /*10c80*/  MUFU.EX2 R2, R238 ;  /* 0x000000ee00027308 */ /* 0x008ee20000000800 */
[----:B-1----:R-:W-:-:S04]  /*10c90*/  IMAD.WIDE R50, R0, 0x2, R136 ;  /* 0x0000000200327825 */ /* 0x002fc800078e0288 */
[----:B------:R-:W-:Y:S01]  /*10ca0*/  FADD R105, R105, -R12 ;  /* 0x8000000c69697221 */ /* 0x000fe20000000000 */
[----:B------:R-:W-:Y:S01]  /*10cb0*/  FMUL R13, R13, 1.4426950216293334961 ;  /* 0x3fb8aa3b0d0d7820 */ /* 0x000fe20000400000 */
[----:B------:R-:W-:Y:S01]  /*10cc0*/  FMUL R236, R236, 1.4426950216293334961 ;  /* 0x3fb8aa3becec7820 */ /* 0x000fe20000400000 */
[----:B------:R-:W-:Y:S01]  /*10cd0*/  STL [R1+0x940], R3 ;  /* 0x0009400301007387 */ /* 0x000fe20000100800 */
[----:B------:R-:W-:-:S03]  /*10ce0*/  FMUL R105, R105, 1.4426950216293334961 ;  /* 0x3fb8aa3b69697820 */ /* 0x000fc60000400000 */
[----:B------:R2:W4:Y:S04]  /*10cf0*/  LDG.E.U16 R73, desc[UR6][R50.64] ;  /* 0x0000000632497981 */ /* 0x000528000c1e1500 */
[----:B0-----:R-:W-:Y:S04]  /*10d00*/  STL [R1+0x944], R4 ;  /* 0x0009440401007387 */ /* 0x001fe80000100800 */
[----:B------:R-:W-:Y:S04]  /*10d10*/  STL [R1+0x948], R7 ;  /* 0x0009480701007387 */ /* 0x000fe80000100800 */
[----:B---3--:R0:W-:Y:S02]  /*10d20*/  STL [R1+0x12c], R2 ;  /* 0x00012c0201007387 */ /* 0x0081e40000100800 */
[----:B0-----:R-:W-:Y:S01]  /*10d30*/  MUFU.EX2 R2, R105 ;  /* 0x0000006900027308 */ /* 0x001fe20000000800 */
[----:B------:R-:W-:-:S04]  /*10d40*/  FADD R108, R108, -R12 ;  /* 0x8000000c6c6c7221 */ /* 0x000fc80000000000 */
[----:B------:R-:W-:Y:S01]  /*10d50*/  FMUL R108, R108, 1.4426950216293334961 ;  /* 0x3fb8aa3b6c6c7820 */ /* 0x000fe20000400000 */
[----:B--2---:R-:W-:Y:S02]  /*10d60*/  IMAD.WIDE R50, R0, 0x2, R10 ;  /* 0x0000000200327825 */ /* 0x004fe400078e020a */
[----:B------:R-:W0:Y:S02]  /*10d70*/  MUFU.EX2 R10, R13 ;  /* 0x0000000d000a7308 */ /* 0x000e240000000800 */
[--C-:B------:R-:W-:Y:S01]  /*10d80*/  FADD R109, R109, -R12.reuse ;  /* 0x8000000c6d6d7221 */ /* 0x100fe20000000000 */
[--C-:B------:R-:W-:Y:S01]  /*10d90*/  FADD R112, R112, -R12.reuse ;  /* 0x8000000c70707221 */ /* 0x100fe20000000000 */
[--C-:B------:R-:W-:Y:S01]  /*10da0*/  FADD R113, R113, -R12.reuse ;  /* 0x8000000c71717221 */ /* 0x100fe20000000000 */
[--C-:B------:R-:W-:Y:S01]  /*10db0*/  FADD R116, R116, -R12.reuse ;  /* 0x8000000c74747221 */ /* 0x100fe20000000000 */
[--C-:B------:R-:W-:Y:S01]  /*10dc0*/  FADD R117, R117, -R12.reuse ;  /* 0x8000000c75757221 */ /* 0x100fe20000000000 */
[----:B------:R-:W-:Y:S01]  /*10dd0*/  FMNMX R8, R75, R78, !PT ;  /* 0x0000004e4b087209 */ /* 0x000fe20007800000 */
[--C-:B------:R-:W-:Y:S01]  /*10de0*/  FADD R120, R120, -R12.reuse ;  /* 0x8000000c78787221 */ /* 0x100fe20000000000 */
[----:B------:R-:W1:Y:S01]  /*10df0*/  MUFU.EX2 R11, R236 ;  /* 0x000000ec000b7308 */ /* 0x000e620000000800 */
[--C-:B------:R-:W-:Y:S01]  /*10e00*/  FADD R121, R121, -R12.reuse ;  /* 0x8000000c79797221 */ /* 0x100fe20000000000 */
[--C-:B------:R-:W-:Y:S01]  /*10e10*/  FADD R124, R124, -R12.reuse ;  /* 0x8000000c7c7c7221 */ /* 0x100fe20000000000 */
[--C-:B------:R-:W-:Y:S01]  /*10e20*/  FADD R125, R125, -R12.reuse ;  /* 0x8000000c7d7d7221 */ /* 0x100fe20000000000 */
[----:B------:R-:W-:Y:S01]  /*10e30*/  FADD R9, R9, -R12 ;  /* 0x8000000c09097221 */ /* 0x000fe20000000000 */
[----:B------:R-:W2:Y:S04]  /*10e40*/  LDG.E.U16 R74, desc[UR6][R50.64] ;  /* 0x00000006324a7981 */ /* 0x000ea8000c1e1500 */
[----:B0-----:R-:W-:Y:S04]  /*10e50*/  STL [R1+0x94c], R10 ;  /* 0x00094c0a01007387 */ /* 0x001fe80000100800 */
[----:B-1----:R-:W-:Y:S04]  /*10e60*/  STL [R1+0x950], R11 ;  /* 0x0009500b01007387 */ /* 0x002fe80000100800 */
[----:B------:R0:W-:Y:S02]  /*10e70*/  STL [R1+0x134], R2 ;  /* 0x0001340201007387 */ /* 0x0001e40000100800 */
[----:B0-----:R-:W0:Y:S01]  /*10e80*/  MUFU.EX2 R2, R108 ;  /* 0x0000006c00027308 */ /* 0x001e220000000800 */
[----:B------:R-:W-:Y:S01]  /*10e90*/  FMUL R109, R109, 1.4426950216293334961 ;  /* 0x3fb8aa3b6d6d7820 */ /* 0x000fe20000400000 */
[----:B------:R-:W-:Y:S01]  /*10ea0*/  FMUL R112, R112, 1.4426950216293334961 ;  /* 0x3fb8aa3b70707820 */ /* 0x000fe20000400000 */
[----:B0-----:R0:W-:Y:S05]  /*10eb0*/  STL [R1+0x130], R2 ;  /* 0x0001300201007387 */ /* 0x0011ea0000100800 */
[----:B0-----:R-:W0:Y:S01]  /*10ec0*/  MUFU.EX2 R2, R109 ;  /* 0x0000006d00027308 */ /* 0x001e220000000800 */
[----:B------:R-:W-:Y:S01]  /*10ed0*/  FMUL R113, R113, 1.4426950216293334961 ;  /* 0x3fb8aa3b71717820 */ /* 0x000fe20000400000 */
[----:B0-----:R0:W-:Y:S06]  /*10ee0*/  STL [R1+0x128], R2 ;  /* 0x0001280201007387 */ /* 0x0011ec0000100800 */
[----:B0-----:R-:W0:Y:S01]  /*10ef0*/  MUFU.EX2 R2, R112 ;  /* 0x0000007000027308 */ /* 0x001e220000000800 */
[----:B------:R-:W-:Y:S01]  /*10f00*/  FMUL R116, R116, 1.4426950216293334961 ;  /* 0x3fb8aa3b74747820 */ /* 0x000fe20000400000 */
[----:B0-----:R0:W-:Y:S06]  /*10f10*/  STL [R1+0x124], R2 ;  /* 0x0001240201007387 */ /* 0x0011ec0000100800 */
[----:B0-----:R-:W0:Y:S01]  /*10f20*/  MUFU.EX2 R2, R113 ;  /* 0x0000007100027308 */ /* 0x001e220000000800 */
[----:B------:R-:W-:Y:S01]  /*10f30*/  FMUL R117, R117, 1.4426950216293334961 ;  /* 0x3fb8aa3b75757820 */ /* 0x000fe20000400000 */
[----:B0-----:R0:W-:Y:S06]  /*10f40*/  STL [R1+0x120], R2 ;  /* 0x0001200201007387 */ /* 0x0011ec0000100800 */
[----:B0-----:R-:W0:Y:S02]  /*10f50*/  MUFU.EX2 R2, R116 ;  /* 0x0000007400027308 */ /* 0x001e240000000800 */
[----:B0-----:R0:W-:Y:S04]  /*10f60*/  STL [R1+0x11c], R2 ;  /* 0x00011c0201007387 */ /* 0x0011e80000100800 */
[----:B------:R-:W3:Y:S02]  /*10f70*/  LDL.64 R4, [R1+0x3e8] ;  /* 0x0003e80001047983 */ /* 0x000ee40000100a00 */
[----:B0-----:R-:W0:Y:S02]  /*10f80*/  MUFU.EX2 R2, R117 ;  /* 0x0000007500027308 */ /* 0x001e240000000800 */
[----:B0-----:R0:W-:Y:S04]  /*10f90*/  STL [R1+0x118], R2 ;  /* 0x0001180201007387 */ /* 0x0011e80000100800 */
[----:B0-----:R-:W4:Y:S01]  /*10fa0*/  LDL.64 R2, [R1+0x3e0] ;  /* 0x0003e00001027983 */ /* 0x001f220000100a00 */
[----:B------:R-:W-:-:S04]  /*10fb0*/  FMNMX R8, R54, R8, !PT ;  /* 0x0000000836087209 */ /* 0x000fc80007800000 */
[----:B------:R-:W-:-:S04]  /*10fc0*/  FMNMX R8, R79, R8, !PT ;  /* 0x000000084f087209 */ /* 0x000fc80007800000 */
[----:B------:R-:W-:-:S04]  /*10fd0*/  FMNMX R8, R82, R8, !PT ;  /* 0x0000000852087209 */ /* 0x000fc80007800000 */
[----:B------:R-:W-:-:S04]  /*10fe0*/  FMNMX R8, R83, R8, !PT ;  /* 0x0000000853087209 */ /* 0x000fc80007800000 */
[----:B------:R-:W-:-:S04]  /*10ff0*/  FMNMX R8, R86, R8, !PT ;  /* 0x0000000856087209 */ /* 0x000fc80007800000 */
[----:B------:R-:W-:-:S04]  /*11000*/  FMNMX R8, R87, R8, !PT ;  /* 0x0000000857087209 */ /* 0x000fc80007800000 */
[----:B------:R-:W-:Y:S01]  /*11010*/  FMNMX R8, R106, R8, !PT ;  /* 0x000000086a087209 */ /* 0x000fe20007800000 */
[----:B------:R-:W-:-:S03]  /*11020*/  FMUL R120, R120, 1.4426950216293334961 ;  /* 0x3fb8aa3b78787820 */ /* 0x000fc60000400000 */
[----:B------:R-:W-:Y:S01]  /*11030*/  FMNMX R8, R107, R8, !PT ;  /* 0x000000086b087209 */ /* 0x000fe20007800000 */
[----:B------:R-:W0:Y:S03]  /*11040*/  MUFU.EX2 R7, R120 ;  /* 0x0000007800077308 */ /* 0x000e260000000800 */
[----:B------:R-:W-:-:S04]  /*11050*/  FMNMX R8, R110, R8, !PT ;  /* 0x000000086e087209 */ /* 0x000fc80007800000 */
[----:B------:R-:W-:-:S04]  /*11060*/  FMNMX R8, R111, R8, !PT ;  /* 0x000000086f087209 */ /* 0x000fc80007800000 */
[----:B------:R-:W-:-:S04]  /*11070*/  FMNMX R8, R114, R8, !PT ;  /* 0x0000000872087209 */ /* 0x000fc80007800000 */
[----:B------:R-:W-:Y:S01]  /*11080*/  FMNMX R8, R115, R8, !PT ;  /* 0x0000000873087209 */ /* 0x000fe20007800000 */
[----:B------:R-:W-:-:S03]  /*11090*/  FMUL R121, R121, 1.4426950216293334961 ;  /* 0x3fb8aa3b79797820 */ /* 0x000fc60000400000 */
[----:B------:R-:W-:Y:S01]  /*110a0*/  FMNMX R8, R118, R8, !PT ;  /* 0x0000000876087209 */ /* 0x000fe20007800000 */
[----:B0-----:R0:W-:Y:S03]  /*110b0*/  STL [R1+0x114], R7 ;  /* 0x0001140701007387 */ /* 0x0011e60000100800 */
[----:B------:R-:W-:Y:S01]  /*110c0*/  FMNMX R8, R119, R8, !PT ;  /* 0x0000000877087209 */ /* 0x000fe20007800000 */
[----:B0-----:R-:W0:Y:S03]  /*110d0*/  MUFU.EX2 R7, R121 ;  /* 0x0000007900077308 */ /* 0x001e260000000800 */
[----:B------:R-:W-:-:S04]  /*110e0*/  FMNMX R8, R122, R8, !PT ;  /* 0x000000087a087209 */ /* 0x000fc80007800000 */
[----:B------:R-:W-:Y:S01]  /*110f0*/  FMNMX R8, R123, R8, !PT ;  /* 0x000000087b087209 */ /* 0x000fe20007800000 */
[----:B------:R-:W-:-:S03]  /*11100*/  FMUL R124, R124, 1.4426950216293334961 ;  /* 0x3fb8aa3b7c7c7820 */ /* 0x000fc60000400000 */
[----:B------:R-:W-:-:S04]  /*11110*/  FMNMX R8, R126, R8, !PT ;  /* 0x000000087e087209 */ /* 0x000fc80007800000 */
        /* <DEDUP_REMOVED lines=12> */
[----:B------:R-:W-:Y:S01]  /*111e0*/  FMNMX R8, R142, R8, !PT ;  /* 0x000000088e087209 */ /* 0x000fe20007800000 */
[----:B------:R-:W-:-:S03]  /*111f0*/  FMUL R9, R9, 1.4426950216293334961 ;  /* 0x3fb8aa3b09097820 */ /* 0x000fc60000400000 */
[----:B------:R-:W-:-:S04]  /*11200*/  FMNMX R8, R143, R8, !PT ;  /* 0x000000088f087209 */ /* 0x000fc80007800000 */
[----:B------:R-:W-:-:S04]  /*11210*/  FMNMX R8, R146, R8, !PT ;  /* 0x0000000892087209 */ /* 0x000fc80007800000 */
[----:B------:R-:W-:Y:S01]  /*11220*/  FMNMX R8, R147, R8, !PT ;  /* 0x0000000893087209 */ /* 0x000fe20007800000 */
[----:B0-----:R0:W-:Y:S03]  /*11230*/  STL [R1+0x108], R7 ;  /* 0x0001080701007387 */ /* 0x0011e60000100800 */
[----:B------:R-:W-:Y:S01]  /*11240*/  FMNMX R8, R150, R8, !PT ;  /* 0x0000000896087209 */ /* 0x000fe20007800000 */
[----:B0-----:R-:W0:Y:S03]  /*11250*/  MUFU.EX2 R7, R9 ;  /* 0x0000000900077308 */ /* 0x001e260000000800 */
[----:B------:R-:W-:Y:S01]  /*11260*/  FMNMX R13, R104, R8, !PT ;  /* 0x00000008680d7209 */ /* 0x000fe20007800000 */
[----:B0-----:R-:W-:Y:S01]  /*11270*/  STL [R1+0x100], R7 ;  /* 0x0001000701007387 */ /* 0x001fe20000100800 */
[----:B---3--:R-:W-:-:S05]  /*11280*/  IMAD.WIDE R8, R0, 0x2, R4 ;  /* 0x0000000200087825 */ /* 0x008fca00078e0204 */
[----:B------:R4:W3:Y:S02]  /*11290*/  LDG.E.U16 R50, desc[UR6][R8.64] ;  /* 0x0000000608327981 */ /* 0x0008e4000c1e1500 */
[----:B----4-:R-:W-:Y:S02]  /*112a0*/  IMAD.WIDE R8, R0, 0x2, R2 ;  /* 0x0000000200087825 */ /* 0x010fe400078e0202 */
[----:B------:R-:W4:Y:S04]  /*112b0*/  LDL.LU R2, [R1+0x1ac] ;  /* 0x0001ac0001027983 */ /* 0x000f280000300800 */
[----:B------:R-:W0:Y:S04]  /*112c0*/  SHFL.BFLY PT, R53, R13, 0x2, 0x1f ;  /* 0x0c401f000d357f89 */ /* 0x000e2800000e0000 */
[----:B------:R1:W3:Y:S01]  /*112d0*/  LDG.E.U16 R51, desc[UR6][R8.64] ;  /* 0x0000000608337981 */ /* 0x0002e2000c1e1500 */
[----:B------:R-:W-:Y:S01]  /*112e0*/  BAR.SYNC.DEFER_BLOCKING 0x0 ;  /* 0x0000000000007b1d */ /* 0x000fe20000010000 */
[----:B0-----:R-:W-:-:S05]  /*112f0*/  FMNMX R53, R13, R53, !PT ;  /* 0x000000350d357209 */ /* 0x001fca0007800000 */
[----:B-1----:R-:W0:Y:S01]  /*11300*/  SHFL.BFLY PT, R8, R53, 0x1, 0x1f ;  /* 0x0c201f0035087f89 */ /* 0x002e2200000e0000 */
[----:B------:R-:W-:Y:S01]  /*11310*/  FADD R9, -R12, R132 ;  /* 0x000000840c097221 */ /* 0x000fe20000000100 */
[----:B0-----:R-:W-:Y:S02]  /*11320*/  FMNMX R8, R53, R8, !PT ;  /* 0x0000000835087209 */ /* 0x001fe40007800000 */
[----:B------:R0:W-:Y:S04]  /*11330*/  STS.U16 [R6+UR4+0xac00], R48 ;  /* 0x00ac003006007988 */ /* 0x0001e80008000404 */
[----:B------:R-:W-:Y:S04]  /*11340*/  STL [R1+0x91c], R0 ;  /* 0x00091c0001007387 */ /* 0x000fe80000100800 */
[----:B------:R1:W-:Y:S01]  /*11350*/  STL [R1+0x920], R12 ;  /* 0x0009200c01007387 */ /* 0x0003e20000100800 */
[--C-:B------:R-:W-:Y:S01]  /*11360*/  FADD R98, R98, -R12.reuse ;  /* 0x8000000c62627221 */ /* 0x100fe20000000000 */
        /* <DEDUP_REMOVED lines=9> */
[----:B------:R-:W-:Y:S01]  /*11400*/  FADD R100, R100, -R12 ;  /* 0x8000000c64647221 */ /* 0x000fe20000000000 */
[----:B------:R-:W-:Y:S01]  /*11410*/  FMUL R98, R98, 1.4426950216293334961 ;  /* 0x3fb8aa3b62627820 */ /* 0x000fe20000400000 */
[----:B------:R2:W-:Y:S03]  /*11420*/  STS.U16 [R6+UR4+0x8000], R68 ;  /* 0x0080004406007988 */ /* 0x0005e60008000404 */
[----:B------:R-:W-:Y:S01]  /*11430*/  MUFU.EX2 R245, R98 ;  /* 0x0000006200f57308 */ /* 0x000fe20000000800 */
[----:B------:R-:W-:Y:S01]  /*11440*/  STS.U16 [R6+UR4+0xb800], R14 ;  /* 0x00b8000e06007988 */ /* 0x000fe20008000404 */
[----:B------:R-:W-:Y:S01]  /*11450*/  FMUL R97, R97, 1.4426950216293334961 ;  /* 0x3fb8aa3b61617820 */ /* 0x000fe20000400000 */
[----:B----4-:R-:W-:Y:S01]  /*11460*/  FMNMX R13, R8, R2, !PT ;  /* 0x00000002080d7209 */ /* 0x010fe20007800000 */
[----:B------:R-:W-:-:S04]  /*11470*/  FMUL R8, R9, 1.4426950216293334961 ;  /* 0x3fb8aa3b09087820 */ /* 0x000fc80000400000 */
[--C-:B------:R-:W-:Y:S01]  /*11480*/  FADD R9, R75, -R13.reuse ;  /* 0x8000000d4b097221 */ /* 0x100fe20000000000 */
[--C-:B------:R-:W-:Y:S01]  /*11490*/  FADD R53, R83, -R13.reuse ;  /* 0x8000000d53357221 */ /* 0x100fe20000000000 */
[--C-:B0-----:R-:W-:Y:S01]  /*114a0*/  FADD R48, R142, -R13.reuse ;  /* 0x8000000d8e307221 */ /* 0x101fe20000000000 */
[----:B------:R-:W4:Y:S01]  /*114b0*/  LDL.LU R75, [R1+0xac0] ;  /* 0x000ac000014b7983 */ /* 0x000f220000300800 */
[----:B------:R-:W-:Y:S01]  /*114c0*/  FMUL R243, R9, 1.4426950216293334961 ;  /* 0x3fb8aa3b09f37820 */ /* 0x000fe20000400000 */
[----:B------:R-:W-:Y:S01]  /*114d0*/  FADD R9, R78, -R13 ;  /* 0x8000000d4e097221 */ /* 0x000fe20000000000 */
[----:B------:R-:W-:Y:S01]  /*114e0*/  FMUL R53, R53, 1.4426950216293334961 ;  /* 0x3fb8aa3b35357820 */ /* 0x000fe20000400000 */
[----:B------:R-:W-:Y:S01]  /*114f0*/  FMUL R48, R48, 1.4426950216293334961 ;  /* 0x3fb8aa3b30307820 */ /* 0x000fe20000400000 */
[----:B------:R-:W3:Y:S01]  /*11500*/  LDL.LU R78, [R1+0xabc] ;  /* 0x000abc00014e7983 */ /* 0x000ee20000300800 */
[----:B------:R-:W-:-:S04]  /*11510*/  FMUL R9, R9, 1.4426950216293334961 ;  /* 0x3fb8aa3b09097820 */ /* 0x000fc80000400000 */
[----:B------:R0:W-:Y:S02]  /*11520*/  MUFU.EX2 R242, R9 ;  /* 0x0000000900f27308 */ /* 0x0001e40000000800 */
[----:B0-----:R-:W-:-:S06]  /*11530*/  FADD R9, R79, -R13 ;  /* 0x8000000d4f097221 */ /* 0x001fcc0000000000 */
[----:B------:R-:W-:Y:S01]  /*11540*/  MUFU.EX2 R238, R53 ;  /* 0x0000003500ee7308 */ /* 0x000fe20000000800 */
[----:B------:R-:W3:Y:S01]  /*11550*/  LDL.LU R79, [R1+0xab8] ;  /* 0x000ab800014f7983 */ /* 0x000ee20000300800 */
[----:B------:R-:W-:Y:S01]  /*11560*/  FMUL R240, R9, 1.4426950216293334961 ;  /* 0x3fb8aa3b09f07820 */ /* 0x000fe20000400000 */
[--C-:B------:R-:W-:Y:S01]  /*11570*/  FADD R9, R82, -R13.reuse ;  /* 0x8000000d52097221 */ /* 0x100fe20000000000 */
[--C-:B------:R-:W-:Y:S01]  /*11580*/  FADD R237, R86, -R13.reuse ;  /* 0x8000000d56ed7221 */ /* 0x100fe20000000000 */
[----:B------:R-:W3:Y:S02]  /*11590*/  LDL.LU R82, [R1+0xab4] ;  /* 0x000ab40001527983 */ /* 0x000ee40000300800 */
[----:B------:R-:W-:Y:S01]  /*115a0*/  FMUL R9, R9, 1.4426950216293334961 ;  /* 0x3fb8aa3b09097820 */ /* 0x000fe20000400000 */
[----:B------:R-:W-:Y:S01]  /*115b0*/  MUFU.EX2 R217, R48 ;  /* 0x0000003000d97308 */ /* 0x000fe20000000800 */
[----:B------:R-:W3:Y:S01]  /*115c0*/  LDL.LU R83, [R1+0xab0] ;  /* 0x000ab00001537983 */ /* 0x000ee20000300800 */
[----:B------:R-:W-:-:S03]  /*115d0*/  FADD R236, R87, -R13 ;  /* 0x8000000d57ec7221 */ /* 0x000fc60000000000 */
[----:B------:R-:W3:Y:S03]  /*115e0*/  LDL.LU R86, [R1+0xaac] ;  /* 0x000aac0001567983 */ /* 0x000ee60000300800 */
[----:B------:R0:W-:Y:S01]  /*115f0*/  MUFU.EX2 R239, R9 ;  /* 0x0000000900ef7308 */ /* 0x0001e20000000800 */
[----:B------:R-:W3:Y:S04]  /*11600*/  LDL.LU R87, [R1+0xaa8] ;  /* 0x000aa80001577983 */ /* 0x000ee80000300800 */
[----:B-1----:R-:W4:Y:S01]  /*11610*/  LDL.LU R12, [R1+0x1b0] ;  /* 0x0001b000010c7983 */ /* 0x002f220000300800 */
[----:B0-----:R-:W-:-:S03]  /*11620*/  FMNMX R9, R103, R23, !PT ;  /* 0x0000001767097209 */ /* 0x001fc60007800000 */
[----:B------:R-:W3:Y:S01]  /*11630*/  LDL.LU R124, [R1+0x180] ;  /* 0x00018000017c7983 */ /* 0x000ee20000300800 */
[----:B------:R-:W-:-:S03]  /*11640*/  FMNMX R9, R25, R9, !PT ;  /* 0x0000000919097209 */ /* 0x000fc60007800000 */
        /* <DEDUP_REMOVED lines=8> */
[----:B--2---:R-:W2:Y:S01]  /*116d0*/  LDL.LU R68, [R1+0x16c] ;  /* 0x00016c0001447983 */ /* 0x004ea20000300800 */
[----:B------:R-:W-:-:S03]  /*116e0*/  FMNMX R9, R17, R9, !PT ;  /* 0x0000000911097209 */ /* 0x000fc60007800000 */
[----:B------:R-:W2:Y:S01]  /*116f0*/  LDL.LU R121, [R1+0x160] ;  /* 0x0001600001797983 */ /* 0x000ea20000300800 */
        /* <DEDUP_REMOVED lines=34> */
[----:B------:R-:W0:Y:S02]  /*11920*/  SHFL.BFLY PT, R53, R9, 0x2, 0x1f ;  /* 0x0c401f0009357f89 */ /* 0x000e2400000e0000 */
[----:B0-----:R-:W-:-:S05]  /*11930*/  FMNMX R9, R9, R53, !PT ;  /* 0x0000003509097209 */ /* 0x001fca0007800000 */
[----:B------:R-:W0:Y:S01]  /*11940*/  SHFL.BFLY PT, R48, R9, 0x1, 0x1f ;  /* 0x0c201f0009307f89 */ /* 0x000e2200000e0000 */
[----:B------:R1:W-:Y:S01]  /*11950*/  MUFU.EX2 R244, R97 ;  /* 0x0000006100f47308 */ /* 0x0003e20000000800 */
[----:B0-----:R-:W-:Y:S01]  /*11960*/  FMNMX R14, R9, R48, !PT ;  /* 0x00000030090e7209 */ /* 0x001fe20007800000 */
[----:B------:R-:W-:Y:S02]  /*11970*/  FADD R9, -R13, R2 ;  /* 0x000000020d097221 */ /* 0x000fe40000000100 */
[----:B------:R-:W2:Y:S04]  /*11980*/  LDL.LU R2, [R1+0x13c] ;  /* 0x00013c0001027983 */ /* 0x000ea80000300800 */
[----:B------:R-:W-:Y:S04]  /*11990*/  STL [R1+0x924], R13 ;  /* 0x0009240d01007387 */ /* 0x000fe80000100800 */
[----:B------:R-:W-:Y:S04]  /*119a0*/  STL [R1+0x928], R6 ;  /* 0x0009280601007387 */ /* 0x000fe80000100800 */
[----:B------:R-:W2:Y:S04]  /*119b0*/  LDL.LU R112, [R1+0x17c] ;  /* 0x00017c0001707983 */ /* 0x000ea80000300800 */
[----:B-1----:R-:W2:Y:S01]  /*119c0*/  LDL.LU R97, [R1+0x170] ;  /* 0x0001700001617983 */ /* 0x002ea20000300800 */
[----:B------:R-:W0:Y:S03]  /*119d0*/  S2R R132, SR_TID.X ;  /* 0x0000000000847919 */ /* 0x000e260000002100 */
[----:B------:R-:W-:Y:S04]  /*119e0*/  STS.U16 [R6+UR4+0x8400], R67 ;  /* 0x0084004306007988 */ /* 0x000fe80008000404 */
[----:B------:R-:W-:Y:S04]  /*119f0*/  STS.U16 [R6+UR4+0x8800], R66 ;  /* 0x0088004206007988 */ /* 0x000fe80008000404 */
[----:B------:R-:W-:Y:S04]  /*11a00*/  STS.U16 [R6+UR4+0x8c00], R64 ;  /* 0x008c004006007988 */ /* 0x000fe80008000404 */
[----:B------:R-:W-:Y:S01]  /*11a10*/  STS.U16 [R6+UR4+0x9000], R63 ;  /* 0x0090003f06007988 */ /* 0x000fe20008000404 */
[----:B0-----:R-:W-:-:S04]  /*11a20*/  SHF.L.U32 R11, R132, 0x1, RZ ;  /* 0x00000001840b7819 */ /* 0x001fc800000006ff */
[----:B------:R-:W-:-:S04]  /*11a30*/  LEA R11, R132, R11, 0x8 ;  /* 0x0000000b840b7211 */ /* 0x000fc800078e40ff */
[----:B------:R-:W-:-:S04]  /*11a40*/  LOP3.LUT R11, R11, 0x407e, RZ, 0xc0, !PT ;  /* 0x0000407e0b0b7812 */ /* 0x000fc800078ec0ff */
[----:B------:R-:W-:Y:S01]  /*11a50*/  LOP3.LUT R11, R11, 0x10, RZ, 0x3c, !PT ;  /* 0x000000100b0b7812 */ /* 0x000fe200078e3cff */
        /* <DEDUP_REMOVED lines=16> */
[----:B------:R4:W-:Y:S04]  /*11b60*/  STS.U16 [R11+UR4+0x9c80], R169 ;  /* 0x009c80a90b007988 */ /* 0x0009e80008000404 */
[----:B0-----:R-:W2:Y:S04]  /*11b70*/  LDL.LU R166, [R1+0xaa4] ;  /* 0x000aa40001a67983 */ /* 0x001ea80000300800 */
[----:B-1----:R-:W2:Y:S04]  /*11b80*/  LDL.LU R197, [R1+0xaa0] ;  /* 0x000aa00001c57983 */ /* 0x002ea80000300800 */
[----:B----4-:R-:W4:Y:S04]  /*11b90*/  LDL.LU R169, [R1+0xa9c] ;  /* 0x000a9c0001a97983 */ /* 0x010f280000300800 */
[----:B------:R0:W-:Y:S04]  /*11ba0*/  STS.U16 [R11+UR4+0xa080], R159 ;  /* 0x00a0809f0b007988 */ /* 0x0001e80008000404 */
[----:B0-----:R-:W4:Y:S04]  /*11bb0*/  LDL.LU R159, [R1+0xa98] ;  /* 0x000a9800019f7983 */ /* 0x001f280000300800 */
[----:B------:R-:W4:Y:S01]  /*11bc0*/  LDL.LU R0, [R1+0x1b4] ;  /* 0x0001b40001007983 */ /* 0x000f220000300800 */
[----:B------:R-:W-:-:S05]  /*11bd0*/  FMNMX R14, R14, R12, !PT ;  /* 0x0000000c0e0e7209 */ /* 0x000fca0007800000 */
[----:B------:R-:W-:-:S04]  /*11be0*/  FADD R15, R15, -R14 ;  /* 0x8000000e0f0f7221 */ /* 0x000fc80000000000 */
[----:B------:R-:W-:-:S04]  /*11bf0*/  FMUL R15, R15, 1.4426950216293334961 ;  /* 0x3fb8aa3b0f0f7820 */ /* 0x000fc80000400000 */
[----:B------:R3:W-:Y:S02]  /*11c00*/  MUFU.EX2 R140, R15 ;  /* 0x0000000f008c7308 */ /* 0x0007e40000000800 */
[----:B---3--:R-:W-:-:S04]  /*11c10*/  FMNMX R15, R124, R120, !PT ;  /* 0x000000787c0f7209 */ /* 0x008fc80007800000 */
[----:B------:R-:W-:Y:S01]  /*11c20*/  FMNMX R15, R116, R15, !PT ;  /* 0x0000000f740f7209 */ /* 0x000fe20007800000 */
[--C-:B------:R-:W-:Y:S01]  /*11c30*/  FADD R28, R28, -R14.reuse ;  /* 0x8000000e1c1c7221 */ /* 0x100fe20000000000 */
[----:B------:R-:W-:-:S03]  /*11c40*/  FADD R25, R25, -R14 ;  /* 0x8000000e19197221 */ /* 0x000fc60000000000 */
[----:B------:R-:W-:Y:S01]  /*11c50*/  FMUL R28, R28, 1.4426950216293334961 ;  /* 0x3fb8aa3b1c1c7820 */ /* 0x000fe20000400000 */
[--C-:B------:R-:W-:Y:S01]  /*11c60*/  FADD R222, R131, -R13.reuse ;  /* 0x8000000d83de7221 */ /* 0x100fe20000000000 */
[----:B------:R-:W-:Y:S02]  /*11c70*/  FMUL R25, R25, 1.4426950216293334961 ;  /* 0x3fb8aa3b19197820 */ /* 0x000fe40000400000 */
[----:B------:R0:W-:Y:S01]  /*11c80*/  MUFU.EX2 R131, R28 ;  /* 0x0000001c00837308 */ /* 0x0001e20000000800 */
[----:B------:R-:W-:Y:S01]  /*11c90*/  ISETP.GT.U32.AND.EX P3, PT, R232, RZ, PT, P3 ;  /* 0x000000ffe800720c */ /* 0x000fe20003f64130 */
[----:B------:R-:W-:Y:S01]  /*11ca0*/  FADD R216, R143, -R13 ;  /* 0x8000000d8fd87221 */ /* 0x000fe20000000000 */
[----:B------:R-:W-:Y:S01]  /*11cb0*/  FADD R24, R24, -R14 ;  /* 0x8000000e18187221 */ /* 0x000fe20000000000 */
[----:B------:R-:W-:Y:S01]  /*11cc0*/  ISETP.GT.U32.AND.EX P0, PT, R227, RZ, PT, P0 ;  /* 0x000000ffe300720c */ /* 0x000fe20003f04100 */
[----:B0-----:R-:W-:-:S03]  /*11cd0*/  FMUL R28, R75, UR5 ;  /* 0x000000054b1c7c20 */ /* 0x001fc60008400000 */
[----:B------:R0:W-:Y:S01]  /*11ce0*/  MUFU.EX2 R143, R25 ;  /* 0x00000019008f7308 */ /* 0x0001e20000000800 */
[----:B------:R-:W-:Y:S01]  /*11cf0*/  FADD R223, R130, -R13 ;  /* 0x8000000d82df7221 */ /* 0x000fe20000000000 */
[----:B------:R-:W-:Y:S01]  /*11d00*/  FMUL R24, R24, 1.4426950216293334961 ;  /* 0x3fb8aa3b18187820 */ /* 0x000fe20000400000 */
[----:B------:R-:W-:Y:S01]  /*11d10*/  FSEL R28, R28, -INF , !P3 ;  /* 0xff8000001c1c7808 */ /* 0x000fe20005800000 */
[--C-:B------:R-:W-:Y:S01]  /*11d20*/  FADD R130, R29, -R14.reuse ;  /* 0x8000000e1d827221 */ /* 0x100fe20000000000 */
[----:B0-----:R-:W-:Y:S01]  /*11d30*/  FMUL R25, R78, UR5 ;  /* 0x000000054e197c20 */ /* 0x001fe20008400000 */
[----:B------:R-:W-:Y:S01]  /*11d40*/  FMUL R29, R79, UR5 ;  /* 0x000000054f1d7c20 */ /* 0x000fe20008400000 */
[----:B------:R-:W-:Y:S01]  /*11d50*/  ISETP.GT.U32.AND.EX P6, PT, R228, RZ, PT, P6 ;  /* 0x000000ffe400720c */ /* 0x000fe20003fc4160 */
[----:B------:R0:W-:Y:S02]  /*11d60*/  MUFU.EX2 R142, R24 ;  /* 0x00000018008e7308 */ /* 0x0001e40000000800 */
[----:B------:R-:W-:Y:S01]  /*11d70*/  FSEL R25, R25, -INF , !P0 ;  /* 0xff80000019197808 */ /* 0x000fe20004000000 */
[--C-:B------:R-:W-:Y:S01]  /*11d80*/  FADD R26, R26, -R14.reuse ;  /* 0x8000000e1a1a7221 */ /* 0x100fe20000000000 */
[----:B------:R-:W-:Y:S01]  /*11d90*/  FADD R30, R30, -R14 ;  /* 0x8000000e1e1e7221 */ /* 0x000fe20000000000 */
[----:B--2---:R-:W-:-:S04]  /*11da0*/  FMNMX R15, R112, R15, !PT ;  /* 0x0000000f700f7209 */ /* 0x004fc80007800000 */
        /* <DEDUP_REMOVED lines=20> */
[----:B------:R-:W-:Y:S01]  /*11ef0*/  FMNMX R15, R65, R15, !PT ;  /* 0x0000000f410f7209 */ /* 0x000fe20007800000 */
[----:B0-----:R-:W-:-:S03]  /*11f00*/  FMUL R24, R82, UR5 ;  /* 0x0000000552187c20 */ /* 0x001fc60008400000 */
[----:B------:R-:W-:Y:S02]  /*11f10*/  FMNMX R15, R28, R15, !PT ;  /* 0x0000000f1c0f7209 */ /* 0x000fe40007800000 */
[----:B------:R-:W-:Y:S02]  /*11f20*/  ISETP.GT.U32.AND.EX P5, PT, R229, RZ, PT, P5 ;  /* 0x000000ffe500720c */ /* 0x000fe40003fa4150 */
[----:B------:R-:W-:Y:S02]  /*11f30*/  FSEL R29, R29, -INF , !P6 ;  /* 0xff8000001d1d7808 */ /* 0x000fe40007000000 */
[----:B------:R-:W-:Y:S01]  /*11f40*/  FMNMX R15, R25, R15, !PT ;  /* 0x0000000f190f7209 */ /* 0x000fe20007800000 */
[----:B------:R-:W-:Y:S01]  /*11f50*/  FMUL R26, R26, 1.4426950216293334961 ;  /* 0x3fb8aa3b1a1a7820 */ /* 0x000fe20000400000 */
[----:B------:R-:W-:Y:S01]  /*11f60*/  FADD R27, R27, -R14 ;  /* 0x8000000e1b1b7221 */ /* 0x000fe20000000000 */
[----:B------:R-:W-:Y:S01]  /*11f70*/  FMUL R83, R83, UR5 ;  /* 0x0000000553537c20 */ /* 0x000fe20008400000 */
[----:B------:R-:W-:Y:S01]  /*11f80*/  FMUL R30, R30, 1.4426950216293334961 ;  /* 0x3fb8aa3b1e1e7820 */ /* 0x000fe20000400000 */
[----:B------:R-:W-:-:S02]  /*11f90*/  ISETP.GT.U32.AND.EX P4, PT, R230, RZ, PT, P4 ;  /* 0x000000ffe600720c */ /* 0x000fc40003f84140 */
[----:B------:R-:W-:Y:S02]  /*11fa0*/  FSEL R24, R24, -INF , !P5 ;  /* 0xff80000018187808 */ /* 0x000fe40006800000 */
[----:B------:R-:W-:Y:S01]  /*11fb0*/  FMNMX R15, R29, R15, !PT ;  /* 0x0000000f1d0f7209 */ /* 0x000fe20007800000 */
[----:B------:R-:W-:Y:S01]  /*11fc0*/  FADD R224, R127, -R13 ;  /* 0x8000000d7fe07221 */ /* 0x000fe20000000000 */
[----:B------:R0:W-:Y:S01]  /*11fd0*/  MUFU.EX2 R133, R26 ;  /* 0x0000001a00857308 */ /* 0x0001e20000000800 */
[----:B------:R-:W-:Y:S01]  /*11fe0*/  FMUL R27, R27, 1.4426950216293334961 ;  /* 0x3fb8aa3b1b1b7820 */ /* 0x000fe20000400000 */
[----:B------:R-:W-:Y:S02]  /*11ff0*/  ISETP.GT.U32.AND.EX P2, PT, R231, RZ, PT, P2 ;  /* 0x000000ffe700720c */ /* 0x000fe40003f44120 */
[----:B------:R-:W-:-:S04]  /*12000*/  FMNMX R15, R24, R15, !PT ;  /* 0x0000000f180f7209 */ /* 0x000fc80007800000 */
[----:B------:R1:W-:Y:S01]  /*12010*/  MUFU.EX2 R127, R30 ;  /* 0x0000001e007f7308 */ /* 0x0003e20000000800 */
[----:B0-----:R-:W-:Y:S01]  /*12020*/  FMUL R26, R86, UR5 ;  /* 0x00000005561a7c20 */ /* 0x001fe20008400000 */
[----:B------:R-:W-:Y:S01]  /*12030*/  FADD R16, R16, -R14 ;  /* 0x8000000e10107221 */ /* 0x000fe20000000000 */
[----:B-1----:R-:W-:-:S05]  /*12040*/  FSEL R30, R83, -INF , !P4 ;  /* 0xff800000531e7808 */ /* 0x002fca0006000000 */
[----:B------:R0:W-:Y:S01]  /*12050*/  MUFU.EX2 R132, R27 ;  /* 0x0000001b00847308 */ /* 0x0001e20000000800 */
[----:B------:R-:W-:Y:S02]  /*12060*/  FSEL R26, R26, -INF , !P2 ;  /* 0xff8000001a1a7808 */ /* 0x000fe40005000000 */
[----:B------:R-:W-:Y:S01]  /*12070*/  FMNMX R15, R30, R15, !PT ;  /* 0x0000000f1e0f7209 */ /* 0x000fe20007800000 */
[----:B0-----:R-:W-:-:S03]  /*12080*/  FMUL R27, R87, UR5 ;  /* 0x00000005571b7c20 */ /* 0x001fc60008400000 */
[----:B------:R-:W-:Y:S01]  /*12090*/  FMNMX R15, R26, R15, !PT ;  /* 0x0000000f1a0f7209 */ /* 0x000fe20007800000 */
[----:B------:R-:W-:Y:S01]  /*120a0*/  FMUL R16, R16, 1.4426950216293334961 ;  /* 0x3fb8aa3b10107820 */ /* 0x000fe20000400000 */
[----:B------:R-:W-:-:S04]  /*120b0*/  FSEL R27, R27, -INF , !P1 ;  /* 0xff8000001b1b7808 */ /* 0x000fc80004800000 */
[----:B------:R-:W-:Y:S01]  /*120c0*/  FMNMX R15, R27, R15, !PT ;  /* 0x0000000f1b0f7209 */ /* 0x000fe20007800000 */
[----:B------:R0:W-:Y:S04]  /*120d0*/  MUFU.EX2 R141, R16 ;  /* 0x00000010008d7308 */ /* 0x0001e80000000800 */
[----:B0-----:R-:W0:Y:S01]  /*120e0*/  SHFL.BFLY PT, R16, R15, 0x2, 0x1f ;  /* 0x0c401f000f107f89 */ /* 0x001e2200000e0000 */
[----:B------:R-:W-:Y:S01]  /*120f0*/  FADD R54, R54, -R13 ;  /* 0x8000000d36367221 */ /* 0x000fe20000000000 */
[----:B------:R-:W-:-:S03]  /*12100*/  FADD R21, R21, -R14 ;  /* 0x8000000e15157221 */ /* 0x000fc60000000000 */
[----:B------:R-:W-:Y:S01]  /*12110*/  FMUL R54, R54, 1.4426950216293334961 ;  /* 0x3fb8aa3b36367820 */ /* 0x000fe20000400000 */
[----:B------:R-:W-:-:S03]  /*12120*/  FMUL R21, R21, 1.4426950216293334961 ;  /* 0x3fb8aa3b15157820 */ /* 0x000fc60000400000 */
[----:B------:R1:W-:Y:S02]  /*12130*/  MUFU.EX2 R241, R54 ;  /* 0x0000003600f17308 */ /* 0x0003e40000000800 */
[----:B-1----:R-:W-:-:S06]  /*12140*/  FADD R54, R135, -R13 ;  /* 0x8000000d87367221 */ /* 0x002fcc0000000000 */
[----:B------:R1:W-:Y:S01]  /*12150*/  MUFU.EX2 R135, R21 ;  /* 0x0000001500877308 */ /* 0x0003e20000000800 */
[----:B0-----:R-:W-:-:S05]  /*12160*/  FMNMX R15, R15, R16, !PT ;  /* 0x000000100f0f7209 */ /* 0x001fca0007800000 */
[----:B-1----:R-:W0:Y:S01]  /*12170*/  SHFL.BFLY PT, R21, R15, 0x1, 0x1f ;  /* 0x0c201f000f157f89 */ /* 0x002e2200000e0000 */
[----:B------:R-:W-:-:S03]  /*12180*/  FADD R126, R126, -R13 ;  /* 0x8000000d7e7e7221 */ /* 0x000fc60000000000 */
[----:B------:R1:W-:Y:S01]  /*12190*/  STS.U16 [R11+UR4+0xa480], R194 ;  /* 0x00a480c20b007988 */ /* 0x0003e20008000404 */
[----:B------:R-:W-:-:S03]  /*121a0*/  FMUL R126, R126, 1.4426950216293334961 ;  /* 0x3fb8aa3b7e7e7820 */ /* 0x000fc60000400000 */
[----:B------:R-:W-:Y:S01]  /*121b0*/  STS.U16 [R11+UR4+0xa880], R102 ;  /* 0x00a880660b007988 */ /* 0x000fe20008000404 */
[----:B------:R2:W-:Y:S03]  /*121c0*/  MUFU.EX2 R225, R126 ;  /* 0x0000007e00e17308 */ /* 0x0005e60000000800 */
[----:B-1----:R-:W3:Y:S01]  /*121d0*/  LDL.LU R194, [R1+0xa94] ;  /* 0x000a940001c27983 */ /* 0x002ee20000300800 */
[----:B0-----:R-:W-:-:S03]  /*121e0*/  FMNMX R15, R15, R21, !PT ;  /* 0x000000150f0f7209 */ /* 0x001fc60007800000 */
[----:B------:R-:W-:Y:S01]  /*121f0*/  STL [R1+0x92c], R14 ;  /* 0x00092c0e01007387 */ /* 0x000fe20000100800 */
[----:B----4-:R-:W-:-:S03]  /*12200*/  FMNMX R15, R15, R0, !PT ;  /* 0x000000000f0f7209 */ /* 0x010fc60007800000 */
[----:B------:R-:W4:Y:S02]  /*12210*/  LDL.LU R66, [R1+0x19c] ;  /* 0x00019c0001427983 */ /* 0x000f240000300800 */
[--C-:B--2---:R-:W-:Y:S02]  /*12220*/  FADD R126, R124, -R15.reuse ;  /* 0x8000000f7c7e7221 */ /* 0x104fe40000000000 */
[----:B------:R-:W2:Y:S01]  /*12230*/  LDL.LU R67, [R1+0x198] ;  /* 0x0001980001437983 */ /* 0x000ea20000300800 */
[----:B------:R-:W-:-:S03]  /*12240*/  FADD R125, R120, -R15 ;  /* 0x8000000f787d7221 */ /* 0x000fc60000000000 */
[----:B------:R0:W-:Y:S04]  /*12250*/  STS.U16 [R11+UR4+0xac80], R94 ;  /* 0x00ac805e0b007988 */ /* 0x0001e80008000404 */
[----:B------:R-:W3:Y:S04]  /*12260*/  LDL.LU R124, [R1+0x194] ;  /* 0x00019400017c7983 */ /* 0x000ee80000300800 */
[----:B------:R-:W3:Y:S01]  /*12270*/  LDL.LU R120, [R1+0x18c] ;  /* 0x00018c0001787983 */ /* 0x000ee20000300800 */
[----:B0-----:R-:W-:-:S03]  /*12280*/  FADD R94, R116, -R15 ;  /* 0x8000000f745e7221 */ /* 0x001fc60000000000 */
[----:B------:R-:W3:Y:S01]  /*12290*/  LDL.LU R116, [R1+0x188] ;  /* 0x0001880001747983 */ /* 0x000ee20000300800 */
[----:B------:R-:W-:-:S04]  /*122a0*/  FMUL R95, R95, 1.4426950216293334961 ;  /* 0x3fb8aa3b5f5f7820 */ /* 0x000fc80000400000 */
[----:B------:R0:W-:Y:S02]  /*122b0*/  MUFU.EX2 R247, R95 ;  /* 0x0000005f00f77308 */ /* 0x0001e40000000800 */
[----:B0-----:R-:W-:Y:S02]  /*122c0*/  FADD R95, R112, -R15 ;  /* 0x8000000f705f7221 */ /* 0x001fe40000000000 */
[----:B------:R-:W0:Y:S01]  /*122d0*/  S2R R112, SR_TID.X ;  /* 0x0000000000707919 */ /* 0x000e220000002100 */
[----:B------:R-:W-:Y:S04]  /*122e0*/  STS.U16 [R11+UR4+0xb080], R80 ;  /* 0x00b080500b007988 */ /* 0x000fe80008000404 */
[----:B------:R-:W-:Y:S04]  /*122f0*/  STS.U16 [R11+UR4+0xb480], R69 ;  /* 0x00b480450b007988 */ /* 0x000fe80008000404 */
[----:B------:R-:W-:Y:S04]  /*12300*/  STS.U16 [R11+UR4+0xb880], R61 ;  /* 0x00b8803d0b007988 */ /* 0x000fe80008000404 */
[----:B------:R0:W-:Y:S02]  /*12310*/  STS.U16 [R11+UR4+0xbc80], R52 ;  /* 0x00bc80340b007988 */ /* 0x0001e40008000404 */
[----:B0-----:R-:W-:-:S05]  /*12320*/  IMAD.SHL.U32 R11, R112, 0x2, RZ ;  /* 0x00000002700b7824 */ /* 0x001fca00078e00ff */
[----:B------:R-:W-:-:S04]  /*12330*/  LEA R11, R112, R11, 0x8 ;  /* 0x0000000b700b7211 */ /* 0x000fc800078e40ff */
[----:B------:R-:W-:-:S04]  /*12340*/  LOP3.LUT R11, R11, 0x407e, RZ, 0xc0, !PT ;  /* 0x0000407e0b0b7812 */ /* 0x000fc800078ec0ff */
[----:B------:R-:W-:Y:S01]  /*12350*/  LOP3.LUT R11, R11, 0x20, RZ, 0x3c, !PT ;  /* 0x000000200b0b7812 */ /* 0x000fe200078e3cff */
[--C-:B------:R-:W-:Y:S01]  /*12360*/  FADD R146, R146, -R13.reuse ;  /* 0x8000000d92927221 */ /* 0x100fe20000000000 */
[----:B------:R-:W-:Y:S01]  /*12370*/  FADD R103, R103, -R14 ;  /* 0x8000000e67677221 */ /* 0x000fe20000000000 */
[----:B------:R-:W-:Y:S02]  /*12380*/  FADD R104, R104, -R13 ;  /* 0x8000000d68687221 */ /* 0x000fe40000000000 */
[----:B------:R-:W-:Y:S01]  /*12390*/  FMUL R146, R146, 1.4426950216293334961 ;  /* 0x3fb8aa3b92927820 */ /* 0x000fe20000400000 */
[----:B------:R-:W-:Y:S01]  /*123a0*/  FMUL R103, R103, 1.4426950216293334961 ;  /* 0x3fb8aa3b67677820 */ /* 0x000fe20000400000 */
[----:B------:R-:W-:Y:S01]  /*123b0*/  FMUL R104, R104, 1.4426950216293334961 ;  /* 0x3fb8aa3b68687820 */ /* 0x000fe20000400000 */
[--C-:B------:R-:W-:Y:S01]  /*123c0*/  FADD R102, R10, -R15.reuse ;  /* 0x8000000f0a667221 */ /* 0x100fe20000000000 */
[----:B------:R-:W-:Y:S08]  /*123d0*/  MUFU.EX2 R151, R146 ;  /* 0x0000009200977308 */ /* 0x000ff00000000800 */
[----:B------:R0:W-:Y:S08]  /*123e0*/  MUFU.EX2 R145, R103 ;  /* 0x0000006700917308 */ /* 0x0001f00000000800 */
[----:B------:R1:W-:Y:S01]  /*123f0*/  MUFU.EX2 R146, R104 ;  /* 0x0000006800927308 */ /* 0x0003e20000000800 */
[--C-:B0-----:R-:W-:Y:S01]  /*12400*/  FADD R103, R7, -R15.reuse ;  /* 0x8000000f07677221 */ /* 0x101fe20000000000 */
[----:B-1----:R-:W-:Y:S01]  /*12410*/  FADD R104, R4, -R15 ;  /* 0x8000000f04687221 */ /* 0x002fe20000000000 */
[----:B----4-:R-:W-:Y:S04]  /*12420*/  STS.U16 [R11+UR4+0x8100], R66 ;  /* 0x008100420b007988 */ /* 0x010fe80008000404 */
[----:B--2---:R-:W-:Y:S04]  /*12430*/  STS.U16 [R11+UR4+0x8500], R67 ;  /* 0x008500430b007988 */ /* 0x004fe80008000404 */
[----:B---3--:R-:W-:Y:S04]  /*12440*/  STS.U16 [R11+UR4+0x8900], R124 ;  /* 0x0089007c0b007988 */ /* 0x008fe80008000404 */
[----:B------:R-:W-:Y:S04]  /*12450*/  STS.U16 [R11+UR4+0x8d00], R120 ;  /* 0x008d00780b007988 */ /* 0x000fe80008000404 */
[----:B------:R-:W-:Y:S04]  /*12460*/  STS.U16 [R11+UR4+0x9100], R116 ;  /* 0x009100740b007988 */ /* 0x000fe80008000404 */
[----:B------:R0:W-:Y:S04]  /*12470*/  STS.U16 [R11+UR4+0x9500], R163 ;  /* 0x009500a30b007988 */ /* 0x0001e80008000404 */
[----:B------:R1:W-:Y:S04]  /*12480*/  STS.U16 [R11+UR4+0x9900], R196 ;  /* 0x009900c40b007988 */ /* 0x0003e80008000404 */
[----:B0-----:R-:W2:Y:S04]  /*12490*/  LDL.LU R163, [R1+0xa90] ;  /* 0x000a900001a37983 */ /* 0x001ea80000300800 */
[----:B-1----:R-:W3:Y:S04]  /*124a0*/  LDL.LU R196, [R1+0xa8c] ;  /* 0x000a8c0001c47983 */ /* 0x002ee80000300800 */
[----:B------:R-:W4:Y:S04]  /*124b0*/  LDL.LU R10, [R1+0x1a8] ;  /* 0x0001a800010a7983 */ /* 0x000f280000300800 */
[----:B------:R-:W2:Y:S04]  /*124c0*/  LDL.LU R7, [R1+0x1a4] ;  /* 0x0001a40001077983 */ /* 0x000ea80000300800 */
[----:B------:R0:W-:Y:S04]  /*124d0*/  STS.U16 [R11+UR4+0x9d00], R168 ;  /* 0x009d00a80b007988 */ /* 0x0001e80008000404 */
[----:B------:R1:W-:Y:S04]  /*124e0*/  STS.U16 [R11+UR4+0xa100], R190 ;  /* 0x00a100be0b007988 */ /* 0x0003e80008000404 */
[----:B0-----:R-:W3:Y:S04]  /*124f0*/  LDL.LU R168, [R1+0xa88] ;  /* 0x000a880001a87983 */ /* 0x001ee80000300800 */
[----:B------:R-:W3:Y:S04]  /*12500*/  LDL.LU R4, [R1+0x1a0] ;  /* 0x0001a00001047983 */ /* 0x000ee80000300800 */
[----:B-1----:R-:W3:Y:S01]  /*12510*/  LDL.LU R190, [R1+0xa84] ;  /* 0x000a840001be7983 */ /* 0x002ee20000300800 */
[----:B------:R-:W-:-:S04]  /*12520*/  FADD R107, R107, -R13 ;  /* 0x8000000d6b6b7221 */ /* 0x000fc80000000000 */
[----:B------:R-:W-:-:S04]  /*12530*/  FMUL R107, R107, 1.4426950216293334961 ;  /* 0x3fb8aa3b6b6b7820 */ /* 0x000fc80000400000 */
[----:B------:R0:W-:Y:S02]  /*12540*/  MUFU.EX2 R234, R107 ;  /* 0x0000006b00ea7308 */ /* 0x0001e40000000800 */
[--C-:B0-----:R-:W-:Y:S01]  /*12550*/  FADD R107, R108, -R15.reuse ;  /* 0x8000000f6c6b7221 */ /* 0x101fe20000000000 */
[----:B------:R-:W-:Y:S01]  /*12560*/  FADD R108, R5, -R15 ;  /* 0x8000000f056c7221 */ /* 0x000fe20000000000 */
[----:B------:R-:W-:-:S05]  /*12570*/  SHF.L.U32 R5, R112, 0x1, RZ ;  /* 0x0000000170057819 */ /* 0x000fca00000006ff */
[----:B------:R-:W-:Y:S01]  /*12580*/  IMAD R5, R112, 0x100, R5 ;  /* 0x0000010070057824 */ /* 0x000fe200078e0205 */
[----:B------:R0:W-:Y:S04]  /*12590*/  STS.U16 [R11+UR4+0xa500], R191 ;  /* 0x00a500bf0b007988 */ /* 0x0001e80008000404 */
[----:B------:R-:W-:Y:S01]  /*125a0*/  LOP3.LUT R5, R5, 0x407e, RZ, 0xc0, !PT ;  /* 0x0000407e05057812 */ /* 0x000fe200078ec0ff */
[----:B------:R1:W-:Y:S03]  /*125b0*/  STS.U16 [R11+UR4+0xa900], R162 ;  /* 0x00a900a20b007988 */ /* 0x0003e60008000404 */
[----:B------:R-:W-:Y:S01]  /*125c0*/  LOP3.LUT R5, R5, 0x30, RZ, 0x3c, !PT ;  /* 0x0000003005057812 */ /* 0x000fe200078e3cff */
[----:B------:R1:W-:Y:S04]  /*125d0*/  STS.U16 [R11+UR4+0xad00], R193 ;  /* 0x00ad00c10b007988 */ /* 0x0003e80008000404 */
[----:B------:R1:W-:Y:S04]  /*125e0*/  STS.U16 [R11+UR4+0xb100], R164 ;  /* 0x00b100a40b007988 */ /* 0x0003e80008000404 */
[----:B------:R-:W-:Y:S04]  /*125f0*/  STS.U16 [R11+UR4+0xb500], R85 ;  /* 0x00b500550b007988 */ /* 0x000fe80008000404 */
[----:B------:R-:W-:Y:S04]  /*12600*/  STS.U16 [R11+UR4+0xb900], R76 ;  /* 0x00b9004c0b007988 */ /* 0x000fe80008000404 */
[----:B------:R-:W-:Y:S04]  /*12610*/  STS.U16 [R11+UR4+0xbd00], R59 ;  /* 0x00bd003b0b007988 */ /* 0x000fe80008000404 */
[----:B0-----:R-:W3:Y:S04]  /*12620*/  LDL.LU R191, [R1+0xa80] ;  /* 0x000a800001bf7983 */ /* 0x001ee80000300800 */
[----:B-1----:R-:W3:Y:S04]  /*12630*/  LDL.LU R162, [R1+0xa7c] ;  /* 0x000a7c0001a27983 */ /* 0x002ee80000300800 */
[----:B------:R-:W3:Y:S04]  /*12640*/  LDL.LU R193, [R1+0xa78] ;  /* 0x000a780001c17983 */ /* 0x000ee80000300800 */
[----:B------:R-:W3:Y:S04]  /*12650*/  LDL.LU R164, [R1+0xa74] ;  /* 0x000a740001a47983 */ /* 0x000ee80000300800 */
[----:B----4-:R-:W-:Y:S04]  /*12660*/  STS.U16 [R5+UR4+0x8180], R10 ;  /* 0x0081800a05007988 */ /* 0x010fe80008000404 */
[----:B--2---:R-:W-:Y:S04]  /*12670*/  STS.U16 [R5+UR4+0x8580], R7 ;  /* 0x0085800705007988 */ /* 0x004fe80008000404 */
[----:B---3--:R-:W-:Y:S04]  /*12680*/  STS.U16 [R5+UR4+0x8980], R4 ;  /* 0x0089800405007988 */ /* 0x008fe80008000404 */
[----:B------:R0:W-:Y:S04]  /*12690*/  STS.U16 [R5+UR4+0x8d80], R190 ;  /* 0x008d80be05007988 */ /* 0x0001e80008000404 */
[----:B------:R1:W-:Y:S04]  /*126a0*/  STS.U16 [R5+UR4+0x9180], R159 ;  /* 0x0091809f05007988 */ /* 0x0003e80008000404 */
[----:B------:R2:W-:Y:S04]  /*126b0*/  STS.U16 [R5+UR4+0x9580], R192 ;  /* 0x009580c005007988 */ /* 0x0005e80008000404 */
[----:B0-----:R-:W3:Y:S04]  /*126c0*/  LDL.LU R190, [R1+0xa70] ;  /* 0x000a700001be7983 */ /* 0x001ee80000300800 */
[----:B-1----:R-:W4:Y:S04]  /*126d0*/  LDL.LU R159, [R1+0xa6c] ;  /* 0x000a6c00019f7983 */ /* 0x002f280000300800 */
[----:B--2---:R-:W2:Y:S04]  /*126e0*/  LDL.LU R192, [R1+0xa68] ;  /* 0x000a680001c07983 */ /* 0x004ea80000300800 */
[----:B------:R0:W-:Y:S04]  /*126f0*/  STS.U16 [R5+UR4+0x9980], R161 ;  /* 0x009980a105007988 */ /* 0x0001e80008000404 */
[----:B------:R1:W-:Y:S04]  /*12700*/  STS.U16 [R5+UR4+0x9d80], R187 ;  /* 0x009d80bb05007988 */ /* 0x0003e80008000404 */
[----:B------:R1:W-:Y:S04]  /*12710*/  STS.U16 [R5+UR4+0xa180], R158 ;  /* 0x00a1809e05007988 */ /* 0x0003e80008000404 */
[----:B0-----:R-:W3:Y:S04]  /*12720*/  LDL.LU R161, [R1+0xa64] ;  /* 0x000a640001a17983 */ /* 0x001ee80000300800 */
[----:B-1----:R-:W4:Y:S04]  /*12730*/  LDL.LU R187, [R1+0xa60] ;  /* 0x000a600001bb7983 */ /* 0x002f280000300800 */
[----:B------:R-:W4:Y:S04]  /*12740*/  LDL.LU R158, [R1+0xa5c] ;  /* 0x000a5c00019e7983 */ /* 0x000f280000300800 */
[----:B------:R0:W-:Y:S04]  /*12750*/  STS.U16 [R5+UR4+0xa580], R189 ;  /* 0x00a580bd05007988 */ /* 0x0001e80008000404 */
[----:B------:R1:W-:Y:S04]  /*12760*/  STS.U16 [R5+UR4+0xa980], R160 ;  /* 0x00a980a005007988 */ /* 0x0003e80008000404 */
[----:B0-----:R-:W2:Y:S04]  /*12770*/  LDL.LU R189, [R1+0xa58] ;  /* 0x000a580001bd7983 */ /* 0x001ea80000300800 */
[----:B-1----:R-:W3:Y:S01]  /*12780*/  LDL.LU R160, [R1+0xa54] ;  /* 0x000a540001a07983 */ /* 0x002ee20000300800 */
[----:B------:R-:W-:-:S04]  /*12790*/  FADD R110, R110, -R13 ;  /* 0x8000000d6e6e7221 */ /* 0x000fc80000000000 */
[----:B------:R-:W-:-:S04]  /*127a0*/  FMUL R110, R110, 1.4426950216293334961 ;  /* 0x3fb8aa3b6e6e7820 */ /* 0x000fc80000400000 */
[----:B------:R0:W-:Y:S02]  /*127b0*/  MUFU.EX2 R233, R110 ;  /* 0x0000006e00e97308 */ /* 0x0001e40000000800 */
[----:B0-----:R-:W-:Y:S02]  /*127c0*/  FADD R110, R3, -R15 ;  /* 0x8000000f036e7221 */ /* 0x001fe40000000000 */
[----:B------:R-:W0:Y:S01]  /*127d0*/  S2R R3, SR_TID.X ;  /* 0x0000000000037919 */ /* 0x000e220000002100 */
[----:B------:R-:W-:Y:S01]  /*127e0*/  FADD R111, R111, -R13 ;  /* 0x8000000d6f6f7221 */ /* 0x000fe20000000000 */
[----:B------:R1:W-:Y:S03]  /*127f0*/  STS.U16 [R5+UR4+0xad80], R152 ;  /* 0x00ad809805007988 */ /* 0x0003e60008000404 */
[----:B------:R-:W-:Y:S01]  /*12800*/  FMUL R111, R111, 1.4426950216293334961 ;  /* 0x3fb8aa3b6f6f7820 */ /* 0x000fe20000400000 */
[----:B------:R-:W-:Y:S03]  /*12810*/  STS.U16 [R5+UR4+0xb180], R153 ;  /* 0x00b1809905007988 */ /* 0x000fe60008000404 */
[----:B------:R1:W-:Y:S01]  /*12820*/  MUFU.EX2 R232, R111 ;  /* 0x0000006f00e87308 */ /* 0x0003e20000000800 */
[----:B------:R-:W-:Y:S04]  /*12830*/  STS.U16 [R5+UR4+0xb580], R156 ;  /* 0x00b5809c05007988 */ /* 0x000fe80008000404 */
[----:B------:R-:W-:Y:S01]  /*12840*/  STS.U16 [R5+UR4+0xb980], R77 ;  /* 0x00b9804d05007988 */ /* 0x000fe20008000404 */
[----:B-1----:R-:W-:-:S03]  /*12850*/  FADD R111, R2, -R15 ;  /* 0x8000000f026f7221 */ /* 0x002fc60000000000 */
[----:B------:R0:W-:Y:S01]  /*12860*/  STS.U16 [R5+UR4+0xbd80], R72 ;  /* 0x00bd804805007988 */ /* 0x0001e20008000404 */
[----:B------:R-:W-:Y:S01]  /*12870*/  FADD R106, R106, -R13 ;  /* 0x8000000d6a6a7221 */ /* 0x000fe20000000000 */
[----:B------:R-:W-:Y:S02]  /*12880*/  FADD R112, R157, -R15 ;  /* 0x8000000f9d707221 */ /* 0x000fe40000000000 */
[----:B------:R-:W4:Y:S01]  /*12890*/  LDL.LU R152, [R1+0xa50] ;  /* 0x000a500001987983 */ /* 0x000f220000300800 */
[C---:B0-----:R-:W-:Y:S01]  /*128a0*/  IMAD.SHL.U32 R5, R3.reuse, 0x2, RZ ;  /* 0x0000000203057824 */ /* 0x041fe200078e00ff */
[C---:B------:R-:W-:Y:S01]  /*128b0*/  SHF.L.U32 R2, R3.reuse, 0x1, RZ ;  /* 0x0000000103027819 */ /* 0x040fe200000006ff */
[----:B------:R-:W-:Y:S01]  /*128c0*/  FMUL R106, R106, 1.4426950216293334961 ;  /* 0x3fb8aa3b6a6a7820 */ /* 0x000fe20000400000 */
[----:B------:R-:W4:Y:S02]  /*128d0*/  LDL.LU R153, [R1+0xa4c] ;  /* 0x000a4c0001997983 */ /* 0x000f240000300800 */
[----:B------:R-:W-:-:S02]  /*128e0*/  LEA R2, R3, R2, 0x8 ;  /* 0x0000000203027211 */ /* 0x000fc400078e40ff */
[----:B------:R-:W-:Y:S01]  /*128f0*/  LEA R5, R3, R5, 0x8 ;  /* 0x0000000503057211 */ /* 0x000fe200078e40ff */
[----:B------:R-:W4:Y:S01]  /*12900*/  LDL.LU R156, [R1+0xa48] ;  /* 0x000a4800019c7983 */ /* 0x000f220000300800 */
[----:B------:R-:W0:Y:S01]  /*12910*/  S2R R3, SR_TID.X ;  /* 0x0000000000037919 */ /* 0x000e220000002100 */
[----:B------:R-:W-:Y:S01]  /*12920*/  LOP3.LUT R2, R2, 0x407e, RZ, 0xc0, !PT ;  /* 0x0000407e02027812 */ /* 0x000fe200078ec0ff */
[----:B------:R1:W-:Y:S01]  /*12930*/  MUFU.EX2 R235, R106 ;  /* 0x0000006a00eb7308 */ /* 0x0003e20000000800 */
[----:B------:R-:W4:Y:S02]  /*12940*/  LDL.LU R157, [R1+0xa44] ;  /* 0x000a4400019d7983 */ /* 0x000f240000300800 */
[----:B------:R-:W-:Y:S02]  /*12950*/  LOP3.LUT R2, R2, 0x40, RZ, 0x3c, !PT ;  /* 0x0000004002027812 */ /* 0x000fe400078e3cff */
[----:B------:R-:W-:Y:S01]  /*12960*/  LOP3.LUT R5, R5, 0x407e, RZ, 0xc0, !PT ;  /* 0x0000407e05057812 */ /* 0x000fe200078ec0ff */
[--C-:B-1----:R-:W-:Y:S01]  /*12970*/  FADD R106, R113, -R15.reuse ;  /* 0x8000000f716a7221 */ /* 0x102fe20000000000 */
[----:B------:R-:W-:-:S02]  /*12980*/  FADD R113, R165, -R15 ;  /* 0x8000000fa5717221 */ /* 0x000fc40000000000 */
[----:B------:R-:W-:Y:S01]  /*12990*/  LOP3.LUT R5, R5, 0x50, RZ, 0x3c, !PT ;  /* 0x0000005005057812 */ /* 0x000fe200078e3cff */
[--C-:B------:R-:W-:Y:S01]  /*129a0*/  FADD R115, R115, -R13.reuse ;  /* 0x8000000d73737221 */ /* 0x100fe20000000000 */
[----:B------:R-:W-:-:S03]  /*129b0*/  FADD R114, R114, -R13 ;  /* 0x8000000d72727221 */ /* 0x000fc60000000000 */
[----:B------:R-:W-:Y:S01]  /*129c0*/  FMUL R115, R115, 1.4426950216293334961 ;  /* 0x3fb8aa3b73737820 */ /* 0x000fe20000400000 */
[----:B------:R-:W-:Y:S01]  /*129d0*/  FMUL R114, R114, 1.4426950216293334961 ;  /* 0x3fb8aa3b72727820 */ /* 0x000fe20000400000 */
[----:B------:R-:W-:Y:S02]  /*129e0*/  FMUL R220, R54, 1.4426950216293334961 ;  /* 0x3fb8aa3b36dc7820 */ /* 0x000fe40000400000 */
[----:B------:R1:W-:Y:S01]  /*129f0*/  MUFU.EX2 R230, R115 ;  /* 0x0000007300e67308 */ /* 0x0003e20000000800 */
[----:B------:R-:W-:Y:S01]  /*12a00*/  FADD R54, R138, -R13 ;  /* 0x8000000d8a367221 */ /* 0x000fe20000000000 */
[----:B------:R-:W-:Y:S01]  /*12a10*/  FADD R116, R65, -R15 ;  /* 0x8000000f41747221 */ /* 0x000fe20000000000 */
[----:B------:R-:W-:-:S05]  /*12a20*/  FADD R49, R139, -R13 ;  /* 0x8000000d8b317221 */ /* 0x000fca0000000000 */
[----:B------:R0:W-:Y:S01]  /*12a30*/  MUFU.EX2 R231, R114 ;  /* 0x0000007200e77308 */ /* 0x0001e20000000800 */
[----:B-1----:R-:W-:Y:S01]  /*12a40*/  FADD R115, R71, -R15 ;  /* 0x8000000f47737221 */ /* 0x002fe20000000000 */
[----:B------:R-:W-:Y:S01]  /*12a50*/  FMUL R54, R54, 1.4426950216293334961 ;  /* 0x3fb8aa3b36367820 */ /* 0x000fe20000400000 */
[----:B------:R-:W-:Y:S01]  /*12a60*/  FADD R147, R147, -R13 ;  /* 0x8000000d93937221 */ /* 0x000fe20000000000 */
[----:B0-----:R-:W-:Y:S01]  /*12a70*/  FADD R114, R70, -R15 ;  /* 0x8000000f46727221 */ /* 0x001fe20000000000 */
[----:B------:R-:W-:Y:S01]  /*12a80*/  FADD R47, R150, -R13 ;  /* 0x8000000d962f7221 */ /* 0x000fe20000000000 */
[----:B------:R-:W-:Y:S01]  /*12a90*/  FMUL R49, R49, 1.4426950216293334961 ;  /* 0x3fb8aa3b31317820 */ /* 0x000fe20000400000 */
[--C-:B------:R-:W-:Y:S01]  /*12aa0*/  FADD R19, R19, -R14.reuse ;  /* 0x8000000e13137221 */ /* 0x100fe20000000000 */
[----:B------:R-:W-:Y:S01]  /*12ab0*/  MUFU.EX2 R219, R54 ;  /* 0x0000003600db7308 */ /* 0x000fe20000000800 */
[----:B------:R-:W-:Y:S01]  /*12ac0*/  FMUL R147, R147, 1.4426950216293334961 ;  /* 0x3fb8aa3b93937820 */ /* 0x000fe20000400000 */
[----:B------:R-:W-:Y:S01]  /*12ad0*/  FMUL R47, R47, 1.4426950216293334961 ;  /* 0x3fb8aa3b2f2f7820 */ /* 0x000fe20000400000 */
[--C-:B------:R-:W-:Y:S01]  /*12ae0*/  FADD R43, R43, -R14.reuse ;  /* 0x8000000e2b2b7221 */ /* 0x100fe20000000000 */
[--C-:B------:R-:W-:Y:S01]  /*12af0*/  FADD R20, R20, -R14.reuse ;  /* 0x8000000e14147221 */ /* 0x100fe20000000000 */
[----:B------:R-:W-:Y:S01]  /*12b00*/  FMUL R19, R19, 1.4426950216293334961 ;  /* 0x3fb8aa3b13137820 */ /* 0x000fe20000400000 */
[--C-:B------:R-:W-:Y:S01]  /*12b10*/  FADD R45, R45, -R14.reuse ;  /* 0x8000000e2d2d7221 */ /* 0x100fe20000000000 */
[--C-:B------:R-:W-:Y:S01]  /*12b20*/  FADD R23, R23, -R14.reuse ;  /* 0x8000000e17177221 */ /* 0x100fe20000000000 */
[----:B------:R-:W-:Y:S01]  /*12b30*/  MUFU.EX2 R218, R49 ;  /* 0x0000003100da7308 */ /* 0x000fe20000000800 */
[--C-:B------:R-:W-:Y:S01]  /*12b40*/  FADD R44, R44, -R14.reuse ;  /* 0x8000000e2c2c7221 */ /* 0x100fe20000000000 */
[----:B------:R-:W-:Y:S01]  /*12b50*/  FMUL R43, R43, 1.4426950216293334961 ;  /* 0x3fb8aa3b2b2b7820 */ /* 0x000fe20000400000 */
[----:B------:R-:W-:Y:S01]  /*12b60*/  FMUL R20, R20, 1.4426950216293334961 ;  /* 0x3fb8aa3b14147820 */ /* 0x000fe20000400000 */
[----:B------:R-:W-:Y:S01]  /*12b70*/  FADD R42, R42, -R14 ;  /* 0x8000000e2a2a7221 */ /* 0x000fe20000000000 */
[----:B------:R-:W-:-:S03]  /*12b80*/  FMUL R23, R23, 1.4426950216293334961 ;  /* 0x3fb8aa3b17177820 */ /* 0x000fc60000400000 */
[----:B------:R-:W-:Y:S01]  /*12b90*/  MUFU.EX2 R150, R147 ;  /* 0x0000009300967308 */ /* 0x000fe20000000800 */
[--C-:B------:R-:W-:Y:S01]  /*12ba0*/  FADD R36, R36, -R14.reuse ;  /* 0x8000000e24247221 */ /* 0x100fe20000000000 */
[--C-:B------:R-:W-:Y:S01]  /*12bb0*/  FADD R40, R40, -R14.reuse ;  /* 0x8000000e28287221 */ /* 0x100fe20000000000 */
[----:B------:R-:W-:Y:S01]  /*12bc0*/  FMUL R16, R44, 1.4426950216293334961 ;  /* 0x3fb8aa3b2c107820 */ /* 0x000fe20000400000 */
[----:B------:R-:W-:-:S04]  /*12bd0*/  FADD R39, R39, -R14 ;  /* 0x8000000e27277221 */ /* 0x000fc80000000000 */
[----:B------:R-:W-:Y:S01]  /*12be0*/  MUFU.EX2 R147, R47 ;  /* 0x0000002f00937308 */ /* 0x000fe20000000800 */
[--C-:B------:R-:W-:Y:S01]  /*12bf0*/  FADD R34, R34, -R14.reuse ;  /* 0x8000000e22227221 */ /* 0x100fe20000000000 */
[----:B------:R-:W-:Y:S01]  /*12c00*/  FADD R38, R38, -R14 ;  /* 0x8000000e26267221 */ /* 0x000fe20000000000 */
[----:B------:R-:W-:Y:S01]  /*12c10*/  FMUL R89, R89, 1.4426950216293334961 ;  /* 0x3fb8aa3b59597820 */ /* 0x000fe20000400000 */
[----:B------:R-:W-:-:S04]  /*12c20*/  FMUL R90, R90, 1.4426950216293334961 ;  /* 0x3fb8aa3b5a5a7820 */ /* 0x000fc80000400000 */
[----:B------:R0:W-:Y:S01]  /*12c30*/  MUFU.EX2 R137, R19 ;  /* 0x0000001300897308 */ /* 0x0001e20000000800 */
[--C-:B------:R-:W-:Y:S01]  /*12c40*/  FADD R138, R17, -R14.reuse ;  /* 0x8000000e118a7221 */ /* 0x100fe20000000000 */
[--C-:B------:R-:W-:Y:S01]  /*12c50*/  FADD R33, R33, -R14.reuse ;  /* 0x8000000e21217221 */ /* 0x100fe20000000000 */
[--C-:B------:R-:W-:Y:S01]  /*12c60*/  FADD R128, R31, -R14.reuse ;  /* 0x8000000e1f807221 */ /* 0x100fe20000000000 */
[--C-:B------:R-:W-:Y:S01]  /*12c70*/  FADD R32, R32, -R14.reuse ;  /* 0x8000000e20207221 */ /* 0x100fe20000000000 */
[----:B------:R-:W-:Y:S01]  /*12c80*/  FMUL R36, R36, 1.4426950216293334961 ;  /* 0x3fb8aa3b24247820 */ /* 0x000fe20000400000 */
[----:B0-----:R-:W-:Y:S02]  /*12c90*/  FMUL R19, R45, 1.4426950216293334961 ;  /* 0x3fb8aa3b2d137820 */ /* 0x001fe40000400000 */
[----:B------:R0:W-:Y:S01]  /*12ca0*/  MUFU.EX2 R136, R20 ;  /* 0x0000001400887308 */ /* 0x0001e20000000800 */
[----:B------:R-:W-:Y:S01]  /*12cb0*/  FADD R17, R41, -R14 ;  /* 0x8000000e29117221 */ /* 0x000fe20000000000 */
[----:B------:R-:W-:Y:S01]  /*12cc0*/  FMUL R92, R92, 1.4426950216293334961 ;  /* 0x3fb8aa3b5c5c7820 */ /* 0x000fe20000400000 */
[----:B------:R-:W-:Y:S01]  /*12cd0*/  FADD R31, R97, -R15 ;  /* 0x8000000f611f7221 */ /* 0x000fe20000000000 */
[----:B------:R-:W-:-:S04]  /*12ce0*/  FADD R119, R119, -R13 ;  /* 0x8000000d77777221 */ /* 0x000fc80000000000 */
[----:B------:R-:W-:Y:S01]  /*12cf0*/  MUFU.EX2 R88, R43 ;  /* 0x0000002b00587308 */ /* 0x000fe20000000800 */
[----:B0-----:R-:W-:Y:S01]  /*12d00*/  FMUL R20, R42, 1.4426950216293334961 ;  /* 0x3fb8aa3b2a147820 */ /* 0x001fe20000400000 */
[----:B------:R-:W-:Y:S01]  /*12d10*/  FADD R139, R18, -R14 ;  /* 0x8000000e128b7221 */ /* 0x000fe20000000000 */
[----:B------:R-:W-:Y:S01]  /*12d20*/  FMUL R34, R34, 1.4426950216293334961 ;  /* 0x3fb8aa3b22227820 */ /* 0x000fe20000400000 */
[----:B------:R-:W-:Y:S01]  /*12d30*/  FMUL R21, R39, 1.4426950216293334961 ;  /* 0x3fb8aa3b27157820 */ /* 0x000fe20000400000 */
[----:B------:R-:W-:-:S03]  /*12d40*/  FADD R30, R30, -R15 ;  /* 0x8000000f1e1e7221 */ /* 0x000fc60000000000 */
[----:B------:R0:W-:Y:S01]  /*12d50*/  MUFU.EX2 R144, R23 ;  /* 0x0000001700907308 */ /* 0x0001e20000000800 */
[----:B------:R-:W-:Y:S01]  /*12d60*/  FMUL R33, R33, 1.4426950216293334961 ;  /* 0x3fb8aa3b21217820 */ /* 0x000fe20000400000 */
[----:B------:R-:W-:Y:S01]  /*12d70*/  FMUL R18, R38, 1.4426950216293334961 ;  /* 0x3fb8aa3b26127820 */ /* 0x000fe20000400000 */
[----:B------:R-:W-:Y:S01]  /*12d80*/  FADD R29, R29, -R15 ;  /* 0x8000000f1d1d7221 */ /* 0x000fe20000000000 */
[----:B------:R-:W-:Y:S01]  /*12d90*/  FADD R123, R123, -R13 ;  /* 0x8000000d7b7b7221 */ /* 0x000fe20000000000 */
[----:B------:R-:W-:Y:S01]  /*12da0*/  FMUL R32, R32, 1.4426950216293334961 ;  /* 0x3fb8aa3b20207820 */ /* 0x000fe20000400000 */
[--C-:B------:R-:W-:Y:S01]  /*12db0*/  FADD R28, R28, -R15.reuse ;  /* 0x8000000f1c1c7221 */ /* 0x100fe20000000000 */
[----:B0-----:R-:W-:Y:S01]  /*12dc0*/  FMUL R23, R40, 1.4426950216293334961 ;  /* 0x3fb8aa3b28177820 */ /* 0x001fe20000400000 */
[----:B------:R0:W-:Y:S01]  /*12dd0*/  MUFU.EX2 R250, R90 ;  /* 0x0000005a00fa7308 */ /* 0x0001e20000000800 */
[----:B------:R-:W-:Y:S01]  /*12de0*/  FMUL R100, R100, 1.4426950216293334961 ;  /* 0x3fb8aa3b64647820 */ /* 0x000fe20000400000 */
[----:B------:R-:W-:Y:S01]  /*12df0*/  FMUL R31, R31, 1.4426950216293334961 ;  /* 0x3fb8aa3b1f1f7820 */ /* 0x000fe20000400000 */
[----:B------:R-:W-:Y:S01]  /*12e00*/  FADD R27, R27, -R15 ;  /* 0x8000000f1b1b7221 */ /* 0x000fe20000000000 */
[----:B------:R-:W-:Y:S01]  /*12e10*/  FMUL R119, R119, 1.4426950216293334961 ;  /* 0x3fb8aa3b77777820 */ /* 0x000fe20000400000 */
[----:B------:R-:W-:Y:S01]  /*12e20*/  FADD R129, R35, -R14 ;  /* 0x8000000e23817221 */ /* 0x000fe20000000000 */
[----:B------:R-:W-:-:S02]  /*12e30*/  FMUL R30, R30, 1.4426950216293334961 ;  /* 0x3fb8aa3b1e1e7820 */ /* 0x000fc40000400000 */
[----:B------:R-:W-:Y:S01]  /*12e40*/  MUFU.EX2 R252, R89 ;  /* 0x0000005900fc7308 */ /* 0x000fe20000000800 */
[----:B---3--:R1:W-:Y:S04]  /*12e50*/  STS.U16 [R2+UR4+0x8200], R160 ;  /* 0x008200a002007988 */ /* 0x0083e80008000404 */
[----:B------:R3:W-:Y:S04]  /*12e60*/  STS.U16 [R2+UR4+0x8600], R161 ;  /* 0x008600a102007988 */ /* 0x0007e80008000404 */
[----:B------:R0:W-:Y:S04]  /*12e70*/  STS.U16 [R2+UR4+0x8a00], R164 ;  /* 0x008a00a402007988 */ /* 0x0001e80008000404 */
[----:B------:R2:W-:Y:S04]  /*12e80*/  STS.U16 [R2+UR4+0x8e00], R168 ;  /* 0x008e00a802007988 */ /* 0x0005e80008000404 */
[----:B------:R2:W-:Y:S04]  /*12e90*/  STS.U16 [R2+UR4+0x9200], R169 ;  /* 0x009200a902007988 */ /* 0x0005e80008000404 */
[----:B------:R2:W-:Y:S04]  /*12ea0*/  STS.U16 [R2+UR4+0x9600], R172 ;  /* 0x009600ac02007988 */ /* 0x0005e80008000404 */
[----:B------:R2:W-:Y:S04]  /*12eb0*/  STS.U16 [R2+UR4+0x9a00], R173 ;  /* 0x009a00ad02007988 */ /* 0x0005e80008000404 */
[----:B-1----:R-:W4:Y:S04]  /*12ec0*/  LDL.LU R160, [R1+0xa40] ;  /* 0x000a400001a07983 */ /* 0x002f280000300800 */
[----:B------:R1:W-:Y:S04]  /*12ed0*/  STS.U16 [R2+UR4+0x9e00], R176 ;  /* 0x009e00b002007988 */ /* 0x0003e80008000404 */
[----:B---3--:R-:W3:Y:S04]  /*12ee0*/  LDL.LU R161, [R1+0xa3c] ;  /* 0x000a3c0001a17983 */ /* 0x008ee80000300800 */
[----:B------:R1:W-:Y:S04]  /*12ef0*/  STS.U16 [R2+UR4+0xa200], R177 ;  /* 0x00a200b102007988 */ /* 0x0003e80008000404 */
[----:B0-----:R-:W3:Y:S04]  /*12f00*/  LDL.LU R164, [R1+0xa38] ;  /* 0x000a380001a47983 */ /* 0x001ee80000300800 */
[----:B------:R0:W-:Y:S04]  /*12f10*/  STS.U16 [R2+UR4+0xa600], R180 ;  /* 0x00a600b402007988 */ /* 0x0001e80008000404 */
[----:B------:R-:W3:Y:S04]  /*12f20*/  LDL.LU R165, [R1+0xa34] ;  /* 0x000a340001a57983 */ /* 0x000ee80000300800 */
[----:B------:R-:W-:Y:S04]  /*12f30*/  STS.U16 [R2+UR4+0xaa00], R181 ;  /* 0x00aa00b502007988 */ /* 0x000fe80008000404 */
[----:B--2---:R-:W2:Y:S04]  /*12f40*/  LDL.LU R168, [R1+0xa30] ;  /* 0x000a300001a87983 */ /* 0x004ea80000300800 */
[----:B------:R-:W-:Y:S04]  /*12f50*/  STS.U16 [R2+UR4+0xae00], R184 ;  /* 0x00ae00b802007988 */ /* 0x000fe80008000404 */
[----:B------:R-:W3:Y:S04]  /*12f60*/  LDL.LU R169, [R1+0xa2c] ;  /* 0x000a2c0001a97983 */ /* 0x000ee80000300800 */
[----:B------:R-:W-:Y:S04]  /*12f70*/  STS.U16 [R2+UR4+0xb200], R185 ;  /* 0x00b200b902007988 */ /* 0x000fe80008000404 */
[----:B------:R-:W2:Y:S04]  /*12f80*/  LDL.LU R172, [R1+0xa28] ;  /* 0x000a280001ac7983 */ /* 0x000ea80000300800 */
[----:B------:R-:W-:Y:S04]  /*12f90*/  STS.U16 [R2+UR4+0xb600], R188 ;  /* 0x00b600bc02007988 */ /* 0x000fe80008000404 */
[----:B------:R-:W3:Y:S04]  /*12fa0*/  LDL.LU R173, [R1+0xa24] ;  /* 0x000a240001ad7983 */ /* 0x000ee80000300800 */
[----:B------:R-:W-:Y:S04]  /*12fb0*/  STS.U16 [R2+UR4+0xba00], R84 ;  /* 0x00ba005402007988 */ /* 0x000fe80008000404 */
[----:B-1----:R-:W2:Y:S04]  /*12fc0*/  LDL.LU R176, [R1+0xa20] ;  /* 0x000a200001b07983 */ /* 0x002ea80000300800 */
[----:B------:R1:W-:Y:S04]  /*12fd0*/  STS.U16 [R2+UR4+0xbe00], R73 ;  /* 0x00be004902007988 */ /* 0x0003e80008000404 */
[----:B------:R-:W3:Y:S04]  /*12fe0*/  LDL.LU R177, [R1+0xa1c] ;  /* 0x000a1c0001b17983 */ /* 0x000ee80000300800 */
[----:B0-----:R-:W2:Y:S01]  /*12ff0*/  LDL.LU R180, [R1+0xa18] ;  /* 0x000a180001b47983 */ /* 0x001ea20000300800 */
[----:B-1----:R-:W-:-:S03]  /*13000*/  SHF.L.U32 R2, R3, 0x1, RZ ;  /* 0x0000000103027819 */ /* 0x002fc600000006ff */
[----:B------:R-:W3:Y:S04]  /*13010*/  LDL.LU R181, [R1+0xa14] ;  /* 0x000a140001b57983 */ /* 0x000ee80000300800 */
[----:B------:R0:W-:Y:S01]  /*13020*/  STS.U16 [R5+UR4+0x8280], R189 ;  /* 0x008280bd05007988 */ /* 0x0001e20008000404 */
[----:B------:R-:W-:-:S03]  /*13030*/  IMAD R2, R3, 0x100, R2 ;  /* 0x0000010003027824 */ /* 0x000fc600078e0202 */
[----:B------:R-:W2:Y:S04]  /*13040*/  LDL.LU R184, [R1+0xa10] ;  /* 0x000a100001b87983 */ /* 0x000ea80000300800 */
[----:B------:R1:W-:Y:S04]  /*13050*/  STS.U16 [R5+UR4+0x8680], R192 ;  /* 0x008680c005007988 */ /* 0x0003e80008000404 */
[----:B------:R-:W3:Y:S04]  /*13060*/  LDL.LU R185, [R1+0xa0c] ;  /* 0x000a0c0001b97983 */ /* 0x000ee80000300800 */
[----:B------:R1:W-:Y:S04]  /*13070*/  STS.U16 [R5+UR4+0x8a80], R193 ;  /* 0x008a80c105007988 */ /* 0x0003e80008000404 */
[----:B------:R-:W2:Y:S04]  /*13080*/  LDL.LU R188, [R1+0xa08] ;  /* 0x000a080001bc7983 */ /* 0x000ea80000300800 */
[----:B------:R1:W-:Y:S04]  /*13090*/  STS.U16 [R5+UR4+0x8e80], R196 ;  /* 0x008e80c405007988 */ /* 0x0003e80008000404 */
[----:B0-----:R-:W3:Y:S04]  /*130a0*/  LDL.LU R189, [R1+0xa04] ;  /* 0x000a040001bd7983 */ /* 0x001ee80000300800 */
[----:B------:R0:W-:Y:S01]  /*130b0*/  STS.U16 [R5+UR4+0x9280], R197 ;  /* 0x009280c505007988 */ /* 0x0001e20008000404 */
[----:B------:R-:W-:-:S03]  /*130c0*/  LOP3.LUT R2, R2, 0x407e, RZ, 0xc0, !PT ;  /* 0x0000407e02027812 */ /* 0x000fc600078ec0ff */
[----:B-1----:R-:W2:Y:S04]  /*130d0*/  LDL.LU R192, [R1+0xa00] ;  /* 0x000a000001c07983 */ /* 0x002ea80000300800 */
        /* <DEDUP_REMOVED lines=15> */
[----:B------:R0:W-:Y:S04]  /*131d0*/  STS.U16 [R5+UR4+0xb280], R213 ;  /* 0x00b280d505007988 */ /* 0x0001e80008000404 */
[----:B-1----:R-:W2:Y:S04]  /*131e0*/  LDL.LU R208, [R1+0x9e0] ;  /* 0x0009e00001d07983 */ /* 0x002ea80000300800 */
[----:B------:R1:W-:Y:S04]  /*131f0*/  STS.U16 [R5+UR4+0xb680], R154 ;  /* 0x00b6809a05007988 */ /* 0x0003e80008000404 */
[----:B------:R-:W3:Y:S04]  /*13200*/  LDL.LU R209, [R1+0x9dc] ;  /* 0x0009dc0001d17983 */ /* 0x000ee80000300800 */
[----:B------:R-:W-:Y:S04]  /*13210*/  STS.U16 [R5+UR4+0xba80], R155 ;  /* 0x00ba809b05007988 */ /* 0x000fe80008000404 */
[----:B------:R-:W2:Y:S04]  /*13220*/  LDL.LU R212, [R1+0x9d8] ;  /* 0x0009d80001d47983 */ /* 0x000ea80000300800 */
[----:B------:R1:W-:Y:S04]  /*13230*/  STS.U16 [R5+UR4+0xbe80], R74 ;  /* 0x00be804a05007988 */ /* 0x0003e80008000404 */
[----:B0-----:R-:W3:Y:S04]  /*13240*/  LDL.LU R213, [R1+0x9d4] ;  /* 0x0009d40001d57983 */ /* 0x001ee80000300800 */
[----:B-1----:R-:W3:Y:S01]  /*13250*/  LDL.LU R154, [R1+0x9d0] ;  /* 0x0009d000019a7983 */ /* 0x002ee20000300800 */
[----:B------:R-:W-:-:S03]  /*13260*/  SHF.L.U32 R5, R3, 0x1, RZ ;  /* 0x0000000103057819 */ /* 0x000fc600000006ff */
[----:B----4-:R0:W-:Y:S01]  /*13270*/  STS.U16 [R2+UR4+0x8300], R158 ;  /* 0x0083009e02007988 */ /* 0x0101e20008000404 */
[----:B------:R-:W-:-:S03]  /*13280*/  LEA R5, R3, R5, 0x8 ;  /* 0x0000000503057211 */ /* 0x000fc600078e40ff */
[----:B------:R-:W4:Y:S04]  /*13290*/  LDL.LU R155, [R1+0x9cc] ;  /* 0x0009cc00019b7983 */ /* 0x000f280000300800 */
[----:B------:R1:W-:Y:S04]  /*132a0*/  STS.U16 [R2+UR4+0x8700], R159 ;  /* 0x0087009f02007988 */ /* 0x0003e80008000404 */
[----:B0-----:R-:W4:Y:S04]  /*132b0*/  LDL.LU R158, [R1+0x9c8] ;  /* 0x0009c800019e7983 */ /* 0x001f280000300800 */
[----:B------:R0:W-:Y:S04]  /*132c0*/  STS.U16 [R2+UR4+0x8b00], R162 ;  /* 0x008b00a202007988 */ /* 0x0001e80008000404 */
[----:B-1----:R-:W4:Y:S04]  /*132d0*/  LDL.LU R159, [R1+0x9c4] ;  /* 0x0009c400019f7983 */ /* 0x002f280000300800 */
[----:B------:R1:W-:Y:S01]  /*132e0*/  STS.U16 [R2+UR4+0x8f00], R163 ;  /* 0x008f00a302007988 */ /* 0x0003e20008000404 */
[----:B------:R-:W-:-:S03]  /*132f0*/  LOP3.LUT R5, R5, 0x407e, RZ, 0xc0, !PT ;  /* 0x0000407e05057812 */ /* 0x000fc600078ec0ff */
[----:B0-----:R-:W4:Y:S04]  /*13300*/  LDL.LU R162, [R1+0x9c0] ;  /* 0x0009c00001a27983 */ /* 0x001f280000300800 */
[----:B------:R0:W-:Y:S04]  /*13310*/  STS.U16 [R2+UR4+0x9300], R166 ;  /* 0x009300a602007988 */ /* 0x0001e80008000404 */
[----:B-1----:R-:W4:Y:S04]  /*13320*/  LDL.LU R163, [R1+0x9bc] ;  /* 0x0009bc0001a37983 */ /* 0x002f280000300800 */
        /* <DEDUP_REMOVED lines=21> */
[----:B------:R-:W-:Y:S04]  /*13480*/  STS.U16 [R2+UR4+0xbf00], R50 ;  /* 0x00bf003202007988 */ /* 0x000fe80008000404 */
[----:B0-----:R-:W4:Y:S04]  /*13490*/  LDL.LU R186, [R1+0x990] ;  /* 0x0009900001ba7983 */ /* 0x001f280000300800 */
[----:B------:R0:W-:Y:S04]  /*134a0*/  STS.U16 [R5+UR4+0x8380], R187 ;  /* 0x008380bb05007988 */ /* 0x0001e80008000404 */
[----:B------:R1:W-:Y:S04]  /*134b0*/  STS.U16 [R5+UR4+0x8780], R190 ;  /* 0x008780be05007988 */ /* 0x0003e80008000404 */
[----:B------:R1:W-:Y:S04]  /*134c0*/  STS.U16 [R5+UR4+0x8b80], R191 ;  /* 0x008b80bf05007988 */ /* 0x0003e80008000404 */
[----:B0-----:R-:W4:Y:S04]  /*134d0*/  LDL.LU R187, [R1+0x98c] ;  /* 0x00098c0001bb7983 */ /* 0x001f280000300800 */
[----:B-1----:R-:W4:Y:S04]  /*134e0*/  LDL.LU R190, [R1+0x988] ;  /* 0x0009880001be7983 */ /* 0x002f280000300800 */
[----:B------:R-:W4:Y:S04]  /*134f0*/  LDL.LU R191, [R1+0x984] ;  /* 0x0009840001bf7983 */ /* 0x000f280000300800 */
        /* <DEDUP_REMOVED lines=16> */
[----:B------:R-:W-:Y:S04]  /*13600*/  STL [R1+0x930], R15 ;  /* 0x0009300f01007387 */ /* 0x000fe80000100800 */
[----:B-1----:R-:W4:Y:S04]  /*13610*/  LDL.LU R207, [R1+0x964] ;  /* 0x0009640001cf7983 */ /* 0x002f280000300800 */
[----:B------:R-:W4:Y:S04]  /*13620*/  LDL.LU R210, [R1+0x960] ;  /* 0x0009600001d27983 */ /* 0x000f280000300800 */
[----:B------:R0:W-:Y:S04]  /*13630*/  STS.U16 [R5+UR4+0xb380], R211 ;  /* 0x00b380d305007988 */ /* 0x0001e80008000404 */
[----:B------:R1:W-:Y:S04]  /*13640*/  STS.U16 [R5+UR4+0xb780], R214 ;  /* 0x00b780d605007988 */ /* 0x0003e80008000404 */
[----:B------:R1:W-:Y:S04]  /*13650*/  STS.U16 [R5+UR4+0xbb80], R215 ;  /* 0x00bb80d705007988 */ /* 0x0003e80008000404 */
[----:B0-----:R-:W4:Y:S04]  /*13660*/  LDL.LU R211, [R1+0x95c] ;  /* 0x00095c0001d37983 */ /* 0x001f280000300800 */
[----:B-1----:R-:W2:Y:S04]  /*13670*/  LDL.LU R214, [R1+0x958] ;  /* 0x0009580001d67983 */ /* 0x002ea80000300800 */
[----:B------:R-:W3:Y:S04]  /*13680*/  LDL.LU R215, [R1+0x954] ;  /* 0x0009540001d77983 */ /* 0x000ee80000300800 */
[----:B------:R-:W4:Y:S04]  /*13690*/  LDL.LU R11, [R1] ;  /* 0x00000000010b7983 */ /* 0x000f280000300800 */
[----:B------:R-:W4:Y:S04]  /*136a0*/  LDL.LU R10, [R1+0x4] ;  /* 0x00000400010a7983 */ /* 0x000f280000300800 */
[----:B------:R-:W4:Y:S04]  /*136b0*/  LDL.LU R7, [R1+0x8] ;  /* 0x0000080001077983 */ /* 0x000f280000300800 */
[----:B------:R-:W4:Y:S04]  /*136c0*/  LDL.LU R4, [R1+0xc] ;  /* 0x00000c0001047983 */ /* 0x000f280000300800 */
[----:B------:R-:W4:Y:S04]  /*136d0*/  LDL.LU R3, [R1+0x10] ;  /* 0x0000100001037983 */ /* 0x000f280000300800 */
[----:B------:R0:W-:Y:S04]  /*136e0*/  STS.U16 [R5+UR4+0xbf80], R51 ;  /* 0x00bf803305007988 */ /* 0x0001e80008000404 */
[----:B------:R-:W4:Y:S01]  /*136f0*/  LDL.LU R2, [R1+0x14] ;  /* 0x0000140001027983 */ /* 0x000f220000300800 */
[----:B------:R-:W-:Y:S01]  /*13700*/  FADD R90, R37, -R14 ;  /* 0x8000000e255a7221 */ /* 0x000fe20000000000 */
[----:B------:R1:W-:Y:S01]  /*13710*/  MUFU.EX2 R89, R36 ;  /* 0x0000002400597308 */ /* 0x0003e20000000800 */
[----:B------:R-:W-:Y:S01]  /*13720*/  FMUL R29, R29, 1.4426950216293334961 ;  /* 0x3fb8aa3b1d1d7820 */ /* 0x000fe20000400000 */
[----:B------:R-:W-:Y:S01]  /*13730*/  FMUL R123, R123, 1.4426950216293334961 ;  /* 0x3fb8aa3b7b7b7820 */ /* 0x000fe20000400000 */
[----:B------:R-:W-:Y:S01]  /*13740*/  FMUL R28, R28, 1.4426950216293334961 ;  /* 0x3fb8aa3b1c1c7820 */ /* 0x000fe20000400000 */
[----:B0-----:R-:W4:Y:S04]  /*13750*/  LDL.LU R5, [R1+0x18] ;  /* 0x0000180001057983 */ /* 0x001f280000300800 */
[----:B------:R-:W4:Y:S04]  /*13760*/  LDL.LU R51, [R1+0x20] ;  /* 0x0000200001337983 */ /* 0x000f280000300800 */
        /* <DEDUP_REMOVED lines=39> */
[----:B------:R-:W4:Y:S01]  /*139e0*/  LDL.LU R40, [R1+0xc0] ;  /* 0x0000c00001287983 */ /* 0x000f220000300800 */
[----:B------:R-:W-:Y:S03]  /*139f0*/  MUFU.EX2 R248, R92 ;  /* 0x0000005c00f87308 */ /* 0x000fe60000000800 */
[----:B------:R-:W4:Y:S04]  /*13a00*/  LDL.LU R39, [R1+0xc4] ;  /* 0x0000c40001277983 */ /* 0x000f280000300800 */
[----:B------:R-:W4:Y:S01]  /*13a10*/  LDL.LU R38, [R1+0xc8] ;  /* 0x0000c80001267983 */ /* 0x000f220000300800 */
[----:B------:R0:W-:Y:S03]  /*13a20*/  MUFU.EX2 R92, R34 ;  /* 0x00000022005c7308 */ /* 0x0001e60000000800 */
[----:B------:R-:W4:Y:S01]  /*13a30*/  LDL.LU R37, [R1+0xcc] ;  /* 0x0000cc0001257983 */ /* 0x000f220000300800 */
[----:B------:R-:W-:-:S03]  /*13a40*/  FADD R97, R96, -R15 ;  /* 0x8000000f60617221 */ /* 0x000fc60000000000 */
[----:B-1----:R-:W4:Y:S01]  /*13a50*/  LDL.LU R36, [R1+0xd0] ;  /* 0x0000d00001247983 */ /* 0x002f220000300800 */
[----:B------:R1:W-:Y:S01]  /*13a60*/  MUFU.EX2 R91, R33 ;  /* 0x00000021005b7308 */ /* 0x0003e20000000800 */
[----:B------:R-:W-:Y:S02]  /*13a70*/  FMUL R27, R27, 1.4426950216293334961 ;  /* 0x3fb8aa3b1b1b7820 */ /* 0x000fe40000400000 */
[----:B------:R-:W4:Y:S04]  /*13a80*/  LDL.LU R35, [R1+0xd4] ;  /* 0x0000d40001237983 */ /* 0x000f280000300800 */
[----:B0-----:R-:W4:Y:S01]  /*13a90*/  LDL.LU R34, [R1+0xd8] ;  /* 0x0000d80001227983 */ /* 0x001f220000300800 */
[----:B------:R0:W-:Y:S03]  /*13aa0*/  MUFU.EX2 R148, R100 ;  /* 0x0000006400947308 */ /* 0x0001e60000000800 */
[----:B-1----:R-:W4:Y:S01]  /*13ab0*/  LDL.LU R33, [R1+0xdc] ;  /* 0x0000dc0001217983 */ /* 0x002f220000300800 */
[--C-:B------:R-:W-:Y:S01]  /*13ac0*/  FADD R101, R117, -R15.reuse ;  /* 0x8000000f75657221 */ /* 0x100fe20000000000 */
[----:B------:R-:W-:Y:S01]  /*13ad0*/  FADD R22, R22, -R14 ;  /* 0x8000000e16167221 */ /* 0x000fe20000000000 */
[----:B------:R-:W-:Y:S01]  /*13ae0*/  FADD R24, R24, -R15 ;  /* 0x8000000f18187221 */ /* 0x000fe20000000000 */
[----:B------:R-:W-:Y:S01]  /*13af0*/  FADD R221, R134, -R13 ;  /* 0x8000000d86dd7221 */ /* 0x000fe20000000000 */
[----:B------:R1:W-:Y:S01]  /*13b00*/  MUFU.EX2 R93, R32 ;  /* 0x00000020005d7308 */ /* 0x0003e20000000800 */
[----:B0-----:R-:W-:Y:S01]  /*13b10*/  FADD R100, R121, -R15 ;  /* 0x8000000f79647221 */ /* 0x001fe20000000000 */
[--C-:B------:R-:W-:Y:S01]  /*13b20*/  FADD R122, R122, -R13.reuse ;  /* 0x8000000d7a7a7221 */ /* 0x100fe20000000000 */
[----:B------:R-:W-:Y:S01]  /*13b30*/  FADD R118, R118, -R13 ;  /* 0x8000000d76767221 */ /* 0x000fe20000000000 */
[--C-:B------:R-:W-:Y:S01]  /*13b40*/  FADD R26, R26, -R15.reuse ;  /* 0x8000000f1a1a7221 */ /* 0x100fe20000000000 */
[----:B------:R-:W-:-:S03]  /*13b50*/  FADD R25, R25, -R15 ;  /* 0x8000000f19197221 */ /* 0x000fc60000000000 */
[----:B------:R-:W-:Y:S01]  /*13b60*/  MUFU.EX2 R8, R8 ;  /* 0x0000000800087308 */ /* 0x000fe20000000800 */
[----:B-1----:R-:W4:Y:S01]  /*13b70*/  LDL.LU R32, [R1+0xe0] ;  /* 0x0000e00001207983 */ /* 0x002f220000300800 */
[----:B------:R-:W-:Y:S01]  /*13b80*/  FMUL R99, R99, 1.4426950216293334961 ;  /* 0x3fb8aa3b63637820 */ /* 0x000fe20000400000 */
[--C-:B------:R-:W-:Y:S01]  /*13b90*/  FADD R98, R98, -R15.reuse ;  /* 0x8000000f62627221 */ /* 0x100fe20000000000 */
[--C-:B------:R-:W-:Y:S01]  /*13ba0*/  FADD R105, R105, -R15.reuse ;  /* 0x8000000f69697221 */ /* 0x100fe20000000000 */
[----:B------:R-:W-:Y:S01]  /*13bb0*/  FADD R109, R109, -R15 ;  /* 0x8000000f6d6d7221 */ /* 0x000fe20000000000 */
[----:B------:R-:W-:Y:S01]  /*13bc0*/  FMUL R9, R9, 1.4426950216293334961 ;  /* 0x3fb8aa3b09097820 */ /* 0x000fe20000400000 */
[----:B------:R0:W-:Y:S06]  /*13bd0*/  MEMBAR.ALL.CTA ;  /* 0x0000000000007992 */ /* 0x0001ec0000008000 */
[----:B0-----:R-:W0:Y:S01]  /*13be0*/  FENCE.VIEW.ASYNC.S ;  /* 0x00000000000073c6 */ /* 0x001e220000000000 */
[----:B------:R1:W-:Y:S08]  /*13bf0*/  MUFU.EX2 R96, R31 ;  /* 0x0000001f00607308 */ /* 0x0003f00000000800 */
[----:B------:R-:W-:Y:S01]  /*13c00*/  MUFU.EX2 R228, R119 ;  /* 0x0000007700e47308 */ /* 0x000fe20000000800 */
[----:B-1----:R-:W4:Y:S07]  /*13c10*/  LDL.LU R31, [R1+0xe4] ;  /* 0x0000e400011f7983 */ /* 0x002f2e0000300800 */
[----:B------:R1:W-:Y:S08]  /*13c20*/  MUFU.EX2 R121, R30 ;  /* 0x0000001e00797308 */ /* 0x0003f00000000800 */
[----:B------:R0:W-:Y:S01]  /*13c30*/  MUFU.EX2 R119, R29 ;  /* 0x0000001d00777308 */ /* 0x0001e20000000800 */
[----:B-1----:R-:W4:Y:S07]  /*13c40*/  LDL.LU R30, [R1+0xe8] ;  /* 0x0000e800011e7983 */ /* 0x002f2e0000300800 */
[----:B------:R-:W-:Y:S01]  /*13c50*/  MUFU.EX2 R226, R123 ;  /* 0x0000007b00e27308 */ /* 0x000fe20000000800 */
[----:B0-----:R-:W4:Y:S07]  /*13c60*/  LDL.LU R29, [R1+0xec] ;  /* 0x0000ec00011d7983 */ /* 0x001f2e0000300800 */
[----:B------:R0:W-:Y:S08]  /*13c70*/  MUFU.EX2 R117, R28 ;  /* 0x0000001c00757308 */ /* 0x0001f00000000800 */
[----:B------:R1:W-:Y:S01]  /*13c80*/  MUFU.EX2 R123, R27 ;  /* 0x0000001b007b7308 */ /* 0x0003e20000000800 */
[----:B0-----:R-:W4:Y:S04]  /*13c90*/  LDL.LU R28, [R1+0xf0] ;  /* 0x0000f000011c7983 */ /* 0x001f280000300800 */
[----:B-1----:R-:W4:Y:S01]  /*13ca0*/  LDL.LU R27, [R1+0xf4] ;  /* 0x0000f400011b7983 */ /* 0x002f220000300800 */
[----:B------:R-:W-:Y:S01]  /*13cb0*/  FMUL R22, R22, 1.4426950216293334961 ;  /* 0x3fb8aa3b16167820 */ /* 0x000fe20000400000 */
[----:B------:R-:W-:-:S03]  /*13cc0*/  FMUL R24, R24, 1.4426950216293334961 ;  /* 0x3fb8aa3b18187820 */ /* 0x000fc60000400000 */
[----:B------:R0:W-:Y:S08]  /*13cd0*/  MUFU.EX2 R134, R22 ;  /* 0x0000001600867308 */ /* 0x0001f00000000800 */
[----:B------:R1:W-:Y:S01]  /*13ce0*/  MUFU.EX2 R120, R24 ;  /* 0x0000001800787308 */ /* 0x0003e20000000800 */
[----:B0-----:R-:W-:-:S04]  /*13cf0*/  FADD R22, -R14, R12 ;  /* 0x0000000c0e167221 */ /* 0x001fc80000000100 */
[----:B------:R-:W-:Y:S01]  /*13d00*/  FMUL R22, R22, 1.4426950216293334961 ;  /* 0x3fb8aa3b16167820 */ /* 0x000fe20000400000 */
[----:B-1----:R-:W-:-:S04]  /*13d10*/  FADD R24, -R15, R0 ;  /* 0x000000000f187221 */ /* 0x002fc80000000100 */
[----:B------:R-:W-:Y:S01]  /*13d20*/  FMUL R24, R24, 1.4426950216293334961 ;  /* 0x3fb8aa3b18187820 */ /* 0x000fe20000400000 */
[----:B------:R-:W-:Y:S01]  /*13d30*/  MUFU.EX2 R22, R22 ;  /* 0x0000001600167308 */ /* 0x000fe20000000800 */
[----:B------:R-:W-:Y:S01]  /*13d40*/  FMUL R122, R122, 1.4426950216293334961 ;  /* 0x3fb8aa3b7a7a7820 */ /* 0x000fe20000400000 */
[----:B------:R-:W-:Y:S01]  /*13d50*/  FMUL R118, R118, 1.4426950216293334961 ;  /* 0x3fb8aa3b76767820 */ /* 0x000fe20000400000 */
[----:B------:R-:W-:-:S05]  /*13d60*/  FMUL R26, R26, 1.4426950216293334961 ;  /* 0x3fb8aa3b1a1a7820 */ /* 0x000fca0000400000 */
[----:B------:R-:W2:Y:S01]  /*13d70*/  MUFU.EX2 R124, R24 ;  /* 0x00000018007c7308 */ /* 0x000ea20000000800 */
[----:B------:R-:W-:-:S07]  /*13d80*/  FMUL R25, R25, 1.4426950216293334961 ;  /* 0x3fb8aa3b19197820 */ /* 0x000fce0000400000 */
[----:B------:R-:W-:Y:S08]  /*13d90*/  MUFU.EX2 R227, R122 ;  /* 0x0000007a00e37308 */ /* 0x000ff00000000800 */
[----:B------:R-:W-:Y:S08]  /*13da0*/  MUFU.EX2 R229, R118 ;  /* 0x0000007600e57308 */ /* 0x000ff00000000800 */
[----:B------:R0:W-:Y:S01]  /*13db0*/  MUFU.EX2 R122, R26 ;  /* 0x0000001a007a7308 */ /* 0x0001e20000000800 */
[----:B--2---:R-:W-:-:S07]  /*13dc0*/  FMUL R214, R214, R124 ;  /* 0x0000007cd6d67220 */ /* 0x004fce0000400000 */
[----:B------:R1:W-:Y:S01]  /*13dd0*/  MUFU.EX2 R149, R99 ;  /* 0x0000006300957308 */ /* 0x0003e20000000800 */
[----:B0-----:R-:W2:Y:S07]  /*13de0*/  LDL.LU R26, [R1+0xf8] ;  /* 0x0000f800011a7983 */ /* 0x001eae0000300800 */
[----:B------:R0:W-:Y:S01]  /*13df0*/  MUFU.EX2 R118, R25 ;  /* 0x0000001900767308 */ /* 0x0001e20000000800 */
[----:B-1----:R-:W-:Y:S01]  /*13e00*/  FADD R99, R68, -R15 ;  /* 0x8000000f44637221 */ /* 0x002fe20000000000 */
[----:B---3--:R-:W-:Y:S01]  /*13e10*/  FMUL R215, R215, R124 ;  /* 0x0000007cd7d77220 */ /* 0x008fe20000400000 */
[----:B0-----:R-:W3:Y:S04]  /*13e20*/  LDL.LU R25, [R1+0xfc] ;  /* 0x0000fc0001197983 */ /* 0x001ee80000300800 */
[----:B------:R-:W3:Y:S04]  /*13e30*/  LDL R60, [R1+0x104] ;  /* 0x00010400013c7983 */ /* 0x000ee80000100800 */
[----:B------:R-:W3:Y:S04]  /*13e40*/  LDL R62, [R1+0x118] ;  /* 0x00011800013e7983 */ /* 0x000ee80000100800 */
[----:B------:R-:W3:Y:S04]  /*13e50*/  LDL R63, [R1+0x11c] ;  /* 0x00011c00013f7983 */ /* 0x000ee80000100800 */
[----:B------:R-:W3:Y:S04]  /*13e60*/  LDL R64, [R1+0x110] ;  /* 0x0001100001407983 */ /* 0x000ee80000100800 */
[----:B------:R-:W3:Y:S04]  /*13e70*/  LDL R66, [R1+0x108] ;  /* 0x0001080001427983 */ /* 0x000ee80000100800 */
[----:B------:R-:W3:Y:S04]  /*13e80*/  LDL R67, [R1+0x10c] ;  /* 0x00010c0001437983 */ /* 0x000ee80000100800 */
[----:B------:R-:W3:Y:S04]  /*13e90*/  LDL R68, [R1+0x100] ;  /* 0x0001000001447983 */ /* 0x000ee80000100800 */
[----:B------:R-:W3:Y:S04]  /*13ea0*/  LDL.LU R15, [R1+0x130] ;  /* 0x00013000010f7983 */ /* 0x000ee80000300800 */
[----:B------:R-:W3:Y:S01]  /*13eb0*/  LDL.LU R14, [R1+0x124] ;  /* 0x00012400010e7983 */ /* 0x000ee20000300800 */
[----:B------:R-:W-:-:S03]  /*13ec0*/  FMUL R212, R212, R22 ;  /* 0x00000016d4d47220 */ /* 0x000fc60000400000 */
[----:B------:R-:W3:Y:S01]  /*13ed0*/  LDL.LU R6, [R1+0x128] ;  /* 0x0001280001067983 */ /* 0x000ee20000300800 */
[----:B------:R-:W-:-:S03]  /*13ee0*/  FMUL R213, R213, R22 ;  /* 0x00000016d5d57220 */ /* 0x000fc60000400000 */
[----:B------:R-:W3:Y:S01]  /*13ef0*/  LDL.LU R13, [R1+0x120] ;  /* 0x00012000010d7983 */ /* 0x000ee20000300800 */
[-C--:B----4-:R-:W-:Y:S01]  /*13f00*/  FMUL R210, R210, R124.reuse ;  /* 0x0000007cd2d27220 */ /* 0x090fe20000400000 */
[----:B------:R-:W-:Y:S02]  /*13f10*/  FMUL R211, R211, R124 ;  /* 0x0000007cd3d37220 */ /* 0x000fe40000400000 */
[----:B------:R-:W4:Y:S01]  /*13f20*/  LDL.LU R12, [R1+0x12c] ;  /* 0x00012c00010c7983 */ /* 0x000f220000300800 */
[-C--:B------:R-:W-:Y:S01]  /*13f30*/  FMUL R11, R11, R8.reuse ;  /* 0x000000080b0b7220 */ /* 0x080fe20000400000 */
[-C--:B------:R-:W-:Y:S02]  /*13f40*/  FMUL R10, R10, R8.reuse ;  /* 0x000000080a0a7220 */ /* 0x080fe40000400000 */
[----:B------:R-:W4:Y:S01]  /*13f50*/  LDL.LU R0, [R1+0x134] ;  /* 0x0001340001007983 */ /* 0x000f220000300800 */
[-C--:B------:R-:W-:Y:S01]  /*13f60*/  FMUL R3, R3, R8.reuse ;  /* 0x0000000803037220 */ /* 0x080fe20000400000 */
[-C--:B------:R-:W-:Y:S01]  /*13f70*/  FMUL R2, R2, R8.reuse ;  /* 0x0000000802027220 */ /* 0x080fe20000400000 */
[-C--:B------:R-:W-:Y:S01]  /*13f80*/  FMUL R51, R51, R8.reuse ;  /* 0x0000000833337220 */ /* 0x080fe20000400000 */
[----:B------:R-:W2:Y:S01]  /*13f90*/  LDL.LU R24, [R1+0x1c] ;  /* 0x00001c0001187983 */ /* 0x000ea20000300800 */
[-C--:B------:R-:W-:Y:S01]  /*13fa0*/  FMUL R87, R87, R8.reuse ;  /* 0x0000000857577220 */ /* 0x080fe20000400000 */
        /* <DEDUP_REMOVED lines=13> */
[----:B------:R-:W-:Y:S01]  /*14080*/  FMUL R52, R52, R8 ;  /* 0x0000000834347220 */ /* 0x000fe20000400000 */
[----:B------:R0:W-:Y:S01]  /*14090*/  STL [R1+0x934], R8 ;  /* 0x0009340801007387 */ /* 0x0001e20000100800 */
[-C--:B------:R-:W-:Y:S01]  /*140a0*/  FMUL R208, R208, R22.reuse ;  /* 0x00000016d0d07220 */ /* 0x080fe20000400000 */
[----:B------:R-:W-:Y:S01]  /*140b0*/  FMUL R209, R209, R22 ;  /* 0x00000016d1d17220 */ /* 0x000fe20000400000 */
[-C--:B------:R-:W-:Y:S01]  /*140c0*/  FMUL R206, R206, R124.reuse ;  /* 0x0000007ccece7220 */ /* 0x080fe20000400000 */
[----:B------:R-:W-:Y:S01]  /*140d0*/  FMUL R207, R207, R124 ;  /* 0x0000007ccfcf7220 */ /* 0x000fe20000400000 */
[----:B------:R-:W-:Y:S01]  /*140e0*/  FMUL R48, R48, R8 ;  /* 0x0000000830307220 */ /* 0x000fe20000400000 */
[-C--:B------:R-:W-:Y:S01]  /*140f0*/  FMUL R204, R204, R22.reuse ;  /* 0x00000016cccc7220 */ /* 0x080fe20000400000 */
[----:B------:R-:W-:Y:S01]  /*14100*/  FMUL R205, R205, R22 ;  /* 0x00000016cdcd7220 */ /* 0x000fe20000400000 */
[----:B------:R-:W-:Y:S01]  /*14110*/  FMUL R47, R47, R8 ;  /* 0x000000082f2f7220 */ /* 0x000fe20000400000 */
[-C--:B------:R-:W-:Y:S01]  /*14120*/  FMUL R202, R202, R124.reuse ;  /* 0x0000007ccaca7220 */ /* 0x080fe20000400000 */
        /* <DEDUP_REMOVED lines=28> */
[----:B------:R-:W1:Y:S01]  /*142f0*/  MUFU.EX2 R9, R9 ;  /* 0x0000000900097308 */ /* 0x000e620000000800 */
[----:B------:R-:W-:Y:S01]  /*14300*/  FMUL R180, R180, R22 ;  /* 0x00000016b4b47220 */ /* 0x000fe20000400000 */
        /* <DEDUP_REMOVED lines=19> */
[----:B------:R-:W-:-:S02]  /*14440*/  FMUL R27, R27, R8 ;  /* 0x000000081b1b7220 */ /* 0x000fc40000400000 */
[----:B0-----:R-:W4:Y:S04]  /*14450*/  LDL.LU R8, [R1+0x114] ;  /* 0x0001140001087983 */ /* 0x001f280000300800 */
[----:B------:R-:W-:Y:S04]  /*14460*/  STL.64 [R1+0x8f8], R214 ;  /* 0x0008f8d601007387 */ /* 0x000fe80000100a00 */
        /* <DEDUP_REMOVED lines=16> */
[----:B------:R-:W-:Y:S01]  /*14570*/  STL.64 [R1+0x870], R180 ;  /* 0x000870b401007387 */ /* 0x000fe20000100a00 */
[----:B------:R-:W-:-:S03]  /*14580*/  FMUL R162, R162, R124 ;  /* 0x0000007ca2a27220 */ /* 0x000fc60000400000 */
[----:B------:R-:W-:Y:S01]  /*14590*/  STL.64 [R1+0x868], R178 ;  /* 0x000868b201007387 */ /* 0x000fe20000100a00 */
[----:B------:R-:W-:-:S03]  /*145a0*/  FMUL R163, R163, R124 ;  /* 0x0000007ca3a37220 */ /* 0x000fc60000400000 */
[----:B------:R-:W-:Y:S01]  /*145b0*/  STL.64 [R1+0x860], R176 ;  /* 0x000860b001007387 */ /* 0x000fe20000100a00 */
[-C--:B------:R-:W-:Y:S01]  /*145c0*/  FMUL R160, R160, R22.reuse ;  /* 0x00000016a0a07220 */ /* 0x080fe20000400000 */
[----:B------:R-:W-:Y:S02]  /*145d0*/  FMUL R161, R161, R22 ;  /* 0x00000016a1a17220 */ /* 0x000fe40000400000 */
[----:B------:R-:W-:Y:S01]  /*145e0*/  STL.64 [R1+0x858], R174 ;  /* 0x000858ae01007387 */ /* 0x000fe20000100a00 */
[-C--:B------:R-:W-:Y:S01]  /*145f0*/  FMUL R158, R158, R124.reuse ;  /* 0x0000007c9e9e7220 */ /* 0x080fe20000400000 */
[----:B------:R-:W-:Y:S02]  /*14600*/  FMUL R159, R159, R124 ;  /* 0x0000007c9f9f7220 */ /* 0x000fe40000400000 */
[----:B------:R-:W-:Y:S01]  /*14610*/  STL.64 [R1+0x850], R172 ;  /* 0x000850ac01007387 */ /* 0x000fe20000100a00 */
[-C--:B------:R-:W-:Y:S01]  /*14620*/  FMUL R156, R156, R22.reuse ;  /* 0x000000169c9c7220 */ /* 0x080fe20000400000 */
[----:B------:R-:W-:-:S02]  /*14630*/  FMUL R157, R157, R22 ;  /* 0x000000169d9d7220 */ /* 0x000fc40000400000 */
[----:B------:R-:W-:Y:S01]  /*14640*/  STL.64 [R1+0x848], R170 ;  /* 0x000848aa01007387 */ /* 0x000fe20000100a00 */
[-C--:B------:R-:W-:Y:S01]  /*14650*/  FMUL R154, R154, R124.reuse ;  /* 0x0000007c9a9a7220 */ /* 0x080fe20000400000 */
[----:B------:R-:W-:Y:S02]  /*14660*/  FMUL R155, R155, R124 ;  /* 0x0000007c9b9b7220 */ /* 0x000fe40000400000 */
[----:B------:R-:W-:Y:S01]  /*14670*/  STL.64 [R1+0x840], R168 ;  /* 0x000840a801007387 */ /* 0x000fe20000100a00 */
[-C--:B------:R-:W-:Y:S01]  /*14680*/  FMUL R152, R152, R22.reuse ;  /* 0x0000001698987220 */ /* 0x080fe20000400000 */
[----:B------:R-:W-:Y:S02]  /*14690*/  FMUL R153, R153, R22 ;  /* 0x0000001699997220 */ /* 0x000fe40000400000 */
[----:B------:R-:W-:Y:S04]  /*146a0*/  STL.64 [R1+0x838], R166 ;  /* 0x000838a601007387 */ /* 0x000fe80000100a00 */
[----:B------:R-:W-:Y:S01]  /*146b0*/  STL.64 [R1+0x830], R164 ;  /* 0x000830a401007387 */ /* 0x000fe20000100a00 */
[----:B-1----:R-:W-:-:S03]  /*146c0*/  FMUL R7, R7, R9 ;  /* 0x0000000907077220 */ /* 0x002fc60000400000 */
[----:B------:R-:W-:Y:S01]  /*146d0*/  STL.64 [R1+0x828], R162 ;  /* 0x000828a201007387 */ /* 0x000fe20000100a00 */
[----:B------:R-:W-:-:S03]  /*146e0*/  FMUL R4, R4, R9 ;  /* 0x0000000904047220 */ /* 0x000fc60000400000 */
[----:B------:R-:W-:Y:S04]  /*146f0*/  STL.64 [R1+0x820], R160 ;  /* 0x000820a001007387 */ /* 0x000fe80000100a00 */
[----:B------:R0:W-:Y:S04]  /*14700*/  STL.64 [R1+0x818], R158 ;  /* 0x0008189e01007387 */ /* 0x0001e80000100a00 */
[----:B------:R1:W-:Y:S01]  /*14710*/  STL.64 [R1+0x810], R156 ;  /* 0x0008109c01007387 */ /* 0x0003e20000100a00 */
[----:B------:R-:W-:-:S03]  /*14720*/  FMUL R5, R5, R9 ;  /* 0x0000000905057220 */ /* 0x000fc60000400000 */
[----:B------:R3:W-:Y:S04]  /*14730*/  STL.64 [R1+0x808], R154 ;  /* 0x0008089a01007387 */ /* 0x0007e80000100a00 */
[----:B------:R2:W-:Y:S01]  /*14740*/  STL.64 [R1+0x800], R152 ;  /* 0x0008009801007387 */ /* 0x0005e20000100a00 */
[----:B0-----:R-:W-:Y:S01]  /*14750*/  IMAD.MOV.U32 R158, RZ, RZ, R5 ;  /* 0x000000ffff9e7224 */ /* 0x001fe200078e0005 */
[----:B-1----:R-:W-:Y:S02]  /*14760*/  MOV R156, R3 ;  /* 0x00000003009c7202 */ /* 0x002fe40000000f00 */
[----:B---3--:R-:W-:Y:S01]  /*14770*/  MOV R154, R7 ;  /* 0x00000007009a7202 */ /* 0x008fe20000000f00 */
[----:B------:R-:W-:Y:S02]  /*14780*/  IMAD.MOV.U32 R155, RZ, RZ, R4 ;  /* 0x000000ffff9b7224 */ /* 0x000fe400078e0004 */
[----:B--2---:R-:W-:Y:S01]  /*14790*/  IMAD.MOV.U32 R152, RZ, RZ, R11 ;  /* 0x000000ffff987224 */ /* 0x004fe200078e000b */
[----:B------:R-:W-:Y:S01]  /*147a0*/  MOV R153, R10 ;  /* 0x0000000a00997202 */ /* 0x000fe20000000f00 */
[----:B------:R-:W2:Y:S01]  /*147b0*/  LDL.LU R11, [R1+0x950] ;  /* 0x00095000010b7983 */ /* 0x000ea20000300800 */
[----:B------:R-:W-:-:S03]  /*147c0*/  MOV R157, R2 ;  /* 0x00000002009d7202 */ /* 0x000fc60000000f00 */
[----:B------:R-:W4:Y:S04]  /*147d0*/  LDL.LU R10, [R1+0x94c] ;  /* 0x00094c00010a7983 */ /* 0x000f280000300800 */
[----:B------:R-:W3:Y:S04]  /*147e0*/  LDL.LU R7, [R1+0x948] ;  /* 0x0009480001077983 */ /* 0x000ee80000300800 */
[----:B------:R-:W3:Y:S04]  /*147f0*/  LDL.LU R4, [R1+0x944] ;  /* 0x0009440001047983 */ /* 0x000ee80000300800 */
[----:B------:R-:W2:Y:S04]  /*14800*/  LDL.LU R3, [R1+0x940] ;  /* 0x0009400001037983 */ /* 0x000ea80000300800 */
[----:B------:R-:W2:Y:S04]  /*14810*/  LDL.LU R2, [R1+0x93c] ;  /* 0x00093c0001027983 */ /* 0x000ea80000300800 */
[----:B------:R-:W4:Y:S01]  /*14820*/  LDL.LU R5, [R1+0x938] ;  /* 0x0009380001057983 */ /* 0x000f220000300800 */
[----:B------:R-:W0:Y:S08]  /*14830*/  MUFU.EX2 R243, R243 ;  /* 0x000000f300f37308 */ /* 0x000e300000000800 */
[----:B------:R-:W1:Y:S01]  /*14840*/  MUFU.EX2 R240, R240 ;  /* 0x000000f000f07308 */ /* 0x000e620000000800 */
        /* <DEDUP_REMOVED lines=29> */
[----:B------:R-:W-:Y:S01]  /*14a20*/  MOV R159, R24 ;  /* 0x00000018009f7202 */ /* 0x000fe20000000f00 */
[----:B------:R-:W-:Y:S01]  /*14a30*/  IMAD.MOV.U32 R161, RZ, RZ, R87 ;  /* 0x000000ffffa17224 */ /* 0x000fe200078e0057 */
        /* <DEDUP_REMOVED lines=36> */
[----:B------:R-:W-:-:S02]  /*14c80*/  MOV R187, R54 ;  /* 0x0000003600bb7202 */ /* 0x000fc40000000f00 */
[----:B------:R-:W-:Y:S02]  /*14c90*/  MOV R189, R52 ;  /* 0x0000003400bd7202 */ /* 0x000fe40000000f00 */
[----:B------:R-:W-:Y:S02]  /*14ca0*/  MOV R190, R50 ;  /* 0x0000003200be7202 */ /* 0x000fe40000000f00 */
[----:B------:R-:W-:Y:S02]  /*14cb0*/  MOV R192, R48 ;  /* 0x0000003000c07202 */ /* 0x000fe40000000f00 */
[----:B------:R-:W-:Y:S02]  /*14cc0*/  MOV R193, R47 ;  /* 0x0000002f00c17202 */ /* 0x000fe40000000f00 */
[----:B------:R-:W-:Y:S02]  /*14cd0*/  MOV R195, R45 ;  /* 0x0000002d00c37202 */ /* 0x000fe40000000f00 */
        /* <DEDUP_REMOVED lines=13> */
[----:B0-----:R-:W-:Y:S02]  /*14db0*/  F2FP.F16.F32.PACK_AB R25, R242, R243 ;  /* 0x000000f3f219723e */ /* 0x001fe400000000ff */
[----:B-1----:R-:W-:Y:S01]  /*14dc0*/  F2FP.F16.F32.PACK_AB R27, R240, R241 ;  /* 0x000000f1f01b723e */ /* 0x002fe200000000ff */
[----:B------:R-:W-:Y:S01]  /*14dd0*/  FMUL R237, R237, 1.4426950216293334961 ;  /* 0x3fb8aa3beded7820 */ /* 0x000fe20000400000 */
[----:B------:R-:W-:-:S05]  /*14de0*/  FMUL R236, R236, 1.4426950216293334961 ;  /* 0x3fb8aa3becec7820 */ /* 0x000fca0000400000 */
[----:B------:R-:W-:Y:S08]  /*14df0*/  MUFU.EX2 R237, R237 ;  /* 0x000000ed00ed7308 */ /* 0x000ff00000000800 */
[----:B------:R-:W0:Y:S01]  /*14e00*/  MUFU.EX2 R236, R236 ;  /* 0x000000ec00ec7308 */ /* 0x000e220000000800 */
[----:B------:R-:W-:Y:S02]  /*14e10*/  F2FP.F16.F32.PACK_AB R29, R238, R239 ;  /* 0x000000efee1d723e */ /* 0x000fe400000000ff */
[----:B0-----:R-:W-:-:S02]  /*14e20*/  F2FP.F16.F32.PACK_AB R31, R236, R237 ;  /* 0x000000edec1f723e */ /* 0x001fc400000000ff */
[----:B--2---:R-:W-:Y:S02]  /*14e30*/  F2FP.F16.F32.PACK_AB R26, R3, R2 ;  /* 0x00000002031a723e */ /* 0x004fe400000000ff */
[----:B----4-:R-:W-:Y:S01]  /*14e40*/  F2FP.F16.F32.PACK_AB R24, R5, R60 ;  /* 0x0000003c0518723e */ /* 0x010fe200000000ff */
[----:B------:R-:W-:Y:S06]  /*14e50*/  BAR.SYNC.DEFER_BLOCKING 0x0 ;  /* 0x0000000000007b1d */ /* 0x000fec0000010000 */
[----:B------:R-:W-:-:S06]  /*14e60*/  WARPGROUP.ARRIVE ;  /* 0x00000000000079c5 */ /* 0x000fcc0000000000 */
[----:B------:R-:W-:Y:S01]  /*14e70*/  HGMMA.64x128x16.F32 R152, R24, gdesc[UR36], R152, gsb0 ;  /* 0x01e0002418987df0 */ /* 0x000fe20008000898 */
[----:B---3--:R-:W-:Y:S02]  /*14e80*/  F2FP.F16.F32.PACK_AB R28, R7, R4 ;  /* 0x00000004071c723e */ /* 0x008fe400000000ff */
[----:B------:R-:W-:Y:S02]  /*14e90*/  F2FP.F16.F32.PACK_AB R30, R10, R12 ;  /* 0x0000000c0a1e723e */ /* 0x000fe400000000ff */
[----:B------:R-:W-:Y:S02]  /*14ea0*/  F2FP.F16.F32.PACK_AB R32, R0, R11 ;  /* 0x0000000b0020723e */ /* 0x000fe400000000ff */
[----:B------:R-:W-:Y:S02]  /*14eb0*/  F2FP.F16.F32.PACK_AB R33, R234, R235 ;  /* 0x000000ebea21723e */ /* 0x000fe400000000ff */
[----:B------:R-:W-:Y:S02]  /*14ec0*/  F2FP.F16.F32.PACK_AB R34, R6, R15 ;  /* 0x0000000f0622723e */ /* 0x000fe400000000ff */
[----:B------:R-:W-:Y:S01]  /*14ed0*/  F2FP.F16.F32.PACK_AB R35, R232, R233 ;  /* 0x000000e9e823723e */ /* 0x000fe200000000ff */
[----:B------:R-:W-:-:S02]  /*14ee0*/  WARPGROUP.DEPBAR.LE gsb0, 0x0 ;  /* 0x00008000000079c5 */ /* 0x000fc40000010000 */
[----:B------:R-:W-:Y:S01]  /*14ef0*/  WARPGROUP.ARRIVE ;  /* 0x00000000000079c5 */ /* 0x000fe20000000000 */
[----:B------:R-:W-:Y:S01]  /*14f00*/  F2FP.F16.F32.PACK_AB R36, R13, R14 ;  /* 0x0000000e0d24723e */ /* 0x000fe200000000ff */
[----:B------:R-:W-:Y:S01]  /*14f10*/  FMUL R224, R224, 1.4426950216293334961 ;  /* 0x3fb8aa3be0e07820 */ /* 0x000fe20000400000 */
[----:B------:R-:W-:Y:S01]  /*14f20*/  F2FP.F16.F32.PACK_AB R37, R230, R231 ;  /* 0x000000e7e625723e */ /* 0x000fe200000000ff */
[----:B------:R-:W-:Y:S01]  /*14f30*/  FMUL R251, R251, 1.4426950216293334961 ;  /* 0x3fb8aa3bfbfb7820 */ /* 0x000fe20000400000 */
[----:B------:R-:W-:Y:S01]  /*14f40*/  F2FP.F16.F32.PACK_AB R38, R62, R63 ;  /* 0x0000003f3e26723e */ /* 0x000fe200000000ff */
[----:B------:R-:W-:Y:S01]  /*14f50*/  HGMMA.64x128x16.F32 R152, R28, gdesc[UR32], R152, gsb0 ;  /* 0x01e000201c987df0 */ /* 0x000fe20008000898 */
[----:B------:R-:W-:Y:S01]  /*14f60*/  F2FP.F16.F32.PACK_AB R39, R228, R229 ;  /* 0x000000e5e427723e */ /* 0x000fe200000000ff */
[----:B------:R-:W-:Y:S01]  /*14f70*/  FMUL R223, R223, 1.4426950216293334961 ;  /* 0x3fb8aa3bdfdf7820 */ /* 0x000fe20000400000 */
[----:B------:R-:W-:Y:S01]  /*14f80*/  F2FP.F16.F32.PACK_AB R40, R64, R8 ;  /* 0x000000084028723e */ /* 0x000fe200000000ff */
[----:B------:R-:W-:Y:S01]  /*14f90*/  FMUL R222, R222, 1.4426950216293334961 ;  /* 0x3fb8aa3bdede7820 */ /* 0x000fe20000400000 */
[----:B------:R-:W-:Y:S01]  /*14fa0*/  F2FP.F16.F32.PACK_AB R41, R226, R227 ;  /* 0x000000e3e229723e */ /* 0x000fe200000000ff */
[----:B------:R-:W-:Y:S01]  /*14fb0*/  FMUL R221, R221, 1.4426950216293334961 ;  /* 0x3fb8aa3bdddd7820 */ /* 0x000fe20000400000 */
[----:B------:R-:W-:Y:S01]  /*14fc0*/  F2FP.F16.F32.PACK_AB R42, R66, R67 ;  /* 0x00000043422a723e */ /* 0x000fe200000000ff */
[----:B------:R-:W-:Y:S01]  /*14fd0*/  MUFU.EX2 R220, R220 ;  /* 0x000000dc00dc7308 */ /* 0x000fe20000000800 */
[----:B------:R-:W-:Y:S01]  /*14fe0*/  F2FP.F16.F32.PACK_AB R44, R252, R68 ;  /* 0x00000044fc2c723e */ /* 0x000fe200000000ff */
[----:B------:R-:W-:Y:S01]  /*14ff0*/  FMUL R249, R249, 1.4426950216293334961 ;  /* 0x3fb8aa3bf9f97820 */ /* 0x000fe20000400000 */
[----:B------:R-:W-:Y:S01]  /*15000*/  FMUL R246, R246, 1.4426950216293334961 ;  /* 0x3fb8aa3bf6f67820 */ /* 0x000fe20000400000 */
[----:B------:R-:W-:Y:S01]  /*15010*/  FMUL R216, R216, 1.4426950216293334961 ;  /* 0x3fb8aa3bd8d87820 */ /* 0x000fe20000400000 */
[----:B------:R-:W-:Y:S01]  /*15020*/  F2FP.F16.F32.PACK_AB R49, R218, R219 ;  /* 0x000000dbda31723e */ /* 0x000fe200000000ff */
[----:B------:R-:W2:Y:S01]  /*15030*/  LDL.LU R24, [R1+0x104] ;  /* 0x0001040001187983 */ /* 0x000ea20000300800 */
[----:B------:R-:W-:-:S02]  /*15040*/  WARPGROUP.DEPBAR.LE gsb0, 0x0 ;  /* 0x00008000000079c5 */ /* 0x000fc40000010000 */
[----:B------:R-:W-:Y:S01]  /*15050*/  WARPGROUP.ARRIVE ;  /* 0x00000000000079c5 */ /* 0x000fe20000000000 */
[----:B------:R-:W0:Y:S01]  /*15060*/  MUFU.EX2 R224, R224 ;  /* 0x000000e000e07308 */ /* 0x000e220000000800 */
[----:B------:R-:W-:Y:S01]  /*15070*/  F2FP.F16.F32.PACK_AB R52, R244, R245 ;  /* 0x000000f5f434723e */ /* 0x000fe200000000ff */
[----:B------:R-:W3:Y:S03]  /*15080*/  LDL.LU R27, [R1+0x100] ;  /* 0x00010000011b7983 */ /* 0x000ee60000300800 */
[----:B------:R-:W-:Y:S01]  /*15090*/  HGMMA.64x128x16.F32 R152, R32, gdesc[UR28], R152, gsb0 ;  /* 0x01e0001c20987df0 */ /* 0x000fe20008000898 */
[----:B------:R-:W-:Y:S01]  /*150a0*/  F2FP.F16.F32.PACK_AB R53, R150, R151 ;  /* 0x000000979635723e */ /* 0x000fe200000000ff */
[----:B------:R-:W4:Y:S01]  /*150b0*/  LDL.LU R26, [R1+0x108] ;  /* 0x00010800011a7983 */ /* 0x000f220000300800 */
[----:B------:R-:W1:Y:S01]  /*150c0*/  MUFU.EX2 R251, R251 ;  /* 0x000000fb00fb7308 */ /* 0x000e620000000800 */
[----:B------:R-:W-:-:S02]  /*150d0*/  F2FP.F16.F32.PACK_AB R54, R148, R149 ;  /* 0x000000959436723e */ /* 0x000fc400000000ff */
[----:B------:R-:W-:Y:S01]  /*150e0*/  F2FP.F16.F32.PACK_AB R55, R146, R147 ;  /* 0x000000939237723e */ /* 0x000fe200000000ff */
[----:B------:R-:W3:Y:S04]  /*150f0*/  LDL.LU R25, [R1+0x10c] ;  /* 0x00010c0001197983 */ /* 0x000ee80000300800 */
[----:B------:R-:W-:Y:S01]  /*15100*/  MUFU.EX2 R223, R223 ;  /* 0x000000df00df7308 */ /* 0x000fe20000000800 */
[----:B0-----:R-:W-:Y:S01]  /*15110*/  F2FP.F16.F32.PACK_AB R43, R224, R225 ;  /* 0x000000e1e02b723e */ /* 0x001fe200000000ff */
[----:B------:R-:W4:Y:S06]  /*15120*/  LDL.LU R29, [R1+0x118] ;  /* 0x00011800011d7983 */ /* 0x000f2c0000300800 */
[----:B------:R-:W0:Y:S01]  /*15130*/  MUFU.EX2 R222, R222 ;  /* 0x000000de00de7308 */ /* 0x000e220000000800 */
[----:B------:R-:W-:-:S02]  /*15140*/  WARPGROUP.DEPBAR.LE gsb0, 0x0 ;  /* 0x00008000000079c5 */ /* 0x000fc40000010000 */
[----:B------:R-:W-:-:S05]  /*15150*/  WARPGROUP.ARRIVE ;  /* 0x00000000000079c5 */ /* 0x000fca0000000000 */
[----:B------:R-:W0:Y:S01]  /*15160*/  MUFU.EX2 R221, R221 ;  /* 0x000000dd00dd7308 */ /* 0x000e220000000800 */
[----:B-1----:R-:W-:Y:S01]  /*15170*/  F2FP.F16.F32.PACK_AB R46, R250, R251 ;  /* 0x000000fbfa2e723e */ /* 0x002fe200000000ff */
[----:B------:R-:W3:Y:S01]  /*15180*/  LDL.LU R28, [R1+0x11c] ;  /* 0x00011c00011c7983 */ /* 0x000ee20000300800 */
[----:B------:R-:W-:Y:S01]  /*15190*/  HGMMA.64x128x16.F32 R152, R36, gdesc[UR24], R152, gsb0 ;  /* 0x01e0001824987df0 */ /* 0x000fe20008000898 */
[----:B0-----:R-:W-:Y:S02]  /*151a0*/  F2FP.F16.F32.PACK_AB R45, R222, R223 ;  /* 0x000000dfde2d723e */ /* 0x001fe400000000ff */
[----:B------:R-:W4:Y:S01]  /*151b0*/  LDL.LU R31, [R1+0x110] ;  /* 0x00011000011f7983 */ /* 0x000f220000300800 */
[----:B------:R-:W-:Y:S01]  /*151c0*/  F2FP.F16.F32.PACK_AB R47, R220, R221 ;  /* 0x000000dddc2f723e */ /* 0x000fe200000000ff */
[----:B------:R-:W-:Y:S02]  /*151d0*/  WARPGROUP.DEPBAR.LE gsb0, 0x0 ;  /* 0x00008000000079c5 */ /* 0x000fe40000010000 */
[----:B------:R-:W-:-:S06]  /*151e0*/  WARPGROUP.ARRIVE ;  /* 0x00000000000079c5 */ /* 0x000fcc0000000000 */
[----:B------:R-:W-:Y:S01]  /*151f0*/  HGMMA.64x128x16.F32 R152, R40, gdesc[UR20], R152, gsb0 ;  /* 0x01e0001428987df0 */ /* 0x000fe20008000898 */
[----:B------:R-:W0:Y:S08]  /*15200*/  MUFU.EX2 R249, R249 ;  /* 0x000000f900f97308 */ /* 0x000e300000000800 */
[----:B------:R-:W1:Y:S08]  /*15210*/  MUFU.EX2 R246, R246 ;  /* 0x000000f600f67308 */ /* 0x000e700000000800 */
[----:B------:R-:W1:Y:S01]  /*15220*/  MUFU.EX2 R216, R216 ;  /* 0x000000d800d87308 */ /* 0x000e620000000800 */
[----:B0-----:R-:W-:-:S02]  /*15230*/  F2FP.F16.F32.PACK_AB R48, R248, R249 ;  /* 0x000000f9f830723e */ /* 0x001fc400000000ff */
[----:B-1----:R-:W-:Y:S02]  /*15240*/  F2FP.F16.F32.PACK_AB R50, R246, R247 ;  /* 0x000000f7f632723e */ /* 0x002fe400000000ff */
[----:B------:R-:W-:Y:S01]  /*15250*/  F2FP.F16.F32.PACK_AB R51, R216, R217 ;  /* 0x000000d9d833723e */ /* 0x000fe200000000ff */
[----:B------:R-:W-:Y:S02]  /*15260*/  WARPGROUP.DEPBAR.LE gsb0, 0x0 ;  /* 0x00008000000079c5 */ /* 0x000fe40000010000 */
[----:B------:R-:W-:-:S06]  /*15270*/  WARPGROUP.ARRIVE ;  /* 0x00000000000079c5 */ /* 0x000fcc0000000000 */
[----:B------:R-:W-:Y:S03]  /*15280*/  HGMMA.64x128x16.F32 R152, R44, gdesc[UR16], R152, gsb0 ;  /* 0x01e000102c987df0 */ /* 0x000fe60008000898 */
[----:B------:R-:W-:Y:S02]  /*15290*/  WARPGROUP.DEPBAR.LE gsb0, 0x0 ;  /* 0x00008000000079c5 */ /* 0x000fe40000010000 */
[----:B------:R-:W-:-:S07]  /*152a0*/  WARPGROUP.ARRIVE ;  /* 0x00000000000079c5 */ /* 0x000fce0000000000 */
[----:B------:R-:W-:Y:S01]  /*152b0*/  HGMMA.64x128x16.F32 R152, R48, gdesc[UR12], R152, gsb0 ;  /* 0x01e0000c30987df0 */ /* 0x000fe20008000898 */
[----:B------:R-:W-:Y:S01]  /*152c0*/  MOV R30, R8 ;  /* 0x00000008001e7202 */ /* 0x000fe20000000f00 */
[----:B------:R-:W-:Y:S01]  /*152d0*/  IMAD.MOV.U32 R34, RZ, RZ, R14 ;  /* 0x000000ffff227224 */ /* 0x000fe200078e000e */
[----:B------:R-:W4:Y:S01]  /*152e0*/  LDL.LU R8, [R1+0x934] ;  /* 0x0009340001087983 */ /* 0x000f220000300800 */
[----:B------:R-:W-:Y:S02]  /*152f0*/  MOV R32, R15 ;  /* 0x0000000f00207202 */ /* 0x000fe40000000f00 */
[----:B------:R-:W-:Y:S01]  /*15300*/  MOV R33, R6 ;  /* 0x0000000600217202 */ /* 0x000fe20000000f00 */
[----:B------:R-:W4:Y:S01]  /*15310*/  LDL.LU R15, [R1+0x930] ;  /* 0x00093000010f7983 */ /* 0x000f220000300800 */
[----:B------:R-:W-:Y:S01]  /*15320*/  MOV R35, R13 ;  /* 0x0000000d00237202 */ /* 0x000fe20000000f00 */
[----:B------:R-:W-:Y:S02]  /*15330*/  IMAD.MOV.U32 R36, RZ, RZ, R12 ;  /* 0x000000ffff247224 */ /* 0x000fe400078e000c */
[----:B------:R-:W4:Y:S01]  /*15340*/  LDL.LU R14, [R1+0x92c] ;  /* 0x00092c00010e7983 */ /* 0x000f220000300800 */
[----:B------:R-:W-:-:S03]  /*15350*/  MOV R39, R0 ;  /* 0x0000000000277202 */ /* 0x000fc60000000f00 */
[----:B------:R0:W5:Y:S01]  /*15360*/  LDL.LU R6, [R1+0x928] ;  /* 0x0009280001067983 */ /* 0x0001620000300800 */
[----:B------:R-:W-:-:S03]  /*15370*/  MOV R37, R10 ;  /* 0x0000000a00257202 */ /* 0x000fc60000000f00 */
[----:B------:R-:W4:Y:S01]  /*15380*/  LDL.LU R13, [R1+0x924] ;  /* 0x00092400010d7983 */ /* 0x000f220000300800 */
[----:B------:R-:W-:-:S03]  /*15390*/  IMAD.MOV.U32 R38, RZ, RZ, R11 ;  /* 0x000000ffff267224 */ /* 0x000fc600078e000b */
[----:B------:R-:W4:Y:S01]  /*153a0*/  LDL.LU R12, [R1+0x920] ;  /* 0x00092000010c7983 */ /* 0x000f220000300800 */
[----:B------:R-:W-:-:S03]  /*153b0*/  MOV R43, R7 ;  /* 0x00000007002b7202 */ /* 0x000fc60000000f00 */
[----:B------:R-:W4:Y:S01]  /*153c0*/  LDL.LU R0, [R1+0x91c] ;  /* 0x00091c0001007983 */ /* 0x000f220000300800 */
[----:B------:R-:W-:-:S03]  /*153d0*/  MOV R42, R4 ;  /* 0x00000004002a7202 */ /* 0x000fc60000000f00 */
[----:B------:R0:W5:Y:S01]  /*153e0*/  LDL.LU R10, [R1+0x918] ;  /* 0x00091800010a7983 */ /* 0x0001620000300800 */
[----:B------:R-:W-:-:S03]  /*153f0*/  IMAD.MOV.U32 R40, RZ, RZ, R2 ;  /* 0x000000ffff287224 */ /* 0x000fc600078e0002 */
[----:B------:R0:W5:Y:S01]  /*15400*/  LDL.LU R11, [R1+0x914] ;  /* 0x00091400010b7983 */ /* 0x0001620000300800 */
[----:B------:R-:W-:-:S03]  /*15410*/  MOV R41, R3 ;  /* 0x0000000300297202 */ /* 0x000fc60000000f00 */
[----:B------:R0:W5:Y:S01]  /*15420*/  LDL.LU R7, [R1+0x910] ;  /* 0x0009100001077983 */ /* 0x0001620000300800 */
[----:B------:R-:W-:-:S03]  /*15430*/  MOV R47, R5 ;  /* 0x00000005002f7202 */ /* 0x000fc60000000f00 */
[----:B------:R-:W4:Y:S04]  /*15440*/  LDL.LU R4, [R1+0x90c] ;  /* 0x00090c0001047983 */ /* 0x000f280000300800 */
[----:B------:R0:W5:Y:S04]  /*15450*/  LDL.LU R2, [R1+0x908] ;  /* 0x0009080001027983 */ /* 0x0001680000300800 */
[----:B------:R0:W5:Y:S04]  /*15460*/  LDL.LU R3, [R1+0x904] ;  /* 0x0009040001037983 */ /* 0x0001680000300800 */
[----:B------:R-:W4:Y:S01]  /*15470*/  LDL.LU R5, [R1+0x900] ;  /* 0x0009000001057983 */ /* 0x000f220000300800 */
[----:B------:R-:W-:-:S02]  /*15480*/  WARPGROUP.DEPBAR.LE gsb0, 0x0 ;  /* 0x00008000000079c5 */ /* 0x000fc40000010000 */
[----:B------:R-:W-:-:S06]  /*15490*/  WARPGROUP.ARRIVE ;  /* 0x00000000000079c5 */ /* 0x000fcc0000000000 */
[----:B------:R-:W-:Y:S03]  /*154a0*/  HGMMA.64x128x16.F32 R152, R52, gdesc[UR8], R152, gsb0 ;  /* 0x01e0000834987df0 */ /* 0x000fe60008000898 */
[----:B------:R-:W-:Y:S02]  /*154b0*/  WARPGROUP.DEPBAR.LE gsb0, 0x0 ;  /* 0x00008000000079c5 */ /* 0x000fe40000010000 */
[----:B------:R-:W-:Y:S04]  /*154c0*/  STL.64 [R1], R152 ;  /* 0x0000009801007387 */ /* 0x000fe80000100a00 */
        /* <DEDUP_REMOVED lines=30> */
[----:B------:R1:W-:Y:S04]  /*156b0*/  STL.64 [R1+0xf8], R214 ;  /* 0x0000f8d601007387 */ /* 0x0003e80000100a00 */
[----:B-1----:R-:W2:Y:S04]  /*156c0*/  LDL.LU.64 R214, [R1+0x8f8] ;  /* 0x0008f80001d67983 */ /* 0x002ea80000300a00 */
[----:B------:R-:W2:Y:S04]  /*156d0*/  LDL.LU.64 R212, [R1+0x8f0] ;  /* 0x0008f00001d47983 */ /* 0x000ea80000300a00 */
        /* <DEDUP_REMOVED lines=29> */
[----:B------:R-:W2:Y:S01]  /*158b0*/  LDL.LU.64 R152, [R1+0x800] ;  /* 0x0008000001987983 */ /* 0x000ea20000300a00 */
[----:B------:R-:W-:Y:S01]  /*158c0*/  FMUL R126, R126, 1.4426950216293334961 ;  /* 0x3fb8aa3b7e7e7820 */ /* 0x000fe20000400000 */
[----:B------:R-:W-:Y:S01]  /*158d0*/  FMUL R125, R125, 1.4426950216293334961 ;  /* 0x3fb8aa3b7d7d7820 */ /* 0x000fe20000400000 */
[----:B------:R-:W-:Y:S01]  /*158e0*/  FMUL R94, R94, 1.4426950216293334961 ;  /* 0x3fb8aa3b5e5e7820 */ /* 0x000fe20000400000 */
[----:B------:R-:W-:-:S03]  /*158f0*/  FMUL R95, R95, 1.4426950216293334961 ;  /* 0x3fb8aa3b5f5f7820 */ /* 0x000fc60000400000 */
[----:B------:R-:W-:Y:S08]  /*15900*/  MUFU.EX2 R126, R126 ;  /* 0x0000007e007e7308 */ /* 0x000ff00000000800 */
[----:B------:R-:W1:Y:S08]  /*15910*/  MUFU.EX2 R125, R125 ;  /* 0x0000007d007d7308 */ /* 0x000e700000000800 */
[----:B------:R-:W-:Y:S08]  /*15920*/  MUFU.EX2 R94, R94 ;  /* 0x0000005e005e7308 */ /* 0x000ff00000000800 */
[----:B------:R-:W0:Y:S01]  /*15930*/  MUFU.EX2 R95, R95 ;  /* 0x0000005f005f7308 */ /* 0x000e220000000800 */
[----:B------:R-:W-:-:S02]  /*15940*/  F2FP.F16.F32.PACK_AB R56, R144, R145 ;  /* 0x000000919038723e */ /* 0x000fc400000000ff */
[----:B------:R-:W-:Y:S02]  /*15950*/  F2FP.F16.F32.PACK_AB R58, R142, R143 ;  /* 0x0000008f8e3a723e */ /* 0x000fe400000000ff */
[----:B-1----:R-:W-:Y:S02]  /*15960*/  F2FP.F16.F32.PACK_AB R57, R125, R126 ;  /* 0x0000007e7d39723e */ /* 0x002fe400000000ff */
[----:B0-----:R-:W-:Y:S01]  /*15970*/  F2FP.F16.F32.PACK_AB R59, R95, R94 ;  /* 0x0000005e5f3b723e */ /* 0x001fe200000000ff */
[----:B------:R-:W-:Y:S01]  /*15980*/  FMUL R139, R139, 1.4426950216293334961 ;  /* 0x3fb8aa3b8b8b7820 */ /* 0x000fe20000400000 */
[----:B------:R-:W-:Y:S01]  /*15990*/  FMUL R138, R138, 1.4426950216293334961 ;  /* 0x3fb8aa3b8a8a7820 */ /* 0x000fe20000400000 */
[----:B------:R-:W-:Y:S01]  /*159a0*/  FMUL R97, R97, 1.4426950216293334961 ;  /* 0x3fb8aa3b61617820 */ /* 0x000fe20000400000 */
[----:B------:R-:W-:Y:S01]  /*159b0*/  FMUL R98, R98, 1.4426950216293334961 ;  /* 0x3fb8aa3b62627820 */ /* 0x000fe20000400000 */
[----:B------:R-:W-:Y:S02]  /*159c0*/  FMUL R99, R99, 1.4426950216293334961 ;  /* 0x3fb8aa3b63637820 */ /* 0x000fe40000400000 */
[----:B------:R-:W-:Y:S08]  /*159d0*/  MUFU.EX2 R139, R139 ;  /* 0x0000008b008b7308 */ /* 0x000ff00000000800 */
[----:B------:R-:W-:Y:S08]  /*159e0*/  MUFU.EX2 R138, R138 ;  /* 0x0000008a008a7308 */ /* 0x000ff00000000800 */
[----:B------:R-:W0:Y:S08]  /*159f0*/  MUFU.EX2 R97, R97 ;  /* 0x0000006100617308 */ /* 0x000e300000000800 */
[----:B------:R-:W-:Y:S08]  /*15a00*/  MUFU.EX2 R98, R98 ;  /* 0x0000006200627308 */ /* 0x000ff00000000800 */
[----:B------:R-:W1:Y:S01]  /*15a10*/  MUFU.EX2 R99, R99 ;  /* 0x0000006300637308 */ /* 0x000e620000000800 */
[----:B------:R-:W-:-:S02]  /*15a20*/  F2FP.F16.F32.PACK_AB R60, R140, R141 ;  /* 0x0000008d8c3c723e */ /* 0x000fc400000000ff */
[----:B0-----:R-:W-:Y:S02]  /*15a30*/  F2FP.F16.F32.PACK_AB R61, R97, R96 ;  /* 0x00000060613d723e */ /* 0x001fe400000000ff */
[----:B------:R-:W-:Y:S02]  /*15a40*/  F2FP.F16.F32.PACK_AB R62, R138, R139 ;  /* 0x0000008b8a3e723e */ /* 0x000fe400000000ff */
[----:B-1----:R-:W-:Y:S01]  /*15a50*/  F2FP.F16.F32.PACK_AB R63, R99, R98 ;  /* 0x00000062633f723e */ /* 0x002fe200000000ff */
[----:B------:R-:W-:Y:S01]  /*15a60*/  FMUL R100, R100, 1.4426950216293334961 ;  /* 0x3fb8aa3b64647820 */ /* 0x000fe20000400000 */
[----:B------:R-:W-:Y:S01]  /*15a70*/  FMUL R101, R101, 1.4426950216293334961 ;  /* 0x3fb8aa3b65657820 */ /* 0x000fe20000400000 */
[----:B------:R-:W-:Y:S01]  /*15a80*/  FMUL R102, R102, 1.4426950216293334961 ;  /* 0x3fb8aa3b66667820 */ /* 0x000fe20000400000 */
[----:B------:R-:W-:-:S03]  /*15a90*/  FMUL R103, R103, 1.4426950216293334961 ;  /* 0x3fb8aa3b67677820 */ /* 0x000fc60000400000 */
[----:B------:R-:W-:Y:S01]  /*15aa0*/  MUFU.EX2 R100, R100 ;  /* 0x0000006400647308 */ /* 0x000fe20000000800 */
[----:B--2---:R-:W-:-:S06]  /*15ab0*/  WARPGROUP.ARRIVE ;  /* 0x00000000000079c5 */ /* 0x004fcc0000000000 */
[----:B------:R-:W-:Y:S01]  /*15ac0*/  HGMMA.64x128x16.F32 R152, R56, gdesc[UR36], R152, gsb0 ;  /* 0x01e0002438987df0 */ /* 0x000fe20008000898 */
[----:B------:R-:W0:Y:S08]  /*15ad0*/  MUFU.EX2 R101, R101 ;  /* 0x0000006500657308 */ /* 0x000e300000000800 */
[----:B------:R-:W-:Y:S08]  /*15ae0*/  MUFU.EX2 R102, R102 ;  /* 0x0000006600667308 */ /* 0x000ff00000000800 */
[----:B------:R-:W1:Y:S01]  /*15af0*/  MUFU.EX2 R103, R103 ;  /* 0x0000006700677308 */ /* 0x000e620000000800 */
[----:B------:R-:W-:-:S02]  /*15b00*/  F2FP.F16.F32.PACK_AB R64, R136, R137 ;  /* 0x000000898840723e */ /* 0x000fc400000000ff */
[----:B0-----:R-:W-:Y:S02]  /*15b10*/  F2FP.F16.F32.PACK_AB R65, R101, R100 ;  /* 0x000000646541723e */ /* 0x001fe400000000ff */
[----:B------:R-:W-:Y:S02]  /*15b20*/  F2FP.F16.F32.PACK_AB R66, R134, R135 ;  /* 0x000000878642723e */ /* 0x000fe400000000ff */
[----:B-1----:R-:W-:Y:S01]  /*15b30*/  F2FP.F16.F32.PACK_AB R67, R103, R102 ;  /* 0x000000666743723e */ /* 0x002fe200000000ff */
[----:B------:R-:W-:Y:S02]  /*15b40*/  WARPGROUP.DEPBAR.LE gsb0, 0x0 ;  /* 0x00008000000079c5 */ /* 0x000fe40000010000 */
[----:B------:R-:W-:-:S06]  /*15b50*/  WARPGROUP.ARRIVE ;  /* 0x00000000000079c5 */ /* 0x000fcc0000000000 */
[----:B------:R-:W-:Y:S01]  /*15b60*/  HGMMA.64x128x16.F32 R152, R60, gdesc[UR32], R152, gsb0 ;  /* 0x01e000203c987df0 */ /* 0x000fe20008000898 */
        /* <DEDUP_REMOVED lines=10> */
[----:B------:R-:W-:Y:S01]  /*15c10*/  F2FP.F16.F32.PACK_AB R68, R132, R133 ;  /* 0x000000858444723e */ /* 0x000fe200000000ff */
[----:B------:R-:W-:-:S02]  /*15c20*/  WARPGROUP.DEPBAR.LE gsb0, 0x0 ;  /* 0x00008000000079c5 */ /* 0x000fc40000010000 */
[----:B------:R-:W-:-:S06]  /*15c30*/  WARPGROUP.ARRIVE ;  /* 0x00000000000079c5 */ /* 0x000fcc0000000000 */
[----:B------:R-:W-:Y:S01]  /*15c40*/  HGMMA.64x128x16.F32 R152, R64, gdesc[UR28], R152, gsb0 ;  /* 0x01e0001c40987df0 */ /* 0x000fe20008000898 */
[----:B0-----:R-:W-:Y:S02]  /*15c50*/  F2FP.F16.F32.PACK_AB R69, R105, R104 ;  /* 0x000000686945723e */ /* 0x001fe400000000ff */
[----:B------:R-:W-:Y:S02]  /*15c60*/  F2FP.F16.F32.PACK_AB R70, R130, R131 ;  /* 0x000000838246723e */ /* 0x000fe400000000ff */
[----:B-1----:R-:W-:Y:S01]  /*15c70*/  F2FP.F16.F32.PACK_AB R71, R107, R106 ;  /* 0x0000006a6b47723e */ /* 0x002fe200000000ff */
[----:B------:R-:W-:Y:S01]  /*15c80*/  FMUL R129, R129, 1.4426950216293334961 ;  /* 0x3fb8aa3b81817820 */ /* 0x000fe20000400000 */
[----:B------:R-:W-:Y:S01]  /*15c90*/  FMUL R128, R128, 1.4426950216293334961 ;  /* 0x3fb8aa3b80807820 */ /* 0x000fe20000400000 */
[----:B------:R-:W-:Y:S01]  /*15ca0*/  FMUL R108, R108, 1.4426950216293334961 ;  /* 0x3fb8aa3b6c6c7820 */ /* 0x000fe20000400000 */
[----:B------:R-:W-:Y:S01]  /*15cb0*/  FMUL R109, R109, 1.4426950216293334961 ;  /* 0x3fb8aa3b6d6d7820 */ /* 0x000fe20000400000 */
[----:B------:R-:W-:Y:S01]  /*15cc0*/  FMUL R110, R110, 1.4426950216293334961 ;  /* 0x3fb8aa3b6e6e7820 */ /* 0x000fe20000400000 */
[----:B------:R-:W-:Y:S01]  /*15cd0*/  FMUL R111, R111, 1.4426950216293334961 ;  /* 0x3fb8aa3b6f6f7820 */ /* 0x000fe20000400000 */
[----:B------:R-:W-:Y:S08]  /*15ce0*/  MUFU.EX2 R129, R129 ;  /* 0x0000008100817308 */ /* 0x000ff00000000800 */
[----:B------:R-:W0:Y:S08]  /*15cf0*/  MUFU.EX2 R128, R128 ;  /* 0x0000008000807308 */ /* 0x000e300000000800 */
[----:B------:R-:W-:Y:S08]  /*15d00*/  MUFU.EX2 R108, R108 ;  /* 0x0000006c006c7308 */ /* 0x000ff00000000800 */
[----:B------:R-:W1:Y:S08]  /*15d10*/  MUFU.EX2 R109, R109 ;  /* 0x0000006d006d7308 */ /* 0x000e700000000800 */
[----:B------:R-:W-:Y:S08]  /*15d20*/  MUFU.EX2 R110, R110 ;  /* 0x0000006e006e7308 */ /* 0x000ff00000000800 */
[----:B------:R-:W2:Y:S01]  /*15d30*/  MUFU.EX2 R111, R111 ;  /* 0x0000006f006f7308 */ /* 0x000ea20000000800 */
[----:B------:R-:W-:-:S02]  /*15d40*/  WARPGROUP.DEPBAR.LE gsb0, 0x0 ;  /* 0x00008000000079c5 */ /* 0x000fc40000010000 */
[----:B------:R-:W-:-:S06]  /*15d50*/  WARPGROUP.ARRIVE ;  /* 0x00000000000079c5 */ /* 0x000fcc0000000000 */
[----:B------:R-:W-:Y:S01]  /*15d60*/  HGMMA.64x128x16.F32 R152, R68, gdesc[UR24], R152, gsb0 ;  /* 0x01e0001844987df0 */ /* 0x000fe20008000898 */
[----:B0-----:R-:W-:Y:S02]  /*15d70*/  F2FP.F16.F32.PACK_AB R72, R128, R129 ;  /* 0x000000818048723e */ /* 0x001fe400000000ff */
[----:B-1----:R-:W-:Y:S02]  /*15d80*/  F2FP.F16.F32.PACK_AB R73, R109, R108 ;  /* 0x0000006c6d49723e */ /* 0x002fe400000000ff */
[----:B------:R-:W-:Y:S02]  /*15d90*/  F2FP.F16.F32.PACK_AB R74, R93, R127 ;  /* 0x0000007f5d4a723e */ /* 0x000fe400000000ff */
[----:B--2---:R-:W-:Y:S01]  /*15da0*/  F2FP.F16.F32.PACK_AB R75, R111, R110 ;  /* 0x0000006e6f4b723e */ /* 0x004fe200000000ff */
[----:B------:R-:W-:-:S04]  /*15db0*/  FADD R24, R24, R47 ;  /* 0x0000002f18187221 */ /* 0x000fc80000000000 */
        /* <DEDUP_REMOVED lines=12> */
[----:B---3--:R-:W-:-:S04]  /*15e80*/  FADD R24, R28, R24 ;  /* 0x000000181c187221 */ /* 0x008fc80000000000 */
[----:B----4-:R-:W-:Y:S01]  /*15e90*/  FADD R24, R29, R24 ;  /* 0x000000181d187221 */ /* 0x010fe20000000000 */
[----:B------:R-:W-:Y:S02]  /*15ea0*/  WARPGROUP.DEPBAR.LE gsb0, 0x0 ;  /* 0x00008000000079c5 */ /* 0x000fe40000010000 */
[----:B------:R-:W-:-:S06]  /*15eb0*/  WARPGROUP.ARRIVE ;  /* 0x00000000000079c5 */ /* 0x000fcc0000000000 */
[----:B------:R-:W-:Y:S01]  /*15ec0*/  HGMMA.64x128x16.F32 R152, R72, gdesc[UR20], R152, gsb0 ;  /* 0x01e0001448987df0 */ /* 0x000fe20008000898 */
[----:B------:R-:W-:Y:S01]  /*15ed0*/  FADD R24, R30, R24 ;  /* 0x000000181e187221 */ /* 0x000fe20000000000 */
[----:B------:R-:W-:Y:S01]  /*15ee0*/  FMUL R90, R90, 1.4426950216293334961 ;  /* 0x3fb8aa3b5a5a7820 */ /* 0x000fe20000400000 */
[----:B------:R-:W-:Y:S01]  /*15ef0*/  FMUL R112, R112, 1.4426950216293334961 ;  /* 0x3fb8aa3b70707820 */ /* 0x000fe20000400000 */
[----:B------:R-:W-:Y:S01]  /*15f00*/  FMUL R113, R113, 1.4426950216293334961 ;  /* 0x3fb8aa3b71717820 */ /* 0x000fe20000400000 */
[----:B------:R-:W-:Y:S01]  /*15f10*/  FMUL R114, R114, 1.4426950216293334961 ;  /* 0x3fb8aa3b72727820 */ /* 0x000fe20000400000 */
[----:B------:R-:W-:Y:S01]  /*15f20*/  FMUL R115, R115, 1.4426950216293334961 ;  /* 0x3fb8aa3b73737820 */ /* 0x000fe20000400000 */
[----:B------:R-:W-:Y:S01]  /*15f30*/  FADD R24, R31, R24 ;  /* 0x000000181f187221 */ /* 0x000fe20000000000 */
[----:B------:R-:W-:Y:S01]  /*15f40*/  MUFU.EX2 R90, R90 ;  /* 0x0000005a005a7308 */ /* 0x000fe20000000800 */
[----:B------:R-:W2:Y:S02]  /*15f50*/  LDL.LU R30, [R1+0x3d8] ;  /* 0x0003d800011e7983 */ /* 0x000ea40000300800 */
[----:B------:R-:W-:-:S02]  /*15f60*/  FADD R24, R25, R24 ;  /* 0x0000001819187221 */ /* 0x000fc40000000000 */
[----:B------:R-:W3:Y:S03]  /*15f70*/  LDL.LU R29, [R1+0x3d4] ;  /* 0x0003d400011d7983 */ /* 0x000ee60000300800 */
[----:B------:R-:W-:Y:S01]  /*15f80*/  MUFU.EX2 R112, R112 ;  /* 0x0000007000707308 */ /* 0x000fe20000000800 */
[----:B------:R-:W-:Y:S01]  /*15f90*/  FADD R24, R26, R24 ;  /* 0x000000181a187221 */ /* 0x000fe20000000000 */
[----:B------:R-:W4:Y:S06]  /*15fa0*/  LDL.LU R28, [R1+0x3d0] ;  /* 0x0003d000011c7983 */ /* 0x000f2c0000300800 */
[----:B------:R-:W0:Y:S08]  /*15fb0*/  MUFU.EX2 R113, R113 ;  /* 0x0000007100717308 */ /* 0x000e300000000800 */
[----:B------:R-:W-:Y:S08]  /*15fc0*/  MUFU.EX2 R114, R114 ;  /* 0x0000007200727308 */ /* 0x000ff00000000800 */
[----:B------:R-:W1:Y:S01]  /*15fd0*/  MUFU.EX2 R115, R115 ;  /* 0x0000007300737308 */ /* 0x000e620000000800 */
[----:B------:R-:W-:-:S02]  /*15fe0*/  FADD R24, R27, R24 ;  /* 0x000000181b187221 */ /* 0x000fc40000000000 */
[----:B------:R-:W4:Y:S01]  /*15ff0*/  LDL.LU R27, [R1+0x1b8] ;  /* 0x0001b800011b7983 */ /* 0x000f220000300800 */
[----:B------:R-:W-:Y:S02]  /*16000*/  F2FP.F16.F32.PACK_AB R76, R91, R92 ;  /* 0x0000005c5b4c723e */ /* 0x000fe400000000ff */
[----:B0-----:R-:W-:Y:S01]  /*16010*/  F2FP.F16.F32.PACK_AB R77, R113, R112 ;  /* 0x00000070714d723e */ /* 0x001fe200000000ff */
[----:B------:R-:W4:Y:S01]  /*16020*/  LDL R26, [R1+0x7e4] ;  /* 0x0007e400011a7983 */ /* 0x000f220000100800 */
[----:B------:R-:W-:Y:S02]  /*16030*/  F2FP.F16.F32.PACK_AB R78, R89, R90 ;  /* 0x0000005a594e723e */ /* 0x000fe400000000ff */
[----:B-1----:R-:W-:Y:S01]  /*16040*/  F2FP.F16.F32.PACK_AB R79, R115, R114 ;  /* 0x00000072734f723e */ /* 0x002fe200000000ff */
[----:B------:R-:W-:Y:S01]  /*16050*/  FMUL R17, R17, 1.4426950216293334961 ;  /* 0x3fb8aa3b11117820 */ /* 0x000fe20000400000 */
[----:B------:R-:W-:Y:S01]  /*16060*/  FMUL R116, R116, 1.4426950216293334961 ;  /* 0x3fb8aa3b74747820 */ /* 0x000fe20000400000 */
[----:B------:R-:W-:-:S02]  /*16070*/  WARPGROUP.DEPBAR.LE gsb0, 0x0 ;  /* 0x00008000000079c5 */ /* 0x000fc40000010000 */
[----:B------:R-:W-:-:S06]  /*16080*/  WARPGROUP.ARRIVE ;  /* 0x00000000000079c5 */ /* 0x000fcc0000000000 */
[----:B------:R-:W-:Y:S01]  /*16090*/  HGMMA.64x128x16.F32 R152, R76, gdesc[UR16], R152, gsb0 ;  /* 0x01e000104c987df0 */ /* 0x000fe20008000898 */
[----:B------:R-:W0:Y:S08]  /*160a0*/  MUFU.EX2 R23, R23 ;  /* 0x0000001700177308 */ /* 0x000e300000000800 */
[----:B------:R-:W-:Y:S08]  /*160b0*/  MUFU.EX2 R16, R16 ;  /* 0x0000001000107308 */ /* 0x000ff00000000800 */
[----:B------:R-:W1:Y:S08]  /*160c0*/  MUFU.EX2 R17, R17 ;  /* 0x0000001100117308 */ /* 0x000e700000000800 */
[----:B------:R-:W1:Y:S01]  /*160d0*/  MUFU.EX2 R116, R116 ;  /* 0x0000007400747308 */ /* 0x000e620000000800 */
[----:B0-----:R-:W-:-:S02]  /*160e0*/  F2FP.F16.F32.PACK_AB R80, R23, R88 ;  /* 0x000000581750723e */ /* 0x001fc400000000ff */
[----:B------:R-:W-:Y:S01]  /*160f0*/  F2FP.F16.F32.PACK_AB R83, R119, R118 ;  /* 0x000000767753723e */ /* 0x000fe200000000ff */
[----:B------:R-:W-:Y:S01]  /*16100*/  FADD R242, R243, R242 ;  /* 0x000000f2f3f27221 */ /* 0x000fe20000000000 */
[----:B------:R-:W-:Y:S01]  /*16110*/  FADD R144, R145, R144 ;  /* 0x0000009091907221 */ /* 0x000fe20000000000 */
[----:B-1----:R-:W-:Y:S01]  /*16120*/  F2FP.F16.F32.PACK_AB R82, R17, R16 ;  /* 0x000000101152723e */ /* 0x002fe200000000ff */
[----:B------:R-:W-:Y:S01]  /*16130*/  FADD R125, R126, R125 ;  /* 0x0000007d7e7d7221 */ /* 0x000fe20000000000 */
[----:B------:R-:W-:Y:S01]  /*16140*/  F2FP.F16.F32.PACK_AB R81, R117, R116 ;  /* 0x000000747551723e */ /* 0x000fe200000000ff */
[----:B------:R-:W-:Y:S01]  /*16150*/  FADD R241, R241, R242 ;  /* 0x000000f2f1f17221 */ /* 0x000fe20000000000 */
[----:B------:R-:W-:Y:S01]  /*16160*/  FADD R144, R143, R144 ;  /* 0x000000908f907221 */ /* 0x000fe20000000000 */
[----:B------:R-:W-:Y:S02]  /*16170*/  FADD R125, R94, R125 ;  /* 0x0000007d5e7d7221 */ /* 0x000fe40000000000 */
[----:B------:R-:W-:Y:S01]  /*16180*/  FADD R241, R240, R241 ;  /* 0x000000f1f0f17221 */ /* 0x000fe20000000000 */
[----:B------:R-:W-:Y:S01]  /*16190*/  FADD R144, R142, R144 ;  /* 0x000000908e907221 */ /* 0x000fe20000000000 */
[----:B------:R-:W-:-:S02]  /*161a0*/  FADD R125, R95, R125 ;  /* 0x0000007d5f7d7221 */ /* 0x000fc40000000000 */
[----:B------:R-:W-:Y:S01]  /*161b0*/  FADD R241, R239, R241 ;  /* 0x000000f1eff17221 */ /* 0x000fe20000000000 */
[----:B------:R-:W-:Y:S01]  /*161c0*/  FADD R144, R141, R144 ;  /* 0x000000908d907221 */ /* 0x000fe20000000000 */
[----:B------:R-:W-:Y:S02]  /*161d0*/  FADD R125, R96, R125 ;  /* 0x0000007d607d7221 */ /* 0x000fe40000000000 */
        /* <DEDUP_REMOVED lines=26> */
[----:B------:R-:W-:Y:S01]  /*16380*/  FADD R125, R105, R125 ;  /* 0x0000007d697d7221 */ /* 0x000fe20000000000 */
[----:B------:R-:W-:Y:S02]  /*16390*/  WARPGROUP.DEPBAR.LE gsb0, 0x0 ;  /* 0x00008000000079c5 */ /* 0x000fe40000010000 */
[----:B------:R-:W-:-:S06]  /*163a0*/  WARPGROUP.ARRIVE ;  /* 0x00000000000079c5 */ /* 0x000fcc0000000000 */
[----:B------:R-:W-:Y:S01]  /*163b0*/  HGMMA.64x128x16.F32 R152, R80, gdesc[UR12], R152, gsb0 ;  /* 0x01e0000c50987df0 */ /* 0x000fe20008000898 */
        /* <DEDUP_REMOVED lines=27> */
[----:B------:R-:W-:Y:S01]  /*16570*/  MUFU.EX2 R18, R18 ;  /* 0x0000001200127308 */ /* 0x000fe20000000800 */
[----:B------:R-:W-:Y:S01]  /*16580*/  FADD R144, R90, R144 ;  /* 0x000000905a907221 */ /* 0x000fe20000000000 */
[----:B------:R-:W-:Y:S01]  /*16590*/  FADD R125, R114, R125 ;  /* 0x0000007d727d7221 */ /* 0x000fe20000000000 */
[----:B------:R-:W-:Y:S01]  /*165a0*/  FADD R24, R250, R24 ;  /* 0x00000018fa187221 */ /* 0x000fe20000000000 */
[----:B------:R-:W-:-:S04]  /*165b0*/  FADD R241, R220, R241 ;  /* 0x000000f1dcf17221 */ /* 0x000fc80000000000 */
[----:B------:R-:W0:Y:S01]  /*165c0*/  MUFU.EX2 R19, R19 ;  /* 0x0000001300137308 */ /* 0x000e220000000800 */
[----:B------:R-:W-:Y:S01]  /*165d0*/  FADD R144, R89, R144 ;  /* 0x0000009059907221 */ /* 0x000fe20000000000 */
[----:B------:R-:W-:-:S06]  /*165e0*/  FADD R125, R115, R125 ;  /* 0x0000007d737d7221 */ /* 0x000fcc0000000000 */
[----:B------:R-:W-:Y:S01]  /*165f0*/  MUFU.EX2 R20, R20 ;  /* 0x0000001400147308 */ /* 0x000fe20000000800 */
[----:B------:R-:W-:-:S07]  /*16600*/  FADD R24, R249, R24 ;  /* 0x00000018f9187221 */ /* 0x000fce0000000000 */
[----:B------:R-:W1:Y:S01]  /*16610*/  MUFU.EX2 R21, R21 ;  /* 0x0000001500157308 */ /* 0x000e620000000800 */
        /* <DEDUP_REMOVED lines=10> */
[----:B0-----:R-:W-:Y:S01]  /*166c0*/  F2FP.F16.F32.PACK_AB R84, R19, R18 ;  /* 0x000000121354723e */ /* 0x001fe200000000ff */
[----:B------:R-:W-:Y:S01]  /*166d0*/  FADD R125, R118, R125 ;  /* 0x0000007d767d7221 */ /* 0x000fe20000000000 */
[----:B------:R-:W-:Y:S01]  /*166e0*/  F2FP.F16.F32.PACK_AB R85, R121, R120 ;  /* 0x000000787955723e */ /* 0x000fe200000000ff */
[----:B------:R-:W-:Y:S01]  /*166f0*/  FADD R24, R246, R24 ;  /* 0x00000018f6187221 */ /* 0x000fe20000000000 */
[----:B------:R-:W-:-:S02]  /*16700*/  F2FP.F16.F32.PACK_AB R87, R123, R122 ;  /* 0x0000007a7b57723e */ /* 0x000fc400000000ff */
[----:B-1----:R-:W-:Y:S01]  /*16710*/  F2FP.F16.F32.PACK_AB R86, R21, R20 ;  /* 0x000000141556723e */ /* 0x002fe200000000ff */
        /* <DEDUP_REMOVED lines=18> */
[----:B------:R-:W-:-:S02]  /*16840*/  FADD R125, R123, R125 ;  /* 0x0000007d7b7d7221 */ /* 0x000fc40000000000 */
[----:B------:R-:W0:Y:S04]  /*16850*/  SHFL.BFLY PT, R16, R24, 0x2, 0x1f ;  /* 0x0c401f0018107f89 */ /* 0x000e2800000e0000 */
[----:B------:R-:W1:Y:S04]  /*16860*/  SHFL.BFLY PT, R17, R241, 0x2, 0x1f ;  /* 0x0c401f00f1117f89 */ /* 0x000e6800000e0000 */
[----:B------:R-:W1:Y:S04]  /*16870*/  SHFL.BFLY PT, R18, R144, 0x2, 0x1f ;  /* 0x0c401f0090127f89 */ /* 0x000e6800000e0000 */
[----:B------:R-:W1:Y:S01]  /*16880*/  SHFL.BFLY PT, R19, R125, 0x2, 0x1f ;  /* 0x0c401f007d137f89 */ /* 0x000e6200000e0000 */
[----:B------:R-:W-:-:S02]  /*16890*/  WARPGROUP.DEPBAR.LE gsb0, 0x0 ;  /* 0x00008000000079c5 */ /* 0x000fc40000010000 */
[----:B------:R-:W-:-:S06]  /*168a0*/  WARPGROUP.ARRIVE ;  /* 0x00000000000079c5 */ /* 0x000fcc0000000000 */
[----:B------:R-:W-:Y:S01]  /*168b0*/  HGMMA.64x128x16.F32 R152, R84, gdesc[UR8], R152, gsb0 ;  /* 0x01e0000854987df0 */ /* 0x000fe20008000898 */
[----:B0-----:R-:W-:Y:S01]  /*168c0*/  FADD R16, R24, R16 ;  /* 0x0000001018107221 */ /* 0x001fe20000000000 */
[----:B-1----:R-:W-:Y:S01]  /*168d0*/  FADD R17, R241, R17 ;  /* 0x00000011f1117221 */ /* 0x002fe20000000000 */
[----:B------:R-:W-:Y:S01]  /*168e0*/  FADD R18, R144, R18 ;  /* 0x0000001290127221 */ /* 0x000fe20000000000 */
[----:B------:R-:W-:Y:S01]  /*168f0*/  FADD R19, R125, R19 ;  /* 0x000000137d137221 */ /* 0x000fe20000000000 */
[----:B------:R-:W0:Y:S01]  /*16900*/  S2R R25, SR_CTAID.X ;  /* 0x0000000000197919 */ /* 0x000e220000002500 */
[----:B------:R-:W1:Y:S04]  /*16910*/  SHFL.BFLY PT, R20, R16, 0x1, 0x1f ;  /* 0x0c201f0010147f89 */ /* 0x000e6800000e0000 */
[----:B------:R-:W2:Y:S04]  /*16920*/  SHFL.BFLY PT, R21, R17, 0x1, 0x1f ;  /* 0x0c201f0011157f89 */ /* 0x000ea800000e0000 */
[----:B------:R-:W3:Y:S04]  /*16930*/  SHFL.BFLY PT, R23, R18, 0x1, 0x1f ;  /* 0x0c201f0012177f89 */ /* 0x000ee800000e0000 */
[----:B------:R-:W0:Y:S01]  /*16940*/  SHFL.BFLY PT, R24, R19, 0x1, 0x1f ;  /* 0x0c201f0013187f89 */ /* 0x000e2200000e0000 */
[----:B------:R-:W-:Y:S01]  /*16950*/  UIADD3 UR61, UP0, UR61, 0x80, URZ ;  /* 0x000000803d3d7890 */ /* 0x000fe2000ff1e03f */
[----:B-1----:R-:W-:Y:S01]  /*16960*/  FADD R20, R16, R20 ;  /* 0x0000001410147221 */ /* 0x002fe20000000000 */
[----:B--2---:R-:W-:-:S03]  /*16970*/  FADD R21, R17, R21 ;  /* 0x0000001511157221 */ /* 0x004fc60000000000 */
[----:B------:R-:W-:Y:S01]  /*16980*/  FFMA R30, R8, R30, R20 ;  /* 0x0000001e081e7223 */ /* 0x000fe20000000014 */
[----:B---3--:R-:W-:Y:S01]  /*16990*/  FADD R23, R18, R23 ;  /* 0x0000001712177221 */ /* 0x008fe20000000000 */
[----:B------:R-:W-:Y:S01]  /*169a0*/  FFMA R29, R9, R29, R21 ;  /* 0x0000001d091d7223 */ /* 0x000fe20000000015 */
[----:B0-----:R-:W-:Y:S02]  /*169b0*/  FADD R24, R19, R24 ;  /* 0x0000001813187221 */ /* 0x001fe40000000000 */
[----:B----4-:R-:W-:Y:S01]  /*169c0*/  FFMA R28, R22, R28, R23 ;  /* 0x0000001c161c7223 */ /* 0x010fe20000000017 */
[----:B------:R-:W-:Y:S02]  /*169d0*/  IMAD.SHL.U32 R25, R25, 0x80, RZ ;  /* 0x0000008019197824 */ /* 0x000fe400078e00ff */
[----:B------:R-:W-:Y:S01]  /*169e0*/  FFMA R27, R124, R27, R24 ;  /* 0x0000001b7c1b7223 */ /* 0x000fe20000000018 */
[----:B------:R0:W-:Y:S01]  /*169f0*/  STL [R1+0x3d8], R30 ;  /* 0x0003d81e01007387 */ /* 0x0001e20000100800 */
[----:B------:R-:W-:Y:S01]  /*16a00*/  UIADD3.X UR60, URZ, UR60, URZ, UP0, !UPT ;  /* 0x0000003c3f3c7290 */ /* 0x000fe200087fe43f */
[----:B------:R-:W-:-:S02]  /*16a10*/  IADD3 R25, R25, 0x80, RZ ;  /* 0x0000008019197810 */ /* 0x000fc40007ffe0ff */
[----:B------:R0:W-:Y:S04]  /*16a20*/  STL [R1+0x3d4], R29 ;  /* 0x0003d41d01007387 */ /* 0x0001e80000100800 */
[----:B------:R0:W-:Y:S04]  /*16a30*/  STL [R1+0x3d0], R28 ;  /* 0x0003d01c01007387 */ /* 0x0001e80000100800 */
[----:B------:R0:W-:Y:S01]  /*16a40*/  STL [R1+0x1b8], R27 ;  /* 0x0001b81b01007387 */ /* 0x0001e20000100800 */
[----:B------:R-:W-:-:S03]  /*16a50*/  ISETP.LE.U32.AND P0, PT, R25, UR61, PT ;  /* 0x0000003d19007c0c */ /* 0x000fc6000bf03070 */
[----:B------:R0:W-:Y:S01]  /*16a60*/  STL [R1+0x1b4], R15 ;  /* 0x0001b40f01007387 */ /* 0x0001e20000100800 */
[----:B------:R-:W-:-:S03]  /*16a70*/  MOV R25, UR60 ;  /* 0x0000003c00197c02 */ /* 0x000fc60008000f00 */
[----:B------:R0:W-:Y:S04]  /*16a80*/  STL [R1+0x1b0], R14 ;  /* 0x0001b00e01007387 */ /* 0x0001e80000100800 */
[----:B------:R0:W-:Y:S04]  /*16a90*/  STL [R1+0x1ac], R13 ;  /* 0x0001ac0d01007387 */ /* 0x0001e80000100800 */
[----:B------:R0:W-:Y:S01]  /*16aa0*/  STL [R1+0x190], R12 ;  /* 0x0001900c01007387 */ /* 0x0001e20000100800 */
[----:B------:R-:W-:Y:S01]  /*16ab0*/  ISETP.GE.U32.AND.EX P0, PT, R25, RZ, PT, P0 ;  /* 0x000000ff1900720c */ /* 0x000fe20003f06100 */
[----:B------:R-:W-:Y:S01]  /*16ac0*/  IMAD R0, R26, 0x80, R0 ;  /* 0x000000801a007824 */ /* 0x000fe200078e0200 */
[----:B------:R-:W-:Y:S01]  /*16ad0*/  LEA R4, R5, R4, 0x7 ;  /* 0x0000000405047211 */ /* 0x000fe200078e38ff */
[----:B------:R-:W-:Y:S01]  /*16ae0*/  IMAD.MOV.U32 R9, RZ, RZ, R14 ;  /* 0x000000ffff097224 */ /* 0x000fe200078e000e */
[----:B------:R-:W-:Y:S01]  /*16af0*/  MOV R8, R15 ;  /* 0x0000000f00087202 */ /* 0x000fe20000000f00 */
[----:B------:R-:W-:-:S08]  /*16b00*/  WARPGROUP.DEPBAR.LE gsb0, 0x0 ;  /* 0x00008000000079c5 */ /* 0x000fd00000010000 */
[----:B0-----:R-:W-:Y:S05]  /*16b10*/  @!P0 BRA `(.L_x_1) ;  /* 0xffffff1400ec8947 */ /* 0x001fea000383ffff */
.L_x_0:
[----:B------:R-:W2:Y:S01]  /*16b20*/  LDL.LU R25, [R1+0x1b8] ;  /* 0x0001b80001197983 */ /* 0x000ea20000300800 */
[----:B------:R-:W0:Y:S01]  /*16b30*/  S2R R128, SR_TID.X ;  /* 0x0000000000807919 */ /* 0x000e220000002100 */
[----:B-----5:R-:W-:Y:S01]  /*16b40*/  FMUL R7, R210, 0.25 ;  /* 0x3e800000d2077820 */ /* 0x020fe20000400000 */
[----:B------:R-:W-:Y:S01]  /*16b50*/  FMUL R6, R211, 0.25 ;  /* 0x3e800000d3067820 */ /* 0x000fe20000400000 */
[----:B------:R-:W-:Y:S01]  /*16b60*/  ULDC.64 UR8, c[0x0][0x270] ;  /* 0x00009c0000087ab9 */ /* 0x000fe20000000a00 */
[----:B------:R-:W3:Y:S04]  /*16b70*/  LDL.LU R18, [R1+0x3d4] ;  /* 0x0003d40001127983 */ /* 0x000ee80000300800 */
[----:B------:R-:W4:Y:S04]  /*16b80*/  LDL.LU R19, [R1+0xec] ;  /* 0x0000ec0001137983 */ /* 0x000f280000300800 */
[----:B------:R-:W4:Y:S04]  /*16b90*/  LDL.LU R17, [R1+0xe8] ;  /* 0x0000e80001117983 */ /* 0x000f280000300800 */
[----:B------:R-:W3:Y:S04]  /*16ba0*/  LDL.LU R23, [R1+0xd8] ;  /* 0x0000d80001177983 */ /* 0x000ee80000300800 */
[----:B------:R-:W4:Y:S04]  /*16bb0*/  LDL.LU R22, [R1+0xcc] ;  /* 0x0000cc0001167983 */ /* 0x000f280000300800 */
[----:B------:R-:W4:Y:S04]  /*16bc0*/  LDL.LU R21, [R1+0xc8] ;  /* 0x0000c80001157983 */ /* 0x000f280000300800 */
[----:B------:R-:W4:Y:S04]  /*16bd0*/  LDL.LU R20, [R1+0xbc] ;  /* 0x0000bc0001147983 */ /* 0x000f280000300800 */
[----:B------:R-:W4:Y:S04]  /*16be0*/  LDL.LU R24, [R1+0xfc] ;  /* 0x0000fc0001187983 */ /* 0x000f280000300800 */
[----:B------:R-:W4:Y:S04]  /*16bf0*/  LDL.LU R16, [R1+0xf8] ;  /* 0x0000f80001107983 */ /* 0x000f280000300800 */
[----:B------:R-:W4:Y:S04]  /*16c00*/  LDL.LU R15, [R1+0x3d8] ;  /* 0x0003d800010f7983 */ /* 0x000f280000300800 */
[----:B------:R-:W4:Y:S01]  /*16c10*/  LDL.LU R14, [R1+0x3d0] ;  /* 0x0003d000010e7983 */ /* 0x000f220000300800 */
[C---:B0-----:R-:W-:Y:S01]  /*16c20*/  SHF.L.U32 R0, R128.reuse, 0x4, RZ ;  /* 0x0000000480007819 */ /* 0x041fe200000006ff */
[C---:B------:R-:W-:Y:S01]  /*16c30*/  IMAD.SHL.U32 R4, R128.reuse, 0x8, RZ ;  /* 0x0000000880047824 */ /* 0x040fe200078e00ff */
[----:B------:R-:W-:Y:S01]  /*16c40*/  SHF.L.U32 R2, R128, 0x6, RZ ;  /* 0x0000000680027819 */ /* 0x000fe200000006ff */
[----:B------:R-:W4:Y:S01]  /*16c50*/  LDL.LU R49, [R1+0xdc] ;  /* 0x0000dc0001317983 */ /* 0x000f220000300800 */
[----:B------:R-:W-:-:S02]  /*16c60*/  LOP3.LUT R0, R0, 0xf0, RZ, 0xc0, !PT ;  /* 0x000000f000007812 */ /* 0x000fc400078ec0ff */
[----:B------:R-:W-:Y:S01]  /*16c70*/  LOP3.LUT R3, R2, 0x400, RZ, 0xc0, !PT ;  /* 0x0000040002037812 */ /* 0x000fe200078ec0ff */
[----:B------:R-:W4:Y:S01]  /*16c80*/  LDL.LU R31, [R1+0xb8] ;  /* 0x0000b800011f7983 */ /* 0x000f220000300800 */
[C---:B------:R-:W-:Y:S02]  /*16c90*/  SHF.L.U32 R5, R128.reuse, 0x2, RZ ;  /* 0x0000000280057819 */ /* 0x040fe400000006ff */
[----:B------:R-:W-:Y:S01]  /*16ca0*/  IADD3 R0, R3, UR4, R0 ;  /* 0x0000000403007c10 */ /* 0x000fe2000fffe000 */
[----:B------:R-:W4:Y:S01]  /*16cb0*/  LDL.LU R30, [R1+0xac] ;  /* 0x0000ac00011e7983 */ /* 0x000f220000300800 */
[----:B------:R-:W-:Y:S02]  /*16cc0*/  LOP3.LUT R3, R128, 0x60, RZ, 0xc0, !PT ;  /* 0x0000006080037812 */ /* 0x000fe400078ec0ff */
[----:B------:R-:W-:Y:S01]  /*16cd0*/  LOP3.LUT R4, R4, 0x38, RZ, 0xc0, !PT ;  /* 0x0000003804047812 */ /* 0x000fe200078ec0ff */
[----:B------:R-:W4:Y:S01]  /*16ce0*/  LDL.LU R29, [R1+0xa8] ;  /* 0x0000a800011d7983 */ /* 0x000f220000300800 */
[----:B------:R-:W-:-:S02]  /*16cf0*/  LOP3.LUT R5, R5, 0x1c0, RZ, 0xc0, !PT ;  /* 0x000001c005057812 */ /* 0x000fc400078ec0ff */
[----:B------:R-:W-:Y:S01]  /*16d00*/  LEA R0, R3, R0, 0x3 ;  /* 0x0000000003007211 */ /* 0x000fe200078e18ff */
[----:B------:R-:W4:Y:S01]  /*16d10*/  LDL.LU R28, [R1+0x9c] ;  /* 0x00009c00011c7983 */ /* 0x000f220000300800 */
[----:B------:R-:W-:Y:S01]  /*16d20*/  IADD3 R11, R5, UR4, R4 ;  /* 0x00000004050b7c10 */ /* 0x000fe2000fffe004 */
[----:B------:R-:W-:Y:S01]  /*16d30*/  FMUL R5, R214, 0.25 ;  /* 0x3e800000d6057820 */ /* 0x000fe20000400000 */
[----:B------:R-:W-:Y:S01]  /*16d40*/  FMUL R4, R215, 0.25 ;  /* 0x3e800000d7047820 */ /* 0x000fe20000400000 */
[----:B------:R-:W-:-:S04]  /*16d50*/  SHF.R.U32.HI R2, RZ, 0x1, R128 ;  /* 0x00000001ff027819 */ /* 0x000fc80000011680 */
[----:B------:R-:W-:-:S04]  /*16d60*/  LOP3.LUT R2, R2, 0x4, RZ, 0xc0, !PT ;  /* 0x0000000402027812 */ /* 0x000fc800078ec0ff */
[----:B------:R-:W-:Y:S01]  /*16d70*/  IADD3 R2, R2, R11, RZ ;  /* 0x0000000b02027210 */ /* 0x000fe20007ffe0ff */
[----:B------:R-:W-:Y:S01]  /*16d80*/  BAR.SYNC.DEFER_BLOCKING 0x0 ;  /* 0x0000000000007b1d */ /* 0x000fe20000010000 */
[----:B--2---:R-:W-:-:S05]  /*16d90*/  IMAD.MOV.U32 R3, RZ, RZ, R25 ;  /* 0x000000ffff037224 */ /* 0x004fca00078e0019 */
[----:B------:R-:W-:-:S04]  /*16da0*/  FSETP.GT.AND P3, PT, |R3|, 8.50705917302346158658e+37, PT ;  /* 0x7e8000000300780b */ /* 0x000fc80003f64200 */
[----:B------:R-:W-:Y:S01]  /*16db0*/  FSEL R10, R5, R214, P3 ;  /* 0x000000d6050a7208 */ /* 0x000fe20001800000 */
[----:B------:R-:W-:Y:S01]  /*16dc0*/  FMUL R5, R206, 0.25 ;  /* 0x3e800000ce057820 */ /* 0x000fe20000400000 */
        /* <DEDUP_REMOVED lines=9> */
[----:B---3--:R-:W-:Y:S01]  /*16e60*/  IMAD.MOV.U32 R48, RZ, RZ, R23 ;  /* 0x000000ffff307224 */ /* 0x008fe200078e0017 */
[----:B------:R-:W-:Y:S01]  /*16e70*/  FSEL R198, R5, R198, P3 ;  /* 0x000000c605c67208 */ /* 0x000fe20001800000 */
[----:B------:R-:W-:Y:S01]  /*16e80*/  FMUL R5, R186, 0.25 ;  /* 0x3e800000ba057820 */ /* 0x000fe20000400000 */
[----:B------:R-:W-:Y:S01]  /*16e90*/  FSEL R195, R4, R195, P3 ;  /* 0x000000c304c37208 */ /* 0x000fe20001800000 */
[----:B------:R-:W-:Y:S01]  /*16ea0*/  FMUL R4, R187, 0.25 ;  /* 0x3e800000bb047820 */ /* 0x000fe20000400000 */
[----:B------:R-:W-:-:S02]  /*16eb0*/  FMUL R6, R191, 0.25 ;  /* 0x3e800000bf067820 */ /* 0x000fc40000400000 */
        /* <DEDUP_REMOVED lines=10> */
[----:B----4-:R-:W-:-:S02]  /*16f60*/  MOV R26, R24 ;  /* 0x00000018001a7202 */ /* 0x010fc40000000f00 */
[----:B------:R-:W-:Y:S01]  /*16f70*/  FSEL R166, R5, R166, P3 ;  /* 0x000000a605a67208 */ /* 0x000fe20001800000 */
[----:B------:R-:W-:Y:S01]  /*16f80*/  FMUL R5, R158, 0.25 ;  /* 0x3e8000009e057820 */ /* 0x000fe20000400000 */
[----:B------:R-:W-:Y:S01]  /*16f90*/  FSEL R167, R4, R167, P3 ;  /* 0x000000a704a77208 */ /* 0x000fe20001800000 */
[----:B------:R-:W-:Y:S01]  /*16fa0*/  IMAD.MOV.U32 R51, RZ, RZ, R26 ;  /* 0x000000ffff337224 */ /* 0x000fe200078e001a */
[----:B------:R-:W-:Y:S01]  /*16fb0*/  MOV R25, R16 ;  /* 0x0000001000197202 */ /* 0x000fe20000000f00 */
[----:B------:R-:W-:Y:S01]  /*16fc0*/  IMAD.MOV.U32 R24, RZ, RZ, R15 ;  /* 0x000000ffff187224 */ /* 0x000fe200078e000f */
[----:B------:R-:W-:Y:S01]  /*16fd0*/  FSEL R158, R5, R158, P3 ;  /* 0x0000009e059e7208 */ /* 0x000fe20001800000 */
[----:B------:R-:W-:Y:S01]  /*16fe0*/  FMUL R5, R212, 0.25 ;  /* 0x3e800000d4057820 */ /* 0x000fe20000400000 */
[----:B------:R-:W-:Y:S02]  /*16ff0*/  MOV R50, R25 ;  /* 0x0000001900327202 */ /* 0x000fe40000000f00 */
[----:B------:R-:W-:-:S02]  /*17000*/  MOV R27, R14 ;  /* 0x0000000e001b7202 */ /* 0x000fc40000000f00 */
[----:B------:R-:W-:Y:S01]  /*17010*/  MOV R26, R22 ;  /* 0x00000016001a7202 */ /* 0x000fe20000000f00 */
[----:B------:R-:W-:Y:S01]  /*17020*/  FMUL R23, R51, 0.25 ;  /* 0x3e80000033177820 */ /* 0x000fe20000400000 */
[----:B------:R-:W-:Y:S01]  /*17030*/  FSEL R14, R7, R210, P3 ;  /* 0x000000d2070e7208 */ /* 0x000fe20001800000 */
[----:B------:R-:W-:Y:S01]  /*17040*/  IMAD.MOV.U32 R4, RZ, RZ, R27 ;  /* 0x000000ffff047224 */ /* 0x000fe200078e001b */
[----:B------:R-:W-:Y:S01]  /*17050*/  MOV R27, R18 ;  /* 0x00000012001b7202 */ /* 0x000fe20000000f00 */
[----:B------:R-:W-:Y:S01]  /*17060*/  FMUL R7, R202, 0.25 ;  /* 0x3e800000ca077820 */ /* 0x000fe20000400000 */
[----:B------:R-:W-:Y:S01]  /*17070*/  FMUL R18, R193, 0.25 ;  /* 0x3e800000c1127820 */ /* 0x000fe20000400000 */
[----:B------:R-:W-:Y:S01]  /*17080*/  MOV R42, R24 ;  /* 0x00000018002a7202 */ /* 0x000fe20000000f00 */
[----:B------:R-:W-:Y:S01]  /*17090*/  FMUL R16, R199, 0.25 ;  /* 0x3e800000c7107820 */ /* 0x000fe20000400000 */
[----:B------:R-:W-:Y:S01]  /*170a0*/  FSETP.GT.AND P2, PT, |R4|, 8.50705917302346158658e+37, PT ;  /* 0x7e8000000400780b */ /* 0x000fe20003f44200 */
        /* <DEDUP_REMOVED lines=11> */
[----:B------:R-:W-:-:S02]  /*17160*/  MOV R25, R21 ;  /* 0x0000001500197202 */ /* 0x000fc40000000f00 */
        /* <DEDUP_REMOVED lines=10> */
[----:B------:R-:W-:Y:S01]  /*17210*/  FMUL R18, R153, 0.25 ;  /* 0x3e80000099127820 */ /* 0x000fe20000400000 */
[----:B------:R-:W-:Y:S01]  /*17220*/  FMUL R22, R50, 0.25 ;  /* 0x3e80000032167820 */ /* 0x000fe20000400000 */
[----:B------:R-:W-:Y:S01]  /*17230*/  FSEL R162, R7, R162, P3 ;  /* 0x000000a207a27208 */ /* 0x000fe20001800000 */
[----:B------:R-:W-:Y:S01]  /*17240*/  FMUL R7, R154, 0.25 ;  /* 0x3e8000009a077820 */ /* 0x000fe20000400000 */
[----:B------:R-:W-:Y:S01]  /*17250*/  FSEL R172, R5, R172, P2 ;  /* 0x000000ac05ac7208 */ /* 0x000fe20001000000 */
[----:B------:R-:W-:Y:S01]  /*17260*/  FMUL R5, R160, 0.25 ;  /* 0x3e800000a0057820 */ /* 0x000fe20000400000 */
[----:B------:R-:W-:-:S02]  /*17270*/  FSEL R153, R18, R153, P2 ;  /* 0x0000009912997208 */ /* 0x000fc40001000000 */
[----:B------:R-:W-:Y:S01]  /*17280*/  FSEL R154, R7, R154, P3 ;  /* 0x0000009a079a7208 */ /* 0x000fe20001800000 */
[----:B------:R-:W-:Y:S01]  /*17290*/  FMUL R7, R208, 0.25 ;  /* 0x3e800000d0077820 */ /* 0x000fe20000400000 */
[----:B------:R-:W-:Y:S02]  /*172a0*/  FSEL R160, R5, R160, P2 ;  /* 0x000000a005a07208 */ /* 0x000fe40001000000 */
[----:B------:R-:W-:Y:S02]  /*172b0*/  MOV R5, R27 ;  /* 0x0000001b00057202 */ /* 0x000fe40000000f00 */
[----:B------:R-:W2:Y:S01]  /*172c0*/  LDL.LU R27, [R1+0x98] ;  /* 0x00009800011b7983 */ /* 0x000ea20000300800 */
[----:B------:R-:W-:Y:S01]  /*172d0*/  FSEL R208, R7, R208, P2 ;  /* 0x000000d007d07208 */ /* 0x000fe20001000000 */
[----:B------:R-:W-:Y:S01]  /*172e0*/  FMUL R7, R196, 0.25 ;  /* 0x3e800000c4077820 */ /* 0x000fe20000400000 */
[----:B------:R-:W-:Y:S01]  /*172f0*/  IMAD.MOV.U32 R24, RZ, RZ, R20 ;  /* 0x000000ffff187224 */ /* 0x000fe200078e0014 */
[----:B------:R-:W3:Y:S01]  /*17300*/  LDL.LU R36, [R1+0x8c] ;  /* 0x00008c0001247983 */ /* 0x000ee20000300800 */
[----:B------:R-:W-:-:S02]  /*17310*/  FSEL R199, R16, R199, P3 ;  /* 0x000000c710c77208 */ /* 0x000fc40001800000 */
[----:B------:R-:W-:Y:S01]  /*17320*/  FSEL R196, R7, R196, P2 ;  /* 0x000000c407c47208 */ /* 0x000fe20001000000 */
[----:B------:R-:W4:Y:S01]  /*17330*/  LDL.LU R35, [R1+0x88] ;  /* 0x0000880001237983 */ /* 0x000f220000300800 */
[----:B------:R-:W-:Y:S01]  /*17340*/  FMUL R7, R188, 0.25 ;  /* 0x3e800000bc077820 */ /* 0x000fe20000400000 */
[----:B------:R-:W-:Y:S01]  /*17350*/  FSETP.GT.AND P0, PT, |R5|, 8.50705917302346158658e+37, PT ;  /* 0x7e8000000500780b */ /* 0x000fe20003f04200 */
[----:B------:R-:W-:Y:S01]  /*17360*/  FMUL R18, R48, 0.25 ;  /* 0x3e80000030127820 */ /* 0x000fe20000400000 */
[----:B------:R-:W4:Y:S01]  /*17370*/  LDL.LU R34, [R1+0x7c] ;  /* 0x00007c0001227983 */ /* 0x000f220000300800 */
[----:B------:R-:W-:Y:S01]  /*17380*/  FMUL R20, R17, 0.25 ;  /* 0x3e80000011147820 */ /* 0x000fe20000400000 */
[----:B------:R-:W-:Y:S01]  /*17390*/  FSEL R188, R7, R188, P2 ;  /* 0x000000bc07bc7208 */ /* 0x000fe20001000000 */
[----:B------:R-:W-:Y:S01]  /*173a0*/  FMUL R7, R176, 0.25 ;  /* 0x3e800000b0077820 */ /* 0x000fe20000400000 */
[----:B------:R-:W4:Y:S01]  /*173b0*/  LDL.LU R33, [R1+0x78] ;  /* 0x0000780001217983 */ /* 0x000f220000300800 */
[----:B------:R-:W-:Y:S01]  /*173c0*/  FMUL R16, R179, 0.25 ;  /* 0x3e800000b3107820 */ /* 0x000fe20000400000 */
[----:B------:R-:W-:Y:S01]  /*173d0*/  FSEL R183, R6, R183, P3 ;  /* 0x000000b706b77208 */ /* 0x000fe20001800000 */
[----:B------:R-:W-:Y:S01]  /*173e0*/  FMUL R6, R171, 0.25 ;  /* 0x3e800000ab067820 */ /* 0x000fe20000400000 */
[----:B------:R-:W2:Y:S01]  /*173f0*/  LDL.LU R32, [R1+0x6c] ;  /* 0x00006c0001207983 */ /* 0x000ea20000300800 */
[----:B------:R-:W-:Y:S01]  /*17400*/  FSEL R176, R7, R176, P2 ;  /* 0x000000b007b07208 */ /* 0x000fe20001000000 */
[----:B------:R-:W-:Y:S01]  /*17410*/  FMUL R7, R168, 0.25 ;  /* 0x3e800000a8077820 */ /* 0x000fe20000400000 */
[----:B------:R-:W-:Y:S01]  /*17420*/  FSEL R21, R21, R19, P0 ;  /* 0x0000001315157208 */ /* 0x000fe20000000000 */
[----:B------:R-:W3:Y:S01]  /*17430*/  LDL.LU R41, [R1+0x68] ;  /* 0x0000680001297983 */ /* 0x000ee20000300800 */
[----:B------:R-:W-:-:S02]  /*17440*/  FSEL R22, R22, R50, P0 ;  /* 0x0000003216167208 */ /* 0x000fc40000000000 */
[----:B------:R-:W-:Y:S01]  /*17450*/  FSEL R168, R7, R168, P2 ;  /* 0x000000a807a87208 */ /* 0x000fe20001000000 */
[----:B------:R-:W4:Y:S01]  /*17460*/  LDL.LU R40, [R1+0x5c] ;  /* 0x00005c0001287983 */ /* 0x000f220000300800 */
[----:B------:R-:W-:Y:S01]  /*17470*/  FMUL R7, R156, 0.25 ;  /* 0x3e8000009c077820 */ /* 0x000fe20000400000 */
[----:B------:R-:W-:Y:S02]  /*17480*/  FSEL R18, R18, R48, P0 ;  /* 0x0000003012127208 */ /* 0x000fe40000000000 */
[----:B------:R-:W4:Y:S01]  /*17490*/  LDL.LU R39, [R1+0x58] ;  /* 0x0000580001277983 */ /* 0x000f220000300800 */
[----:B------:R-:W-:Y:S01]  /*174a0*/  FMUL R19, R49, 0.25 ;  /* 0x3e80000031137820 */ /* 0x000fe20000400000 */
[----:B------:R-:W-:Y:S02]  /*174b0*/  FSEL R156, R7, R156, P2 ;  /* 0x0000009c079c7208 */ /* 0x000fe40001000000 */
[----:B------:R-:W4:Y:S01]  /*174c0*/  LDL.LU R38, [R1+0x4c] ;  /* 0x00004c0001267983 */ /* 0x000f220000300800 */
[----:B------:R-:W-:-:S02]  /*174d0*/  FSEL R23, R23, R51, P0 ;  /* 0x0000003317177208 */ /* 0x000fc40000000000 */
[----:B------:R-:W-:Y:S01]  /*174e0*/  FSEL R20, R20, R17, P0 ;  /* 0x0000001114147208 */ /* 0x000fe20000000000 */
[----:B------:R-:W4:Y:S01]  /*174f0*/  LDL.LU R37, [R1+0x48] ;  /* 0x0000480001257983 */ /* 0x000f220000300800 */
[----:B------:R-:W-:Y:S01]  /*17500*/  FSEL R179, R16, R179, P3 ;  /* 0x000000b310b37208 */ /* 0x000fe20001800000 */
[----:B------:R-:W-:Y:S01]  /*17510*/  FMUL R7, R152, 0.25 ;  /* 0x3e80000098077820 */ /* 0x000fe20000400000 */
[----:B------:R-:W-:Y:S01]  /*17520*/  FSEL R19, R19, R49, P0 ;  /* 0x0000003113137208 */ /* 0x000fe20000000000 */
[----:B------:R-:W4:Y:S01]  /*17530*/  LDL.LU R47, [R1+0x3c] ;  /* 0x00003c00012f7983 */ /* 0x000f220000300800 */
[----:B------:R-:W-:Y:S01]  /*17540*/  FMUL R17, R26, 0.25 ;  /* 0x3e8000001a117820 */ /* 0x000fe20000400000 */
[----:B------:R-:W-:Y:S01]  /*17550*/  FMUL R16, R159, 0.25 ;  /* 0x3e8000009f107820 */ /* 0x000fe20000400000 */
[----:B------:R-:W-:Y:S01]  /*17560*/  FSEL R171, R6, R171, P3 ;  /* 0x000000ab06ab7208 */ /* 0x000fe20001800000 */
[----:B------:R-:W4:Y:S01]  /*17570*/  LDL.LU R46, [R1+0x38] ;  /* 0x00003800012e7983 */ /* 0x000f220000300800 */
[----:B------:R-:W-:Y:S01]  /*17580*/  FSEL R152, R7, R152, P2 ;  /* 0x0000009807987208 */ /* 0x000fe20001000000 */
[----:B------:R-:W-:Y:S01]  /*17590*/  FMUL R6, R163, 0.25 ;  /* 0x3e800000a3067820 */ /* 0x000fe20000400000 */
[----:B------:R-:W-:Y:S01]  /*175a0*/  FSEL R17, R17, R26, P0 ;  /* 0x0000001a11117208 */ /* 0x000fe20000000000 */
[----:B------:R-:W4:Y:S01]  /*175b0*/  LDL.LU R45, [R1+0x2c] ;  /* 0x00002c00012d7983 */ /* 0x000f220000300800 */
[----:B------:R-:W-:Y:S01]  /*175c0*/  FMUL R7, R31, 0.25 ;  /* 0x3e8000001f077820 */ /* 0x000fe20000400000 */
[----:B------:R-:W-:Y:S01]  /*175d0*/  FSEL R159, R16, R159, P3 ;  /* 0x0000009f109f7208 */ /* 0x000fe20001800000 */
[----:B------:R-:W-:Y:S01]  /*175e0*/  FMUL R16, R155, 0.25 ;  /* 0x3e8000009b107820 */ /* 0x000fe20000400000 */
[----:B------:R-:W4:Y:S01]  /*175f0*/  LDL.LU R44, [R1+0x28] ;  /* 0x00002800012c7983 */ /* 0x000f220000300800 */
[----:B------:R-:W-:Y:S01]  /*17600*/  FSEL R163, R6, R163, P3 ;  /* 0x000000a306a37208 */ /* 0x000fe20001800000 */
        /* <DEDUP_REMOVED lines=35> */
[----:B------:R-:W-:-:S02]  /*17840*/  FSEL R164, R15, R164, P2 ;  /* 0x000000a40fa47208 */ /* 0x000fc40001000000 */
[----:B------:R-:W-:Y:S01]  /*17850*/  FSEL R177, R16, R177, P2 ;  /* 0x000000b110b17208 */ /* 0x000fe20001000000 */
[----:B------:R-:W4:Y:S01]  /*17860*/  LDL.LU R48, [R1+0xd0] ;  /* 0x0000d00001307983 */ /* 0x000f220000300800 */
[----:B------:R-:W-:Y:S01]  /*17870*/  FMUL R16, R165, 0.25 ;  /* 0x3e800000a5107820 */ /* 0x000fe20000400000 */
[----:B------:R-:W-:Y:S01]  /*17880*/  FSEL R181, R6, R181, P2 ;  /* 0x000000b506b57208 */ /* 0x000fe20001000000 */
[----:B------:R-:W-:Y:S01]  /*17890*/  FMUL R6, R169, 0.25 ;  /* 0x3e800000a9067820 */ /* 0x000fe20000400000 */
[----:B------:R-:W4:Y:S02]  /*178a0*/  LDL.LU R76, [R1+0xc4] ;  /* 0x0000c400014c7983 */ /* 0x000f240000300800 */
[----:B------:R-:W-:Y:S01]  /*178b0*/  FSEL R165, R16, R165, P2 ;  /* 0x000000a510a57208 */ /* 0x000fe20001000000 */
[----:B------:R-:W-:Y:S01]  /*178c0*/  FMUL R16, R157, 0.25 ;  /* 0x3e8000009d107820 */ /* 0x000fe20000400000 */
[----:B------:R-:W4:Y:S01]  /*178d0*/  LDL.LU R75, [R1+0xc0] ;  /* 0x0000c000014b7983 */ /* 0x000f220000300800 */
[----:B------:R-:W-:Y:S01]  /*178e0*/  FSEL R169, R6, R169, P2 ;  /* 0x000000a906a97208 */ /* 0x000fe20001000000 */
[----:B------:R-:W-:-:S02]  /*178f0*/  FMUL R6, R161, 0.25 ;  /* 0x3e800000a1067820 */ /* 0x000fc40000400000 */
[----:B------:R-:W4:Y:S01]  /*17900*/  LDL.LU R74, [R1+0xb4] ;  /* 0x0000b400014a7983 */ /* 0x000f220000300800 */
[----:B------:R-:W-:Y:S01]  /*17910*/  FSEL R157, R16, R157, P2 ;  /* 0x0000009d109d7208 */ /* 0x000fe20001000000 */
[----:B--2---:R-:W-:Y:S02]  /*17920*/  FMUL R31, R32, 0.25 ;  /* 0x3e800000201f7820 */ /* 0x004fe40000400000 */
[----:B------:R-:W2:Y:S01]  /*17930*/  LDL.LU R73, [R1+0xb0] ;  /* 0x0000b00001497983 */ /* 0x000ea20000300800 */
[----:B------:R-:W-:Y:S01]  /*17940*/  FMUL R26, R27, 0.25 ;  /* 0x3e8000001b1a7820 */ /* 0x000fe20000400000 */
[----:B------:R-:W-:Y:S01]  /*17950*/  FMUL R15, R24, 0.25 ;  /* 0x3e800000180f7820 */ /* 0x000fe20000400000 */
[----:B------:R-:W-:Y:S01]  /*17960*/  FSEL R161, R6, R161, P2 ;  /* 0x000000a106a17208 */ /* 0x000fe20001000000 */
[----:B------:R-:W2:Y:S04]  /*17970*/  LDL.LU R72, [R1+0xa4] ;  /* 0x0000a40001487983 */ /* 0x000ea80000300800 */
[----:B------:R-:W2:Y:S04]  /*17980*/  LDL.LU R82, [R1+0xa0] ;  /* 0x0000a00001527983 */ /* 0x000ea80000300800 */
[----:B------:R-:W2:Y:S04]  /*17990*/  LDL.LU R81, [R1+0x94] ;  /* 0x0000940001517983 */ /* 0x000ea80000300800 */
[----:B------:R-:W2:Y:S01]  /*179a0*/  LDL.LU R79, [R1+0x90] ;  /* 0x00009000014f7983 */ /* 0x000ea20000300800 */
[----:B------:R-:W-:-:S03]  /*179b0*/  FSEL R31, R31, R32, P0 ;  /* 0x000000201f1f7208 */ /* 0x000fc60000000000 */
[----:B------:R-:W2:Y:S01]  /*179c0*/  LDL.LU R78, [R1+0x84] ;  /* 0x00008400014e7983 */ /* 0x000ea20000300800 */
[----:B---3--:R-:W-:-:S03]  /*179d0*/  FMUL R32, R41, 0.25 ;  /* 0x3e80000029207820 */ /* 0x008fc60000400000 */
[----:B------:R-:W3:Y:S04]  /*179e0*/  LDL.LU R77, [R1+0x80] ;  /* 0x00008000014d7983 */ /* 0x000ee80000300800 */
[----:B------:R-:W3:Y:S04]  /*179f0*/  LDL.LU R80, [R1+0x74] ;  /* 0x0000740001507983 */ /* 0x000ee80000300800 */
[----:B------:R-:W3:Y:S04]  /*17a00*/  LDL.LU R71, [R1+0x70] ;  /* 0x0000700001477983 */ /* 0x000ee80000300800 */
[----:B------:R-:W3:Y:S04]  /*17a10*/  LDL.LU R70, [R1+0x64] ;  /* 0x0000640001467983 */ /* 0x000ee80000300800 */
[----:B------:R-:W3:Y:S01]  /*17a20*/  LDL.LU R69, [R1+0x60] ;  /* 0x0000600001457983 */ /* 0x000ee20000300800 */
[----:B------:R-:W-:-:S03]  /*17a30*/  FSEL R32, R32, R41, P0 ;  /* 0x0000002920207208 */ /* 0x000fc60000000000 */
[----:B------:R-:W3:Y:S01]  /*17a40*/  LDL.LU R68, [R1+0x54] ;  /* 0x0000540001447983 */ /* 0x000ee20000300800 */
[----:B----4-:R-:W-:-:S03]  /*17a50*/  FMUL R41, R43, 0.25 ;  /* 0x3e8000002b297820 */ /* 0x010fc60000400000 */
[----:B------:R-:W4:Y:S04]  /*17a60*/  LDL.LU R63, [R1+0x50] ;  /* 0x00005000013f7983 */ /* 0x000f280000300800 */
[----:B------:R-:W4:Y:S04]  /*17a70*/  LDL.LU R62, [R1+0x44] ;  /* 0x00004400013e7983 */ /* 0x000f280000300800 */
[----:B------:R-:W4:Y:S04]  /*17a80*/  LDL.LU R61, [R1+0x40] ;  /* 0x00004000013d7983 */ /* 0x000f280000300800 */
[----:B------:R-:W4:Y:S04]  /*17a90*/  LDL.LU R60, [R1+0x34] ;  /* 0x00003400013c7983 */ /* 0x000f280000300800 */
[----:B------:R-:W4:Y:S01]  /*17aa0*/  LDL.LU R59, [R1+0x30] ;  /* 0x00003000013b7983 */ /* 0x000f220000300800 */
[----:B------:R-:W-:-:S03]  /*17ab0*/  FSEL R41, R41, R43, P0 ;  /* 0x0000002b29297208 */ /* 0x000fc60000000000 */
[----:B------:R-:W4:Y:S04]  /*17ac0*/  LDL.LU R58, [R1+0x24] ;  /* 0x00002400013a7983 */ /* 0x000f280000300800 */
[----:B------:R-:W4:Y:S04]  /*17ad0*/  LDL.LU R55, [R1+0x20] ;  /* 0x0000200001377983 */ /* 0x000f280000300800 */
[----:B------:R-:W4:Y:S04]  /*17ae0*/  LDL.LU R54, [R1+0x14] ;  /* 0x0000140001367983 */ /* 0x000f280000300800 */
[----:B------:R-:W4:Y:S04]  /*17af0*/  LDL.LU R51, [R1+0x10] ;  /* 0x0000100001337983 */ /* 0x000f280000300800 */
[----:B------:R-:W4:Y:S01]  /*17b00*/  LDL.LU R43, [R1+0x4] ;  /* 0x00000400012b7983 */ /* 0x000f220000300800 */
[----:B------:R-:W-:Y:S01]  /*17b10*/  FSEL R26, R26, R27, P0 ;  /* 0x0000001b1a1a7208 */ /* 0x000fe20000000000 */
[----:B------:R-:W-:-:S05]  /*17b20*/  FMUL R27, R36, 0.25 ;  /* 0x3e800000241b7820 */ /* 0x000fca0000400000 */
[----:B------:R-:W-:Y:S01]  /*17b30*/  FSEL R27, R27, R36, P0 ;  /* 0x000000241b1b7208 */ /* 0x000fe20000000000 */
[----:B------:R-:W-:-:S05]  /*17b40*/  FMUL R36, R37, 0.25 ;  /* 0x3e80000025247820 */ /* 0x000fca0000400000 */
[----:B------:R-:W-:Y:S01]  /*17b50*/  FSEL R36, R36, R37, P0 ;  /* 0x0000002524247208 */ /* 0x000fe20000000000 */
[----:B------:R-:W-:-:S05]  /*17b60*/  FMUL R37, R47, 0.25 ;  /* 0x3e8000002f257820 */ /* 0x000fca0000400000 */
[----:B------:R-:W-:Y:S02]  /*17b70*/  FSEL R37, R37, R47, P0 ;  /* 0x0000002f25257208 */ /* 0x000fe40000000000 */
[----:B------:R-:W4:Y:S01]  /*17b80*/  LDL.LU R47, [R1] ;  /* 0x00000000012f7983 */ /* 0x000f220000300800 */
[----:B------:R-:W-:Y:S01]  /*17b90*/  FMUL R16, R25, 0.25 ;  /* 0x3e80000019107820 */ /* 0x000fe20000400000 */
[----:B------:R-:W-:Y:S01]  /*17ba0*/  FSEL R15, R15, R24, P0 ;  /* 0x000000180f0f7208 */ /* 0x000fe20000000000 */
[----:B------:R-:W-:Y:S01]  /*17bb0*/  FMUL R6, R30, 0.25 ;  /* 0x3e8000001e067820 */ /* 0x000fe20000400000 */
[----:B------:R-:W-:Y:S02]  /*17bc0*/  FMUL R24, R29, 0.25 ;  /* 0x3e8000001d187820 */ /* 0x000fe40000400000 */
[----:B------:R-:W-:Y:S01]  /*17bd0*/  FSEL R16, R16, R25, P0 ;  /* 0x0000001910107208 */ /* 0x000fe20000000000 */
[----:B------:R-:W-:Y:S01]  /*17be0*/  FMUL R25, R28, 0.25 ;  /* 0x3e8000001c197820 */ /* 0x000fe20000400000 */
[----:B------:R-:W-:-:S02]  /*17bf0*/  FSETP.GT.AND P1, PT, |R42|, 8.50705917302346158658e+37, PT ;  /* 0x7e8000002a00780b */ /* 0x000fc40003f24200 */
[----:B------:R-:W-:Y:S01]  /*17c00*/  FSEL R6, R6, R30, P0 ;  /* 0x0000001e06067208 */ /* 0x000fe20000000000 */
[----:B------:R-:W-:Y:S01]  /*17c10*/  FMUL R30, R33, 0.25 ;  /* 0x3e800000211e7820 */ /* 0x000fe20000400000 */
[----:B------:R-:W-:Y:S01]  /*17c20*/  FSEL R25, R25, R28, P0 ;  /* 0x0000001c19197208 */ /* 0x000fe20000000000 */
[----:B------:R-:W-:Y:S01]  /*17c30*/  FMUL R28, R35, 0.25 ;  /* 0x3e800000231c7820 */ /* 0x000fe20000400000 */
[----:B------:R-:W-:Y:S01]  /*17c40*/  FSEL R24, R24, R29, P0 ;  /* 0x0000001d18187208 */ /* 0x000fe20000000000 */
[----:B------:R-:W-:Y:S01]  /*17c50*/  FMUL R29, R34, 0.25 ;  /* 0x3e800000221d7820 */ /* 0x000fe20000400000 */
[----:B------:R-:W-:Y:S02]  /*17c60*/  FSETP.GEU.AND P4, PT, R42, 1.175494350822287508e-38, PT ;  /* 0x008000002a00780b */ /* 0x000fe40003f8e000 */
[----:B------:R-:W-:Y:S01]  /*17c70*/  FSEL R28, R28, R35, P0 ;  /* 0x000000231c1c7208 */ /* 0x000fe20000000000 */
[----:B------:R-:W-:Y:S01]  /*17c80*/  FMUL R35, R38, 0.25 ;  /* 0x3e80000026237820 */ /* 0x000fe20000400000 */
[----:B------:R-:W-:Y:S01]  /*17c90*/  FSEL R30, R30, R33, P0 ;  /* 0x000000211e1e7208 */ /* 0x000fe20000000000 */
[----:B------:R-:W-:Y:S01]  /*17ca0*/  FMUL R33, R40, 0.25 ;  /* 0x3e80000028217820 */ /* 0x000fe20000400000 */
[----:B------:R-:W-:-:S02]  /*17cb0*/  FSETP.GEU.AND P6, PT, R5, 1.175494350822287508e-38, PT ;  /* 0x008000000500780b */ /* 0x000fc40003fce000 */
[----:B------:R-:W-:Y:S02]  /*17cc0*/  FSEL R103, RZ, -23, P4 ;  /* 0xc1b80000ff677808 */ /* 0x000fe40002000000 */
[----:B------:R-:W-:Y:S01]  /*17cd0*/  FSEL R29, R29, R34, P0 ;  /* 0x000000221d1d7208 */ /* 0x000fe20000000000 */
[----:B------:R-:W-:Y:S01]  /*17ce0*/  FMUL R34, R39, 0.25 ;  /* 0x3e80000027227820 */ /* 0x000fe20000400000 */
[----:B------:R-:W-:Y:S02]  /*17cf0*/  FSEL R97, RZ, -23, P6 ;  /* 0xc1b80000ff617808 */ /* 0x000fe40003000000 */
        /* <DEDUP_REMOVED lines=22> */
[----:B------:R-:W-:-:S02]  /*17e60*/  FSETP.GEU.AND P5, PT, R4, 1.175494350822287508e-38, PT ;  /* 0x008000000400780b */ /* 0x000fc40003fae000 */
[----:B------:R-:W-:Y:S01]  /*17e70*/  FSEL R66, R66, R53, P1 ;  /* 0x0000003542427208 */ /* 0x000fe20000800000 */
[----:B------:R-:W-:Y:S01]  /*17e80*/  FMUL R53, R76, 0.25 ;  /* 0x3e8000004c357820 */ /* 0x000fe20000400000 */
[----:B------:R-:W-:Y:S01]  /*17e90*/  FSEL R65, R65, R52, P1 ;  /* 0x0000003441417208 */ /* 0x000fe20000800000 */
[----:B------:R-:W-:Y:S01]  /*17ea0*/  FMUL R52, R75, 0.25 ;  /* 0x3e8000004b347820 */ /* 0x000fe20000400000 */
[----:B------:R-:W-:Y:S02]  /*17eb0*/  FSEL R57, R57, R49, P1 ;  /* 0x0000003139397208 */ /* 0x000fe40000800000 */
[----:B------:R-:W-:Y:S01]  /*17ec0*/  FSEL R64, R64, R50, P1 ;  /* 0x0000003240407208 */ /* 0x000fe20000800000 */
[----:B------:R-:W-:Y:S01]  /*17ed0*/  FMUL R50, R74, 0.25 ;  /* 0x3e8000004a327820 */ /* 0x000fe20000400000 */
[----:B------:R-:W-:Y:S02]  /*17ee0*/  FSEL R56, R56, R48, P1 ;  /* 0x0000003038387208 */ /* 0x000fe40000800000 */
[----:B------:R-:W-:-:S02]  /*17ef0*/  FSEL R53, R53, R76, P1 ;  /* 0x0000004c35357208 */ /* 0x000fc40000800000 */
[----:B------:R-:W-:Y:S02]  /*17f00*/  FSEL R52, R52, R75, P1 ;  /* 0x0000004b34347208 */ /* 0x000fe40000800000 */
[----:B------:R-:W-:Y:S02]  /*17f10*/  FSEL R50, R50, R74, P1 ;  /* 0x0000004a32327208 */ /* 0x000fe40000800000 */
[----:B------:R-:W-:Y:S01]  /*17f20*/  FSEL R95, RZ, -23, P5 ;  /* 0xc1b80000ff5f7808 */ /* 0x000fe20002800000 */
[----:B--2---:R-:W-:Y:S01]  /*17f30*/  FMUL R49, R73, 0.25 ;  /* 0x3e80000049317820 */ /* 0x004fe20000400000 */
[----:B------:R-:W-:-:S04]  /*17f40*/  FMUL R48, R72, 0.25 ;  /* 0x3e80000048307820 */ /* 0x000fc80000400000 */
[----:B------:R-:W-:Y:S02]  /*17f50*/  FSEL R49, R49, R73, P1 ;  /* 0x0000004931317208 */ /* 0x000fe40000800000 */
[----:B------:R-:W-:Y:S01]  /*17f60*/  FSEL R48, R48, R72, P1 ;  /* 0x0000004830307208 */ /* 0x000fe20000800000 */
[----:B------:R-:W-:Y:S01]  /*17f70*/  FMUL R72, R82, 0.25 ;  /* 0x3e80000052487820 */ /* 0x000fe20000400000 */
[----:B------:R-:W-:Y:S01]  /*17f80*/  FMUL R73, R81, 0.25 ;  /* 0x3e80000051497820 */ /* 0x000fe20000400000 */
[----:B------:R-:W-:Y:S01]  /*17f90*/  FMUL R74, R79, 0.25 ;  /* 0x3e8000004f4a7820 */ /* 0x000fe20000400000 */
[----:B------:R-:W-:Y:S01]  /*17fa0*/  FMUL R75, R78, 0.25 ;  /* 0x3e8000004e4b7820 */ /* 0x000fe20000400000 */
[----:B---3--:R-:W-:Y:S02]  /*17fb0*/  FMUL R76, R77, 0.25 ;  /* 0x3e8000004d4c7820 */ /* 0x008fe40000400000 */
[----:B------:R-:W-:Y:S01]  /*17fc0*/  FSEL R73, R73, R81, P1 ;  /* 0x0000005149497208 */ /* 0x000fe20000800000 */
[----:B----4-:R-:W-:Y:S01]  /*17fd0*/  FMUL R96, R58, 0.25 ;  /* 0x3e8000003a607820 */ /* 0x010fe20000400000 */
[----:B------:R-:W-:Y:S01]  /*17fe0*/  FMUL R104, R54, 0.25 ;  /* 0x3e80000036687820 */ /* 0x000fe20000400000 */
[----:B------:R-:W-:-:S04]  /*17ff0*/  FMUL R107, R43, 0.25 ;  /* 0x3e8000002b6b7820 */ /* 0x000fc80000400000 */
[----:B------:R-:W-:Y:S02]  /*18000*/  FSEL R104, R104, R54, P1 ;  /* 0x0000003668687208 */ /* 0x000fe40000800000 */
[----:B------:R-:W-:Y:S01]  /*18010*/  FSEL R107, R107, R43, P1 ;  /* 0x0000002b6b6b7208 */ /* 0x000fe20000800000 */
[----:B------:R-:W-:Y:S01]  /*18020*/  FMUL R43, R42, 8388608 ;  /* 0x4b0000002a2b7820 */ /* 0x000fe20000400000 */
[----:B------:R-:W-:Y:S01]  /*18030*/  FSEL R96, R96, R58, P1 ;  /* 0x0000003a60607208 */ /* 0x000fe20000800000 */
[----:B------:R-:W-:Y:S01]  /*18040*/  FMUL R54, R5, 8388608 ;  /* 0x4b00000005367820 */ /* 0x000fe20000400000 */
[----:B------:R-:W-:Y:S02]  /*18050*/  FMUL R58, R3, 8388608 ;  /* 0x4b000000033a7820 */ /* 0x000fe40000400000 */
[----:B------:R-:W-:Y:S02]  /*18060*/  FSEL R86, R43, R42, !P4 ;  /* 0x0000002a2b567208 */ /* 0x000fe40006000000 */
[----:B------:R-:W-:-:S02]  /*18070*/  FSETP.GEU.AND P4, PT, R3, 1.175494350822287508e-38, PT ;  /* 0x008000000300780b */ /* 0x000fc40003f8e000 */
[----:B------:R-:W-:Y:S02]  /*18080*/  FSEL R89, R54, R5, !P6 ;  /* 0x0000000536597208 */ /* 0x000fe40007000000 */
[C---:B------:R-:W-:Y:S02]  /*18090*/  FSETP.GEU.AND P6, PT, |R3|.reuse, 1.175494350822287508e-38, PT ;  /* 0x008000000300780b */ /* 0x040fe40003fce200 */
[----:B------:R-:W-:Y:S01]  /*180a0*/  FSEL R87, R58, R3, !P4 ;  /* 0x000000033a577208 */ /* 0x000fe20006000000 */
[----:B------:R-:W-:Y:S01]  /*180b0*/  @P3 FMUL R3, R3, 0.25 ;  /* 0x3e80000003033820 */ /* 0x000fe20000400000 */
[C---:B------:R-:W-:Y:S01]  /*180c0*/  FSETP.GEU.AND P3, PT, |R5|.reuse, 1.175494350822287508e-38, PT ;  /* 0x008000000500780b */ /* 0x040fe20003f6e200 */
[----:B------:R-:W-:Y:S01]  /*180d0*/  @P0 FMUL R5, R5, 0.25 ;  /* 0x3e80000005050820 */ /* 0x000fe20000400000 */
[C---:B------:R-:W-:Y:S01]  /*180e0*/  FMUL R43, R4.reuse, 8388608 ;  /* 0x4b000000042b7820 */ /* 0x040fe20000400000 */
[----:B------:R-:W-:Y:S02]  /*180f0*/  FSEL R93, RZ, -23, P4 ;  /* 0xc1b80000ff5d7808 */ /* 0x000fe40002000000 */
[----:B------:R-:W-:-:S02]  /*18100*/  FSETP.GEU.AND P4, PT, |R4|, 1.175494350822287508e-38, PT ;  /* 0x008000000400780b */ /* 0x000fc40003f8e200 */
[----:B------:R-:W-:-:S06]  /*18110*/  FSEL R88, R43, R4, !P5 ;  /* 0x000000042b587208 */ /* 0x000fcc0006800000 */
[----:B------:R-:W-:Y:S01]  /*18120*/  @!P3 FMUL R5, R5, 16777216 ;  /* 0x4b8000000505b820 */ /* 0x000fe20000400000 */
[----:B------:R-:W-:Y:S01]  /*18130*/  @P2 FMUL R4, R4, 0.25 ;  /* 0x3e80000004042820 */ /* 0x000fe20000400000 */
[----:B------:R-:W-:Y:S01]  /*18140*/  FSETP.GEU.AND P2, PT, |R42|, 1.175494350822287508e-38, PT ;  /* 0x008000002a00780b */ /* 0x000fe20003f4e200 */
[----:B------:R-:W-:-:S03]  /*18150*/  VIADD R99, R88, 0xc0cafb0d ;  /* 0xc0cafb0d58637836 */ /* 0x000fc60000000000 */
[----:B------:R-:W0:Y:S01]  /*18160*/  MUFU.RCP R5, R5 ;  /* 0x0000000500057308 */ /* 0x000e220000001000 */
[----:B------:R-:W-:Y:S02]  /*18170*/  IADD3 R91, R86, -0x3f3504f3, RZ ;  /* 0xc0cafb0d565b7810 */ /* 0x000fe40007ffe0ff */
[----:B------:R-:W-:Y:S01]  /*18180*/  IADD3 R100, R87, -0x3f3504f3, RZ ;  /* 0xc0cafb0d57647810 */ /* 0x000fe20007ffe0ff */
[----:B------:R-:W-:Y:S01]  /*18190*/  FMUL R85, R62, 0.25 ;  /* 0x3e8000003e557820 */ /* 0x000fe20000400000 */
[----:B------:R-:W-:Y:S01]  /*181a0*/  FMUL R92, R60, 0.25 ;  /* 0x3e8000003c5c7820 */ /* 0x000fe20000400000 */
[----:B------:R-:W-:Y:S02]  /*181b0*/  LOP3.LUT R91, R91, 0xff800000, RZ, 0xc0, !PT ;  /* 0xff8000005b5b7812 */ /* 0x000fe400078ec0ff */
[----:B------:R-:W-:Y:S02]  /*181c0*/  LOP3.LUT R100, R100, 0xff800000, RZ, 0xc0, !PT ;  /* 0xff80000064647812 */ /* 0x000fe400078ec0ff */
[----:B------:R-:W-:Y:S01]  /*181d0*/  LOP3.LUT R99, R99, 0xff800000, RZ, 0xc0, !PT ;  /* 0xff80000063637812 */ /* 0x000fe200078ec0ff */
[----:B------:R-:W-:Y:S01]  /*181e0*/  FMUL R81, R69, 0.25 ;  /* 0x3e80000045517820 */ /* 0x000fe20000400000 */
[----:B------:R-:W-:Y:S01]  /*181f0*/  FSEL R75, R75, R78, P1 ;  /* 0x0000004e4b4b7208 */ /* 0x000fe20000800000 */
[----:B------:R-:W-:Y:S01]  /*18200*/  FMUL R78, R71, 0.25 ;  /* 0x3e800000474e7820 */ /* 0x000fe20000400000 */
[----:B------:R-:W-:Y:S01]  /*18210*/  FSEL R76, R76, R77, P1 ;  /* 0x0000004d4c4c7208 */ /* 0x000fe20000800000 */
[----:B------:R-:W-:Y:S01]  /*18220*/  FMUL R77, R80, 0.25 ;  /* 0x3e800000504d7820 */ /* 0x000fe20000400000 */
[----:B------:R-:W-:Y:S01]  /*18230*/  FSEL R85, R85, R62, P1 ;  /* 0x0000003e55557208 */ /* 0x000fe20000800000 */
[----:B------:R-:W-:Y:S01]  /*18240*/  @P1 FMUL R42, R42, 0.25 ;  /* 0x3e8000002a2a1820 */ /* 0x000fe20000400000 */
[----:B------:R-:W-:Y:S01]  /*18250*/  FSEL R72, R72, R82, P1 ;  /* 0x0000005248487208 */ /* 0x000fe20000800000 */
[----:B------:R-:W-:Y:S01]  /*18260*/  FMUL R82, R68, 0.25 ;  /* 0x3e80000044527820 */ /* 0x000fe20000400000 */
[----:B------:R-:W-:Y:S01]  /*18270*/  FSEL R74, R74, R79, P1 ;  /* 0x0000004f4a4a7208 */ /* 0x000fe20000800000 */
[----:B------:R-:W-:Y:S01]  /*18280*/  FMUL R79, R70, 0.25 ;  /* 0x3e800000464f7820 */ /* 0x000fe20000400000 */
[----:B------:R-:W-:Y:S01]  /*18290*/  FSEL R92, R92, R60, P1 ;  /* 0x0000003c5c5c7208 */ /* 0x000fe20000800000 */
[----:B------:R-:W-:Y:S01]  /*182a0*/  FMUL R83, R63, 0.25 ;  /* 0x3e8000003f537820 */ /* 0x000fe20000400000 */
[----:B------:R-:W-:Y:S01]  /*182b0*/  I2FP.F32.S32 R54, R91 ;  /* 0x0000005b00367245 */ /* 0x000fe20000201400 */
[----:B------:R-:W-:Y:S01]  /*182c0*/  FMUL R90, R61, 0.25 ;  /* 0x3e8000003d5a7820 */ /* 0x000fe20000400000 */
[----:B------:R-:W-:Y:S01]  /*182d0*/  I2FP.F32.S32 R62, R100 ;  /* 0x00000064003e7245 */ /* 0x000fe20000201400 */
[----:B------:R-:W-:Y:S01]  /*182e0*/  @!P4 FMUL R4, R4, 16777216 ;  /* 0x4b8000000404c820 */ /* 0x000fe20000400000 */
[----:B------:R-:W-:Y:S01]  /*182f0*/  I2FP.F32.S32 R60, R99 ;  /* 0x00000063003c7245 */ /* 0x000fe20000201400 */
[----:B------:R-:W-:Y:S01]  /*18300*/  @!P6 FMUL R3, R3, 16777216 ;  /* 0x4b8000000303e820 */ /* 0x000fe20000400000 */
        /* <DEDUP_REMOVED lines=33> */
[----:B------:R-:W-:Y:S01]  /*18520*/  FSEL R77, R77, R80, P1 ;  /* 0x000000504d4d7208 */ /* 0x000fe20000800000 */
[----:B------:R-:W-:Y:S01]  /*18530*/  FFMA.FTZ R103, R54, 1.1920928955078125e-07, R103 ;  /* 0x3400000036677823 */ /* 0x000fe20000010067 */
[----:B------:R-:W-:Y:S01]  /*18540*/  FSEL R78, R78, R71, P1 ;  /* 0x000000474e4e7208 */ /* 0x000fe20000800000 */
[----:B------:R-:W-:Y:S01]  /*18550*/  FFMA.FTZ R93, R62, 1.1920928955078125e-07, R93 ;  /* 0x340000003e5d7823 */ /* 0x000fe2000001005d */
[----:B------:R-:W-:Y:S01]  /*18560*/  FSEL R81, R81, R69, P1 ;  /* 0x0000004551517208 */ /* 0x000fe20000800000 */
[----:B------:R-:W-:Y:S01]  /*18570*/  FFMA.FTZ R95, R60, 1.1920928955078125e-07, R95 ;  /* 0x340000003c5f7823 */ /* 0x000fe2000001005f */
[----:B------:R-:W-:Y:S01]  /*18580*/  FSEL R79, R79, R70, P1 ;  /* 0x000000464f4f7208 */ /* 0x000fe20000800000 */
[----:B------:R-:W1:Y:S01]  /*18590*/  MUFU.RCP R54, R3 ;  /* 0x0000000300367308 */ /* 0x000e620000001000 */
[----:B------:R-:W-:Y:S01]  /*185a0*/  FSEL R82, R82, R68, P1 ;  /* 0x0000004452527208 */ /* 0x000fe20000800000 */
[----:B0-----:R-:W-:Y:S01]  /*185b0*/  FMUL R62, R5, R21 ;  /* 0x00000015053e7220 */ /* 0x001fe20000400000 */
[----:B------:R-:W-:Y:S01]  /*185c0*/  FSEL R83, R83, R63, P1 ;  /* 0x0000003f53537208 */ /* 0x000fe20000800000 */
[C---:B------:R-:W-:Y:S01]  /*185d0*/  FMUL R69, R5.reuse, R18 ;  /* 0x0000001205457220 */ /* 0x040fe20000400000 */
[----:B------:R-:W-:Y:S01]  /*185e0*/  FSEL R90, R90, R61, P1 ;  /* 0x0000003d5a5a7208 */ /* 0x000fe20000800000 */
[C---:B------:R-:W-:Y:S01]  /*185f0*/  FMUL R71, R5.reuse, R16 ;  /* 0x0000001005477220 */ /* 0x040fe20000400000 */
[C---:B------:R-:W-:Y:S01]  /*18600*/  FMUL R80, R5.reuse, R7 ;  /* 0x0000000705507220 */ /* 0x040fe20000400000 */
[C---:B------:R-:W-:Y:S01]  /*18610*/  FMUL R109, R5.reuse, R6 ;  /* 0x00000006056d7220 */ /* 0x040fe20000400000 */
[C---:B------:R-:W-:Y:S01]  /*18620*/  FMUL R112, R5.reuse, R25 ;  /* 0x0000001905707220 */ /* 0x040fe20000400000 */
[C---:B------:R-:W-:Y:S01]  /*18630*/  FMUL R119, R5.reuse, R29 ;  /* 0x0000001d05777220 */ /* 0x040fe20000400000 */
[C---:B------:R-:W-:Y:S01]  /*18640*/  FMUL R123, R5.reuse, R33 ;  /* 0x00000021057b7220 */ /* 0x040fe20000400000 */
[----:B------:R-:W0:Y:S01]  /*18650*/  MUFU.RCP R4, R4 ;  /* 0x0000000400047308 */ /* 0x000e220000001000 */
[C---:B------:R-:W-:Y:S01]  /*18660*/  FMUL R60, R5.reuse, R23 ;  /* 0x00000017053c7220 */ /* 0x040fe20000400000 */
        /* <DEDUP_REMOVED lines=22> */
[----:B------:R-:W-:-:S02]  /*187d0*/  FMUL R7, R5, R46 ;  /* 0x0000002e05077220 */ /* 0x000fc40000400000 */
[----:B------:R-:W2:Y:S01]  /*187e0*/  MUFU.RCP R5, R42 ;  /* 0x0000002a00057308 */ /* 0x000ea20000001000 */
[----:B------:R-:W-:Y:S01]  /*187f0*/  IADD3 R98, R89, -0x3f3504f3, RZ ;  /* 0xc0cafb0d59627810 */ /* 0x000fe20007ffe0ff */
[----:B------:R-:W-:-:S03]  /*18800*/  FMUL R108, R47, 0.25 ;  /* 0x3e8000002f6c7820 */ /* 0x000fc60000400000 */
[----:B------:R-:W-:Y:S01]  /*18810*/  LOP3.LUT R98, R98, 0xff800000, RZ, 0xc0, !PT ;  /* 0xff80000062627812 */ /* 0x000fe200078ec0ff */
[----:B------:R-:W-:Y:S01]  /*18820*/  FMUL R105, R51, 0.25 ;  /* 0x3e80000033697820 */ /* 0x000fe20000400000 */
[----:B------:R-:W-:Y:S01]  /*18830*/  FSEL R108, R108, R47, P1 ;  /* 0x0000002f6c6c7208 */ /* 0x000fe20000800000 */
[----:B------:R-:W-:Y:S01]  /*18840*/  FMUL R94, R59, 0.25 ;  /* 0x3e8000003b5e7820 */ /* 0x000fe20000400000 */
[----:B------:R-:W-:Y:S01]  /*18850*/  FMUL R102, R55, 0.25 ;  /* 0x3e80000037667820 */ /* 0x000fe20000400000 */
[-C--:B------:R-:W-:Y:S01]  /*18860*/  I2FP.F32.S32 R58, R98.reuse ;  /* 0x00000062003a7245 */ /* 0x080fe20000201400 */
[----:B------:R-:W-:Y:S02]  /*18870*/  IMAD.IADD R91, R86, 0x1, -R91 ;  /* 0x00000001565b7824 */ /* 0x000fe400078e0a5b */
        /* <DEDUP_REMOVED lines=64> */
[----:B------:R-:W-:Y:S01]  /*18c80*/  MOV R23, 0x3dc6b27f ;  /* 0x3dc6b27f00177802 */ /* 0x000fe20000000f00 */
[----:B------:R-:W-:Y:S01]  /*18c90*/  @!P2 FMUL R107, R107, 16777216 ;  /* 0x4b8000006b6ba820 */ /* 0x000fe20000400000 */
[----:B------:R-:W-:Y:S01]  /*18ca0*/  @!P2 FMUL R108, R108, 16777216 ;  /* 0x4b8000006c6ca820 */ /* 0x000fe20000400000 */
[----:B------:R-:W-:Y:S01]  /*18cb0*/  FSEL R105, R105, R51, P1 ;  /* 0x0000003369697208 */ /* 0x000fe20000800000 */
[----:B------:R-:W-:Y:S01]  /*18cc0*/  FADD R17, R91, -1 ;  /* 0xbf8000005b117421 */ /* 0x000fe20000000000 */
[----:B------:R-:W-:Y:S01]  /*18cd0*/  IADD3 R98, R89, -R98, RZ ;  /* 0x8000006259627210 */ /* 0x000fe20007ffe0ff */
[----:B------:R-:W-:Y:S01]  /*18ce0*/  FFMA.FTZ R97, R58, 1.1920928955078125e-07, R97 ;  /* 0x340000003a617823 */ /* 0x000fe20000010061 */
[----:B------:R-:W-:Y:S01]  /*18cf0*/  IADD3 R99, R88, -R99, RZ ;  /* 0x8000006358637210 */ /* 0x000fe20007ffe0ff */
[----:B-1----:R-:W-:Y:S01]  /*18d00*/  FMUL R3, R54, R215 ;  /* 0x000000d736037220 */ /* 0x002fe20000400000 */
[----:B------:R-:W-:Y:S01]  /*18d10*/  FSEL R94, R94, R59, P1 ;  /* 0x0000003b5e5e7208 */ /* 0x000fe20000800000 */
[----:B------:R-:W-:Y:S01]  /*18d20*/  FMUL R10, R54, R10 ;  /* 0x0000000a360a7220 */ /* 0x000fe20000400000 */
[----:B------:R-:W-:Y:S01]  /*18d30*/  FSEL R102, R102, R55, P1 ;  /* 0x0000003766667208 */ /* 0x000fe20000800000 */
        /* <DEDUP_REMOVED lines=29> */
[----:B------:R-:W-:Y:S01]  /*18f10*/  FMUL R154, R54, R154 ;  /* 0x0000009a369a7220 */ /* 0x000fe20000400000 */
[C---:B0-----:R-:W-:Y:S01]  /*18f20*/  FMUL R213, R4.reuse, R213 ;  /* 0x000000d504d57220 */ /* 0x041fe20000400000 */
        /* <DEDUP_REMOVED lines=31> */
[----:B------:R-:W-:-:S02]  /*19120*/  IMAD.IADD R100, R87, 0x1, -R100 ;  /* 0x0000000157647824 */ /* 0x000fc400078e0a64 */
[C---:B--2---:R-:W-:Y:S01]  /*19130*/  FMUL R4, R5.reuse, R107 ;  /* 0x0000006b05047220 */ /* 0x044fe20000400000 */
[----:B------:R-:W-:Y:S01]  /*19140*/  FMUL R19, R5, R108 ;  /* 0x0000006c05137220 */ /* 0x000fe20000400000 */
[----:B------:R-:W-:Y:S01]  /*19150*/  FFMA.FTZ R20, R17, R23, -0.16845393180847167969 ;  /* 0xbe2c7f3011147423 */ /* 0x000fe20000010017 */
[----:B------:R-:W-:Y:S01]  /*19160*/  FADD R98, R98, -1 ;  /* 0xbf80000062627421 */ /* 0x000fe20000000000 */
[----:B------:R-:W-:Y:S01]  /*19170*/  FADD R99, R99, -1 ;  /* 0xbf80000063637421 */ /* 0x000fe20000000000 */
[----:B------:R-:W-:Y:S01]  /*19180*/  FADD R100, R100, -1 ;  /* 0xbf80000064647421 */ /* 0x000fe20000000000 */
[----:B------:R-:W-:Y:S01]  /*19190*/  F2FP.F16.F32.PACK_AB R4, R4, R19 ;  /* 0x000000130404723e */ /* 0x000fe200000000ff */
[----:B------:R-:W-:Y:S01]  /*191a0*/  FFMA.FTZ R20, R17, R20, 0.1716887056827545166 ;  /* 0x3e2fcf2a11147423 */ /* 0x000fe20000010014 */
[-C--:B------:R-:W-:Y:S01]  /*191b0*/  FFMA.FTZ R19, R98, R23.reuse, -0.16845393180847167969 ;  /* 0xbe2c7f3062137423 */ /* 0x080fe20000010017 */
[-C--:B------:R-:W-:Y:S01]  /*191c0*/  FFMA.FTZ R22, R99, R23.reuse, -0.16845393180847167969 ;  /* 0xbe2c7f3063167423 */ /* 0x080fe20000010017 */
[----:B------:R-:W-:Y:S01]  /*191d0*/  FFMA.FTZ R23, R100, R23, -0.16845393180847167969 ;  /* 0xbe2c7f3064177423 */ /* 0x000fe20000010017 */
[----:B------:R-:W-:Y:S01]  /*191e0*/  FFMA.FTZ R20, R17, R20, -0.17900948226451873779 ;  /* 0xbe374e4311147423 */ /* 0x000fe20000010014 */
[----:B------:R-:W-:Y:S01]  /*191f0*/  FFMA.FTZ R19, R98, R19, 0.1716887056827545166 ;  /* 0x3e2fcf2a62137423 */ /* 0x000fe20000010013 */
[----:B------:R-:W-:Y:S01]  /*19200*/  FFMA.FTZ R22, R99, R22, 0.1716887056827545166 ;  /* 0x3e2fcf2a63167423 */ /* 0x000fe20000010016 */
[----:B------:R-:W-:Y:S01]  /*19210*/  FFMA.FTZ R23, R100, R23, 0.1716887056827545166 ;  /* 0x3e2fcf2a64177423 */ /* 0x000fe20000010017 */
[----:B------:R-:W-:Y:S01]  /*19220*/  FFMA.FTZ R20, R17, R20, 0.20512372255325317383 ;  /* 0x3e520bf411147423 */ /* 0x000fe20000010014 */
[----:B------:R-:W-:Y:S01]  /*19230*/  FFMA.FTZ R19, R98, R19, -0.17900948226451873779 ;  /* 0xbe374e4362137423 */ /* 0x000fe20000010013 */
[----:B------:R-:W-:Y:S01]  /*19240*/  FFMA.FTZ R22, R99, R22, -0.17900948226451873779 ;  /* 0xbe374e4363167423 */ /* 0x000fe20000010016 */
[----:B------:R-:W-:Y:S01]  /*19250*/  FFMA.FTZ R23, R100, R23, -0.17900948226451873779 ;  /* 0xbe374e4364177423 */ /* 0x000fe20000010017 */
[----:B------:R-:W-:Y:S01]  /*19260*/  FFMA.FTZ R20, R17, R20, -0.24046532809734344482 ;  /* 0xbe763c8b11147423 */ /* 0x000fe20000010014 */
[----:B------:R-:W-:Y:S01]  /*19270*/  @!P2 FMUL R65, R65, 16777216 ;  /* 0x4b8000004141a820 */ /* 0x000fe20000400000 */
[----:B------:R-:W-:Y:S01]  /*19280*/  @!P2 FMUL R52, R52, 16777216 ;  /* 0x4b8000003434a820 */ /* 0x000fe20000400000 */
[----:B------:R-:W-:Y:S01]  /*19290*/  FFMA.FTZ R19, R98, R19, 0.20512372255325317383 ;  /* 0x3e520bf462137423 */ /* 0x000fe20000010013 */
[----:B------:R-:W-:Y:S01]  /*192a0*/  FFMA.FTZ R22, R99, R22, 0.20512372255325317383 ;  /* 0x3e520bf463167423 */ /* 0x000fe20000010016 */
[----:B------:R-:W-:Y:S01]  /*192b0*/  FFMA.FTZ R23, R100, R23, 0.20512372255325317383 ;  /* 0x3e520bf464177423 */ /* 0x000fe20000010017 */
        /* <DEDUP_REMOVED lines=28> */
[----:B------:R-:W-:Y:S01]  /*19480*/  FFMA.FTZ R20, R17, R20, 0.28857114911079406738 ;  /* 0x3e93bf9911147423 */ /* 0x000fe20000010014 */
[C---:B------:R-:W-:Y:S01]  /*19490*/  FMUL R101, R5.reuse, R65 ;  /* 0x0000004105657220 */ /* 0x040fe20000400000 */
[----:B------:R-:W-:Y:S01]  /*194a0*/  FMUL R116, R5, R52 ;  /* 0x0000003405747220 */ /* 0x000fe20000400000 */
[----:B------:R-:W-:Y:S01]  /*194b0*/  FFMA.FTZ R19, R98, R19, -0.24046532809734344482 ;  /* 0xbe763c8b62137423 */ /* 0x000fe20000010013 */
[----:B------:R-:W-:Y:S01]  /*194c0*/  FFMA.FTZ R22, R99, R22, -0.24046532809734344482 ;  /* 0xbe763c8b63167423 */ /* 0x000fe20000010016 */
[----:B------:R-:W-:Y:S01]  /*194d0*/  FFMA.FTZ R23, R100, R23, -0.24046532809734344482 ;  /* 0xbe763c8b64177423 */ /* 0x000fe20000010017 */
        /* <DEDUP_REMOVED lines=28> */
[----:B------:R-:W-:Y:S01]  /*196a0*/  FFMA.FTZ R20, R17, R20, -0.36067417263984680176 ;  /* 0xbeb8aa4911147423 */ /* 0x000fe20000010014 */
[----:B------:R-:W-:Y:S01]  /*196b0*/  F2FP.F16.F32.PACK_AB R5, R6, R7 ;  /* 0x000000070605723e */ /* 0x000fe200000000ff */
[----:B------:R-:W-:Y:S01]  /*196c0*/  FFMA.FTZ R19, R98, R19, 0.28857114911079406738 ;  /* 0x3e93bf9962137423 */ /* 0x000fe20000010013 */
[----:B------:R-:W-:Y:S01]  /*196d0*/  F2FP.F16.F32.PACK_AB R6, R153, R152 ;  /* 0x000000989906723e */ /* 0x000fe200000000ff */
[----:B------:R-:W-:Y:S01]  /*196e0*/  FFMA.FTZ R22, R99, R22, 0.28857114911079406738 ;  /* 0x3e93bf9963167423 */ /* 0x000fe20000010016 */
[----:B------:R-:W-:Y:S01]  /*196f0*/  F2FP.F16.F32.PACK_AB R7, R155, R154 ;  /* 0x0000009a9b07723e */ /* 0x000fe200000000ff */
[----:B------:R-:W-:Y:S01]  /*19700*/  FFMA.FTZ R23, R100, R23, 0.28857114911079406738 ;  /* 0x3e93bf9964177423 */ /* 0x000fe20000010017 */
[----:B------:R-:W-:Y:S01]  /*19710*/  FFMA.FTZ R20, R17, R20, 0.48089820146560668945 ;  /* 0x3ef6384a11147423 */ /* 0x000fe20000010014 */
[----:B------:R-:W-:Y:S01]  /*19720*/  FFMA.FTZ R19, R98, R19, -0.36067417263984680176 ;  /* 0xbeb8aa4962137423 */ /* 0x000fe20000010013 */
[----:B------:R-:W-:Y:S01]  /*19730*/  FFMA.FTZ R22, R99, R22, -0.36067417263984680176 ;  /* 0xbeb8aa4963167423 */ /* 0x000fe20000010016 */
[----:B------:R-:W-:Y:S01]  /*19740*/  FFMA.FTZ R23, R100, R23, -0.36067417263984680176 ;  /* 0xbeb8aa4964177423 */ /* 0x000fe20000010017 */
[----:B------:R0:W-:Y:S01]  /*19750*/  STSM.16.M88.4 [R0], R4 ;  /* 0x0000000400007844 */ /* 0x0001e20000000200 */
[----:B------:R-:W-:Y:S01]  /*19760*/  ISETP.GE.U32.AND P0, PT, R86, 0x7f800000, PT ;  /* 0x7f8000005600780c */ /* 0x000fe20003f06070 */
[----:B------:R-:W-:Y:S01]  /*19770*/  FFMA.FTZ R20, R17, R20, -0.72134751081466674805 ;  /* 0xbf38aa3b11147423 */ /* 0x000fe20000010014 */
[----:B------:R-:W-:Y:S01]  /*19780*/  FFMA.FTZ R19, R98, R19, 0.48089820146560668945 ;  /* 0x3ef6384a62137423 */ /* 0x000fe20000010013 */
[----:B------:R-:W-:Y:S01]  /*19790*/  FFMA.FTZ R22, R99, R22, 0.48089820146560668945 ;  /* 0x3ef6384a63167423 */ /* 0x000fe20000010016 */
[----:B------:R-:W-:Y:S01]  /*197a0*/  FFMA.FTZ R23, R100, R23, 0.48089820146560668945 ;  /* 0x3ef6384a64177423 */ /* 0x000fe20000010017 */
[----:B------:R-:W-:Y:S01]  /*197b0*/  FMUL R20, R17, R20 ;  /* 0x0000001411147220 */ /* 0x000fe20000400000 */
[----:B------:R-:W-:Y:S01]  /*197c0*/  ISETP.GE.U32.AND P1, PT, R89, 0x7f800000, PT ;  /* 0x7f8000005900780c */ /* 0x000fe20003f26070 */
[----:B------:R-:W-:Y:S01]  /*197d0*/  FFMA.FTZ R19, R98, R19, -0.72134751081466674805 ;  /* 0xbf38aa3b62137423 */ /* 0x000fe20000010013 */
[----:B------:R-:W-:Y:S01]  /*197e0*/  ISETP.GE.U32.AND P5, PT, R88, 0x7f800000, PT ;  /* 0x7f8000005800780c */ /* 0x000fe20003fa6070 */
[----:B------:R-:W-:Y:S01]  /*197f0*/  FFMA.FTZ R22, R99, R22, -0.72134751081466674805 ;  /* 0xbf38aa3b63167423 */ /* 0x000fe20000010016 */
[----:B------:R-:W-:Y:S01]  /*19800*/  ISETP.GE.U32.AND P4, PT, R87, 0x7f800000, PT ;  /* 0x7f8000005700780c */ /* 0x000fe20003f86070 */
[----:B------:R-:W-:Y:S01]  /*19810*/  FFMA.FTZ R23, R100, R23, -0.72134751081466674805 ;  /* 0xbf38aa3b64177423 */ /* 0x000fe20000010017 */
[----:B------:R-:W-:Y:S01]  /*19820*/  FMUL R20, R17, R20 ;  /* 0x0000001411147220 */ /* 0x000fe20000400000 */
[----:B------:R-:W-:Y:S01]  /*19830*/  FMUL R19, R98, R19 ;  /* 0x0000001362137220 */ /* 0x000fe20000400000 */
[----:B------:R-:W-:Y:S01]  /*19840*/  FMUL R22, R99, R22 ;  /* 0x0000001663167220 */ /* 0x000fe20000400000 */
[----:B------:R-:W-:Y:S01]  /*19850*/  FMUL R23, R100, R23 ;  /* 0x0000001764177220 */ /* 0x000fe20000400000 */
[----:B------:R-:W-:Y:S01]  /*19860*/  FFMA.FTZ R20, R17, 1.4426950216293334961, R20 ;  /* 0x3fb8aa3b11147823 */ /* 0x000fe20000010014 */
[----:B0-----:R-:W-:Y:S01]  /*19870*/  @P0 MOV R5, 0x7f800000 ;  /* 0x7f80000000050802 */ /* 0x001fe20000000f00 */
[----:B------:R-:W-:Y:S01]  /*19880*/  FMUL R19, R98, R19 ;  /* 0x0000001362137220 */ /* 0x000fe20000400000 */
[----:B------:R-:W-:Y:S01]  /*19890*/  FMUL R22, R99, R22 ;  /* 0x0000001663167220 */ /* 0x000fe20000400000 */
[----:B------:R-:W-:Y:S01]  /*198a0*/  FMUL R23, R100, R23 ;  /* 0x0000001764177220 */ /* 0x000fe20000400000 */
[----:B------:R-:W-:Y:S01]  /*198b0*/  LOP3.LUT R72, R128, 0x7f, RZ, 0xc0, !PT ;  /* 0x0000007f80487812 */ /* 0x000fe200078ec0ff */
[----:B------:R-:W-:Y:S01]  /*198c0*/  FADD R103, R103, R20 ;  /* 0x0000001467677221 */ /* 0x000fe20000000000 */
[----:B------:R-:W-:Y:S01]  /*198d0*/  @P0 FFMA.FTZ R103, R86, R5, +INF ;  /* 0x7f80000056670423 */ /* 0x000fe20000010005 */
[----:B------:R-:W-:Y:S01]  /*198e0*/  FFMA.FTZ R98, R98, 1.4426950216293334961, R19 ;  /* 0x3fb8aa3b62627823 */ /* 0x000fe20000010013 */
[----:B------:R-:W-:Y:S01]  /*198f0*/  FFMA.FTZ R22, R99, 1.4426950216293334961, R22 ;  /* 0x3fb8aa3b63167823 */ /* 0x000fe20000010016 */
[----:B------:R-:W-:Y:S01]  /*19900*/  FFMA.FTZ R100, R100, 1.4426950216293334961, R23 ;  /* 0x3fb8aa3b64647823 */ /* 0x000fe20000010017 */
[----:B------:R-:W-:Y:S01]  /*19910*/  @P1 MOV R4, 0x7f800000 ;  /* 0x7f80000000041802 */ /* 0x000fe20000000f00 */
[----:B------:R-:W-:Y:S01]  /*19920*/  @P5 IMAD.MOV.U32 R5, RZ, RZ, 0x7f800000 ;  /* 0x7f800000ff055424 */ /* 0x000fe200078e00ff */
[----:B------:R-:W-:-:S02]  /*19930*/  @P4 MOV R6, 0x7f800000 ;  /* 0x7f80000000064802 */ /* 0x000fc40000000f00 */
[----:B------:R-:W-:Y:S01]  /*19940*/  LEA R72, R72, UR4, 0x4 ;  /* 0x0000000448487c11 */ /* 0x000fe2000f8e20ff */
[----:B------:R-:W-:Y:S01]  /*19950*/  FADD R97, R97, R98 ;  /* 0x0000006261617221 */ /* 0x000fe20000000000 */
[----:B------:R-:W-:Y:S01]  /*19960*/  FADD R95, R95, R22 ;  /* 0x000000165f5f7221 */ /* 0x000fe20000000000 */
[----:B------:R-:W-:Y:S01]  /*19970*/  FADD R93, R93, R100 ;  /* 0x000000645d5d7221 */ /* 0x000fe20000000000 */
[----:B------:R-:W-:Y:S01]  /*19980*/  @P1 FFMA.FTZ R97, R89, R4, +INF ;  /* 0x7f80000059611423 */ /* 0x000fe20000010004 */
[----:B------:R-:W-:Y:S01]  /*19990*/  @P5 FFMA.FTZ R95, R88, R5, +INF ;  /* 0x7f800000585f5423 */ /* 0x000fe20000010005 */
[----:B------:R-:W-:Y:S01]  /*199a0*/  @P4 FFMA.FTZ R93, R87, R6, +INF ;  /* 0x7f800000575d4423 */ /* 0x000fe20000010006 */
[----:B------:R-:W-:Y:S01]  /*199b0*/  BAR.SYNC.DEFER_BLOCKING 0x0 ;  /* 0x0000000000007b1d */ /* 0x000fe20000010000 */
[----:B------:R-:W-:Y:S02]  /*199c0*/  F2FP.F16.F32.PACK_AB R20, R104, R105 ;  /* 0x000000696814723e */ /* 0x000fe400000000ff */
[----:B------:R-:W-:-:S03]  /*199d0*/  F2FP.F16.F32.PACK_AB R21, R21, R18 ;  /* 0x000000121515723e */ /* 0x000fc600000000ff */
[----:B------:R-:W0:Y:S01]  /*199e0*/  LDS.128 R4, [R72] ;  /* 0x0000000048047984 */ /* 0x000e220000000c00 */
[----:B------:R-:W-:Y:S02]  /*199f0*/  F2FP.F16.F32.PACK_AB R22, R157, R156 ;  /* 0x0000009c9d16723e */ /* 0x000fe400000000ff */
[----:B------:R-:W-:Y:S01]  /*19a00*/  F2FP.F16.F32.PACK_AB R23, R159, R158 ;  /* 0x0000009e9f17723e */ /* 0x000fe200000000ff */
[----:B------:R-:W-:Y:S06]  /*19a10*/  BAR.SYNC.DEFER_BLOCKING 0x0 ;  /* 0x0000000000007b1d */ /* 0x000fec0000010000 */
[----:B------:R-:W-:Y:S02]  /*19a20*/  STSM.16.M88.4 [R0], R20 ;  /* 0x0000001400007844 */ /* 0x000fe40000000200 */
[----:B------:R-:W-:Y:S01]  /*19a30*/  BAR.SYNC.DEFER_BLOCKING 0x0 ;  /* 0x0000000000007b1d */ /* 0x000fe20000010000 */
[----:B------:R-:W-:-:S02]  /*19a40*/  F2FP.F16.F32.PACK_AB R25, R25, R16 ;  /* 0x000000101919723e */ /* 0x000fc400000000ff */
[----:B------:R-:W-:-:S03]  /*19a50*/  F2FP.F16.F32.PACK_AB R24, R24, R27 ;  /* 0x0000001b1818723e */ /* 0x000fc600000000ff */
[----:B------:R-:W1:Y:S01]  /*19a60*/  LDS.128 R16, [R72] ;  /* 0x0000000048107984 */ /* 0x000e620000000c00 */
[----:B------:R-:W-:Y:S02]  /*19a70*/  F2FP.F16.F32.PACK_AB R26, R161, R160 ;  /* 0x000000a0a11a723e */ /* 0x000fe400000000ff */
[----:B------:R-:W-:Y:S01]  /*19a80*/  F2FP.F16.F32.PACK_AB R27, R163, R162 ;  /* 0x000000a2a31b723e */ /* 0x000fe200000000ff */
[----:B------:R-:W-:Y:S06]  /*19a90*/  BAR.SYNC.DEFER_BLOCKING 0x0 ;  /* 0x0000000000007b1d */ /* 0x000fec0000010000 */
[----:B------:R-:W-:Y:S02]  /*19aa0*/  STSM.16.M88.4 [R0], R24 ;  /* 0x0000001800007844 */ /* 0x000fe40000000200 */
[----:B------:R-:W-:Y:S01]  /*19ab0*/  BAR.SYNC.DEFER_BLOCKING 0x0 ;  /* 0x0000000000007b1d */ /* 0x000fe20000010000 */
[----:B------:R-:W-:-:S02]  /*19ac0*/  F2FP.F16.F32.PACK_AB R32, R32, R31 ;  /* 0x0000001f2020723e */ /* 0x000fc400000000ff */
[----:B------:R-:W-:-:S03]  /*19ad0*/  F2FP.F16.F32.PACK_AB R28, R28, R35 ;  /* 0x000000231c1c723e */ /* 0x000fc600000000ff */
[----:B------:R-:W2:Y:S01]  /*19ae0*/  LDS.128 R20, [R72] ;  /* 0x0000000048147984 */ /* 0x000ea20000000c00 */
[----:B------:R-:W-:Y:S02]  /*19af0*/  F2FP.F16.F32.PACK_AB R29, R29, R38 ;  /* 0x000000261d1d723e */ /* 0x000fe400000000ff */
[----:B------:R-:W-:Y:S02]  /*19b00*/  F2FP.F16.F32.PACK_AB R30, R165, R164 ;  /* 0x000000a4a51e723e */ /* 0x000fe400000000ff */
[----:B------:R-:W-:Y:S01]  /*19b10*/  F2FP.F16.F32.PACK_AB R31, R167, R166 ;  /* 0x000000a6a71f723e */ /* 0x000fe200000000ff */
[----:B------:R-:W-:Y:S06]  /*19b20*/  BAR.SYNC.DEFER_BLOCKING 0x0 ;  /* 0x0000000000007b1d */ /* 0x000fec0000010000 */
[----:B------:R-:W-:Y:S02]  /*19b30*/  STSM.16.M88.4 [R0], R28 ;  /* 0x0000001c00007844 */ /* 0x000fe40000000200 */
[----:B------:R-:W-:Y:S01]  /*19b40*/  BAR.SYNC.DEFER_BLOCKING 0x0 ;  /* 0x0000000000007b1d */ /* 0x000fe20000010000 */
[----:B------:R-:W-:-:S02]  /*19b50*/  F2FP.F16.F32.PACK_AB R33, R33, R36 ;  /* 0x000000242121723e */ /* 0x000fc400000000ff */
[----:B------:R-:W-:-:S03]  /*19b60*/  F2FP.F16.F32.PACK_AB R34, R169, R168 ;  /* 0x000000a8a922723e */ /* 0x000fc600000000ff */
[----:B------:R-:W3:Y:S01]  /*19b70*/  LDS.128 R24, [R72] ;  /* 0x0000000048187984 */ /* 0x000ee20000000c00 */
[----:B------:R-:W-:Y:S01]  /*19b80*/  F2FP.F16.F32.PACK_AB R35, R171, R170 ;  /* 0x000000aaab23723e */ /* 0x000fe200000000ff */
[----:B------:R-:W-:Y:S06]  /*19b90*/  BAR.SYNC.DEFER_BLOCKING 0x0 ;  /* 0x0000000000007b1d */ /* 0x000fec0000010000 */
[----:B------:R-:W-:Y:S02]  /*19ba0*/  STSM.16.M88.4 [R0], R32 ;  /* 0x0000002000007844 */ /* 0x000fe40000000200 */
[----:B------:R-:W-:Y:S01]  /*19bb0*/  BAR.SYNC.DEFER_BLOCKING 0x0 ;  /* 0x0000000000007b1d */ /* 0x000fe20000010000 */
[----:B------:R-:W-:-:S02]  /*19bc0*/  F2FP.F16.F32.PACK_AB R36, R79, R42 ;  /* 0x0000002a4f24723e */ /* 0x000fc400000000ff */
[----:B------:R-:W-:-:S03]  /*19bd0*/  F2FP.F16.F32.PACK_AB R40, R40, R83 ;  /* 0x000000532828723e */ /* 0x000fc600000000ff */
[----:B------:R-:W4:Y:S01]  /*19be0*/  LDS.128 R28, [R72] ;  /* 0x00000000481c7984 */ /* 0x000f220000000c00 */
        /* <DEDUP_REMOVED lines=8> */
[----:B------:R-:W4:Y:S01]  /*19c70*/  LDS.128 R32, [R72] ;  /* 0x0000000048207984 */ /* 0x000f220000000c00 */
        /* <DEDUP_REMOVED lines=40> */
[----:B------:R-:W0:Y:S01]  /*19f00*/  S2UR UR10, SR_CTAID.Y ;  /* 0x00000000000a79c3 */ /* 0x000e220000002600 */
[----:B------:R-:W-:-:S07]  /*19f10*/  F2FP.F16.F32.PACK_AB R67, R199, R198 ;  /* 0x000000c6c743723e */ /* 0x000fce00000000ff */
[----:B------:R-:W-:Y:S01]  /*19f20*/  BAR.SYNC.DEFER_BLOCKING 0x0 ;  /* 0x0000000000007b1d */ /* 0x000fe20000010000 */
[----:B------:R-:W-:Y:S02]  /*19f30*/  F2FP.F16.F32.PACK_AB R116, R115, R116 ;  /* 0x000000747374723e */ /* 0x000fe400000000ff */
[----:B------:R-:W-:Y:S02]  /*19f40*/  F2FP.F16.F32.PACK_AB R117, R70, R71 ;  /* 0x000000474675723e */ /* 0x000fe400000000ff */
[----:B------:R-:W-:-:S03]  /*19f50*/  F2FP.F16.F32.PACK_AB R118, R201, R200 ;  /* 0x000000c8c976723e */ /* 0x000fc600000000ff */
[----:B------:R-:W1:Y:S01]  /*19f60*/  LDC R15, c[0x0][0x278] ;  /* 0x00009e00ff0f7b82 */ /* 0x000e620000000800 */
[----:B------:R-:W-:Y:S07]  /*19f70*/  STSM.16.M88.4 [R0], R64 ;  /* 0x0000004000007844 */ /* 0x000fee0000000200 */
[----:B------:R-:W-:Y:S01]  /*19f80*/  BAR.SYNC.DEFER_BLOCKING 0x0 ;  /* 0x0000000000007b1d */ /* 0x000fe20000010000 */
[----:B------:R-:W-:-:S05]  /*19f90*/  F2FP.F16.F32.PACK_AB R119, R203, R202 ;  /* 0x000000cacb77723e */ /* 0x000fca00000000ff */
[----:B------:R-:W4:Y:S02]  /*19fa0*/  LDS.128 R52, [R72] ;  /* 0x0000000048347984 */ /* 0x000f240000000c00 */
[----:B------:R-:W-:Y:S06]  /*19fb0*/  BAR.SYNC.DEFER_BLOCKING 0x0 ;  /* 0x0000000000007b1d */ /* 0x000fec0000010000 */
[----:B------:R-:W-:Y:S02]  /*19fc0*/  STSM.16.M88.4 [R0], R116 ;  /* 0x0000007400007844 */ /* 0x000fe40000000200 */
[----:B------:R-:W-:Y:S06]  /*19fd0*/  BAR.SYNC.DEFER_BLOCKING 0x0 ;  /* 0x0000000000007b1d */ /* 0x000fec0000010000 */
[----:B------:R-:W2:Y:S01]  /*19fe0*/  S2R R126, SR_CTAID.X ;  /* 0x00000000007e7919 */ /* 0x000ea20000002500 */
[----:B------:R-:W4:Y:S01]  /*19ff0*/  LDS.128 R64, [R72] ;  /* 0x0000000048407984 */ /* 0x000f220000000c00 */
[----:B------:R-:W-:-:S02]  /*1a000*/  F2FP.F16.F32.PACK_AB R76, R111, R114 ;  /* 0x000000726f4c723e */ /* 0x000fc400000000ff */
[----:B------:R-:W-:Y:S02]  /*1a010*/  F2FP.F16.F32.PACK_AB R77, R68, R69 ;  /* 0x00000045444d723e */ /* 0x000fe400000000ff */
[----:B------:R-:W-:Y:S02]  /*1a020*/  F2FP.F16.F32.PACK_AB R78, R205, R204 ;  /* 0x000000cccd4e723e */ /* 0x000fe400000000ff */
[----:B------:R-:W-:Y:S01]  /*1a030*/  F2FP.F16.F32.PACK_AB R79, R207, R206 ;  /* 0x000000cecf4f723e */ /* 0x000fe200000000ff */
[----:B------:R-:W-:Y:S01]  /*1a040*/  BAR.SYNC.DEFER_BLOCKING 0x0 ;  /* 0x0000000000007b1d */ /* 0x000fe20000010000 */
[----:B--2---:R-:W-:-:S05]  /*1a050*/  SHF.L.U32 R126, R126, 0x7, RZ ;  /* 0x000000077e7e7819 */ /* 0x004fca00000006ff */
[----:B------:R-:W-:Y:S01]  /*1a060*/  STSM.16.M88.4 [R0], R76 ;  /* 0x0000004c00007844 */ /* 0x000fe20000000200 */
[----:B------:R-:W-:-:S05]  /*1a070*/  LOP3.LUT R126, R126, 0x7f, R128, 0xf8, !PT ;  /* 0x0000007f7e7e7812 */ /* 0x000fca00078ef880 */
[----:B------:R-:W-:Y:S01]  /*1a080*/  IMAD R70, R126, UR9, RZ ;  /* 0x000000097e467c24 */ /* 0x000fe2000f8e02ff */
[----:B------:R-:W-:-:S03]  /*1a090*/  F2FP.F16.F32.PACK_AB R83, R11, R14 ;  /* 0x0000000e0b53723e */ /* 0x000fc600000000ff */
[C---:B------:R-:W-:Y:S02]  /*1a0a0*/  IMAD.SHL.U32 R75, R70.reuse, 0x2, RZ ;  /* 0x00000002464b7824 */ /* 0x040fe400078e00ff */
[----:B------:R-:W-:Y:S01]  /*1a0b0*/  IMAD.HI R14, R70, 0x2, RZ ;  /* 0x00000002460e7827 */ /* 0x000fe200078e02ff */
[----:B------:R-:W-:Y:S01]  /*1a0c0*/  BAR.SYNC.DEFER_BLOCKING 0x0 ;  /* 0x0000000000007b1d */ /* 0x000fe20000010000 */
[----:B------:R-:W-:Y:S02]  /*1a0d0*/  F2FP.F16.F32.PACK_AB R80, R101, R106 ;  /* 0x0000006a6550723e */ /* 0x000fe400000000ff */
[----:B------:R-:W-:Y:S02]  /*1a0e0*/  F2FP.F16.F32.PACK_AB R81, R62, R63 ;  /* 0x0000003f3e51723e */ /* 0x000fe400000000ff */
[----:B------:R-:W-:Y:S02]  /*1a0f0*/  F2FP.F16.F32.PACK_AB R82, R209, R208 ;  /* 0x000000d0d152723e */ /* 0x000fe400000000ff */
[----:B------:R-:W-:-:S02]  /*1a100*/  FSETP.NEU.AND P3, PT, R86, RZ, PT ;  /* 0x000000ff5600720b */ /* 0x000fc40003f6d000 */
[----:B------:R-:W-:Y:S02]  /*1a110*/  FSETP.NEU.AND P0, PT, R87, RZ, PT ;  /* 0x000000ff5700720b */ /* 0x000fe40003f0d000 */
[----:B------:R-:W-:Y:S01]  /*1a120*/  F2FP.F16.F32.PACK_AB R85, R60, R61 ;  /* 0x0000003d3c55723e */ /* 0x000fe200000000ff */
[----:B------:R-:W2:Y:S01]  /*1a130*/  LDC.64 R86, c[0x0][0x228] ;  /* 0x00008a00ff567b82 */ /* 0x000ea20000000a00 */
[----:B0-----:R-:W-:Y:S01]  /*1a140*/  UIMAD UR8, UR10, UR8, URZ ;  /* 0x000000080a0872a4 */ /* 0x001fe2000f8e023f */
[----:B------:R-:W0:Y:S01]  /*1a150*/  LDS.128 R68, [R72] ;  /* 0x0000000048447984 */ /* 0x000e220000000c00 */
[----:B------:R-:W-:-:S05]  /*1a160*/  F2FP.F16.F32.PACK_AB R84, R84, R91 ;  /* 0x0000005b5454723e */ /* 0x000fca00000000ff */
[----:B------:R-:W3:Y:S08]  /*1a170*/  LDC R101, c[0x0][0x278] ;  /* 0x00009e00ff657b82 */ /* 0x000ef00000000800 */
[----:B------:R-:W-:Y:S06]  /*1a180*/  BAR.SYNC.DEFER_BLOCKING 0x0 ;  /* 0x0000000000007b1d */ /* 0x000fec0000010000 */
[----:B------:R4:W-:Y:S02]  /*1a190*/  STSM.16.M88.4 [R0], R80 ;  /* 0x0000005000007844 */ /* 0x0009e40000000200 */
[----:B------:R-:W-:Y:S01]  /*1a1a0*/  BAR.SYNC.DEFER_BLOCKING 0x0 ;  /* 0x0000000000007b1d */ /* 0x000fe20000010000 */
[----:B------:R-:W-:-:S06]  /*1a1b0*/  USHF.L.U32 UR9, UR8, 0x1, URZ ;  /* 0x0000000108097899 */ /* 0x000fcc000800063f */
[----:B--2---:R-:W-:Y:S01]  /*1a1c0*/  IADD3 R74, P4, P5, R75, UR9, R86 ;  /* 0x000000094b4a7c10 */ /* 0x004fe2000fd9e056 */
[----:B------:R-:W-:Y:S01]  /*1a1d0*/  UIMAD.WIDE UR8, UR8, 0x2, URZ ;  /* 0x00000002080878a5 */ /* 0x000fe2000f8e023f */
[----:B------:R-:W2:Y:S05]  /*1a1e0*/  LDS.128 R60, [R72] ;  /* 0x00000000483c7984 */ /* 0x000eaa0000000c00 */
[----:B------:R-:W-:Y:S02]  /*1a1f0*/  IADD3.X R75, R14, UR9, R87, P4, P5 ;  /* 0x000000090e4b7c10 */ /* 0x000fe4000a7ea457 */
[----:B-1----:R-:W-:Y:S01]  /*1a200*/  SHF.L.U32 R73, R15, 0x1, RZ ;  /* 0x000000010f497819 */ /* 0x002fe200000006ff */
[----:B------:R-:W-:Y:S01]  /*1a210*/  BAR.SYNC.DEFER_BLOCKING 0x0 ;  /* 0x0000000000007b1d */ /* 0x000fe20000010000 */
[----:B------:R-:W-:-:S02]  /*1a220*/  F2FP.F16.F32.PACK_AB R86, R213, R212 ;  /* 0x000000d4d556723e */ /* 0x000fc400000000ff */
[----:B------:R-:W-:Y:S01]  /*1a230*/  F2FP.F16.F32.PACK_AB R87, R3, R10 ;  /* 0x0000000a0357723e */ /* 0x000fe200000000ff */
[----:B----4-:R-:W-:Y:S01]  /*1a240*/  IMAD R83, R15, 0x6, RZ ;  /* 0x000000060f537824 */ /* 0x010fe200078e02ff */
[----:B------:R-:W-:Y:S02]  /*1a250*/  IADD3 R10, P4, R73, R74, RZ ;  /* 0x0000004a490a7210 */ /* 0x000fe40007f9e0ff */
[----:B------:R-:W-:Y:S01]  /*1a260*/  FSETP.NEU.AND P2, PT, R89, RZ, PT ;  /* 0x000000ff5900720b */ /* 0x000fe20003f4d000 */
[C---:B------:R-:W-:Y:S02]  /*1a270*/  IMAD R91, R15.reuse, 0x14, RZ ;  /* 0x000000140f5b7824 */ /* 0x040fe400078e02ff */
[C---:B------:R-:W-:Y:S02]  /*1a280*/  IMAD R99, R15.reuse, 0x1c, RZ ;  /* 0x0000001c0f637824 */ /* 0x040fe400078e02ff */
[C---:B------:R-:W-:Y:S02]  /*1a290*/  IMAD R107, R15.reuse, 0x2a, RZ ;  /* 0x0000002a0f6b7824 */ /* 0x040fe400078e02ff */
[----:B------:R-:W-:-:S02]  /*1a2a0*/  IMAD R109, R15, 0x2c, RZ ;  /* 0x0000002c0f6d7824 */ /* 0x000fc400078e02ff */
[C---:B------:R-:W-:Y:S02]  /*1a2b0*/  IMAD R111, R15.reuse, 0x30, RZ ;  /* 0x000000300f6f7824 */ /* 0x040fe400078e02ff */
[C---:B------:R-:W-:Y:S02]  /*1a2c0*/  IMAD R113, R15.reuse, 0x32, RZ ;  /* 0x000000320f717824 */ /* 0x040fe400078e02ff */
[C---:B------:R-:W-:Y:S02]  /*1a2d0*/  IMAD R115, R15.reuse, 0x34, RZ ;  /* 0x000000340f737824 */ /* 0x040fe400078e02ff */
[C---:B------:R-:W-:Y:S02]  /*1a2e0*/  IMAD R119, R15.reuse, 0x3a, RZ ;  /* 0x0000003a0f777824 */ /* 0x040fe400078e02ff */
[C---:B------:R-:W-:Y:S01]  /*1a2f0*/  IMAD R117, R15.reuse, 0x38, RZ ;  /* 0x000000380f757824 */ /* 0x040fe200078e02ff */
[----:B------:R1:W-:Y:S01]  /*1a300*/  STSM.16.M88.4 [R0], R84 ;  /* 0x0000005400007844 */ /* 0x0003e20000000200 */
[----:B------:R-:W-:-:S02]  /*1a310*/  IMAD R121, R15, 0x3c, RZ ;  /* 0x0000003c0f797824 */ /* 0x000fc400078e02ff */
[C---:B------:R-:W-:Y:S01]  /*1a320*/  IMAD R123, R15.reuse, 0x3e, RZ ;  /* 0x0000003e0f7b7824 */ /* 0x040fe200078e02ff */
[----:B------:R-:W-:Y:S01]  /*1a330*/  BAR.SYNC.DEFER_BLOCKING 0x0 ;  /* 0x0000000000007b1d */ /* 0x000fe20000010000 */
[CC--:B------:R-:W-:Y:S01]  /*1a340*/  LEA R76, P5, R15.reuse, R74.reuse, 0x2 ;  /* 0x0000004a0f4c7211 */ /* 0x0c0fe200078a10ff */
[C---:B------:R-:W-:Y:S01]  /*1a350*/  IMAD R3, R15.reuse, 0x3, RZ ;  /* 0x000000030f037824 */ /* 0x040fe200078e02ff */
[CC--:B------:R-:W-:Y:S02]  /*1a360*/  LEA.HI.X.SX32 R11, R15.reuse, R75.reuse, 0x1, P4 ;  /* 0x0000004b0f0b7211 */ /* 0x0c0fe400020f0eff */
[----:B------:R-:W-:Y:S01]  /*1a370*/  PRMT R14, R4, 0x7632, R14 ;  /* 0x00007632040e7816 */ /* 0x000fe2000000000e */
[----:B------:R-:W-:Y:S01]  /*1a380*/  IMAD R125, R15, 0x42, RZ ;  /* 0x000000420f7d7824 */ /* 0x000fe200078e02ff */
[----:B------:R-:W-:Y:S01]  /*1a390*/  LEA.HI.X.SX32 R77, R73, R75, 0x1, P5 ;  /* 0x0000004b494d7211 */ /* 0x000fe200028f0eff */
[----:B------:R-:W-:Y:S01]  /*1a3a0*/  IMAD R127, R15, 0x44, RZ ;  /* 0x000000440f7f7824 */ /* 0x000fe200078e02ff */
[----:B------:R-:W-:Y:S01]  /*1a3b0*/  IADD3 R78, P5, R83, R74, RZ ;  /* 0x0000004a534e7210 */ /* 0x000fe20007fbe0ff */
[----:B------:R-:W-:-:S02]  /*1a3c0*/  IMAD R129, R15, 0x46, RZ ;  /* 0x000000460f817824 */ /* 0x000fc400078e02ff */
[C---:B------:R-:W-:Y:S02]  /*1a3d0*/  IMAD R133, R15.reuse, 0x4a, RZ ;  /* 0x0000004a0f857824 */ /* 0x040fe400078e02ff */
[C---:B------:R-:W-:Y:S02]  /*1a3e0*/  IMAD R131, R15.reuse, 0x48, RZ ;  /* 0x000000480f837824 */ /* 0x040fe400078e02ff */
[C---:B------:R-:W-:Y:S01]  /*1a3f0*/  IMAD R105, R15.reuse, 0x4e, RZ ;  /* 0x0000004e0f697824 */ /* 0x040fe200078e02ff */
[----:B------:R-:W-:Y:S01]  /*1a400*/  FSETP.NEU.AND P1, PT, R88, RZ, PT ;  /* 0x000000ff5800720b */ /* 0x000fe20003f2d000 */
[----:B-1----:R-:W-:Y:S01]  /*1a410*/  IMAD R87, R15, 0xc, RZ ;  /* 0x0000000c0f577824 */ /* 0x002fe200078e02ff */
[----:B------:R-:W-:Y:S01]  /*1a420*/  FSEL R103, R103, -INF , P3 ;  /* 0xff80000067677808 */ /* 0x000fe20001800000 */
[----:B------:R-:W-:Y:S01]  /*1a430*/  IMAD R85, R15, 0xa, RZ ;  /* 0x0000000a0f557824 */ /* 0x000fe200078e02ff */
[----:B------:R-:W-:Y:S01]  /*1a440*/  LEA.HI.X.SX32 R79, R3, R75, 0x1, P5 ;  /* 0x0000004b034f7211 */ /* 0x000fe200028f0eff */
[----:B------:R-:W-:Y:S01]  /*1a450*/  ULDC UR8, c[0x0][0x27c] ;  /* 0x00009f0000087ab9 */ /* 0x000fe20000000800 */
[----:B------:R1:W-:Y:S01]  /*1a460*/  STG.E.U16 desc[UR6][R74.64], R4 ;  /* 0x000000044a007986 */ /* 0x0003e2000c101506 */
[----:B------:R-:W-:-:S03]  /*1a470*/  IMAD R3, R15, 0x5, RZ ;  /* 0x000000050f037824 */ /* 0x000fc600078e02ff */
[----:B------:R4:W-:Y:S01]  /*1a480*/  STG.E.U16 desc[UR6][R10.64], R14 ;  /* 0x0000000e0a007986 */ /* 0x0009e2000c101506 */
[----:B------:R-:W-:-:S03]  /*1a490*/  SHF.L.U32 R73, R15, 0x2, RZ ;  /* 0x000000020f497819 */ /* 0x000fc600000006ff */
[----:B------:R0:W-:Y:S01]  /*1a4a0*/  STG.E.U16 desc[UR6][R76.64], R5 ;  /* 0x000000054c007986 */ /* 0x0001e2000c101506 */
[-C--:B-1----:R-:W-:Y:S02]  /*1a4b0*/  IADD3 R4, P6, R87, R74.reuse, RZ ;  /* 0x0000004a57047210 */ /* 0x082fe40007fde0ff */
[----:B----4-:R-:W-:Y:S02]  /*1a4c0*/  PRMT R11, R5, 0x7632, R11 ;  /* 0x00007632050b7816 */ /* 0x010fe4000000000b */
[-C--:B------:R-:W-:Y:S02]  /*1a4d0*/  IADD3 R10, P5, R85, R74.reuse, RZ ;  /* 0x0000004a550a7210 */ /* 0x080fe40007fbe0ff */
[----:B0-----:R-:W-:Y:S01]  /*1a4e0*/  LEA.HI.X.SX32 R5, R83, R75, 0x1, P6 ;  /* 0x0000004b53057211 */ /* 0x001fe200030f0eff */
[C---:B------:R-:W-:Y:S01]  /*1a4f0*/  IMAD R83, R15.reuse, 0xe, RZ ;  /* 0x0000000e0f537824 */ /* 0x040fe200078e02ff */
[----:B------:R-:W-:Y:S01]  /*1a500*/  LEA R80, P4, R15, R74, 0x3 ;  /* 0x0000004a0f507211 */ /* 0x000fe200078818ff */
[----:B------:R0:W-:Y:S01]  /*1a510*/  STG.E.U16 desc[UR6][R78.64], R11 ;  /* 0x0000000b4e007986 */ /* 0x0001e2000c101506 */
[----:B------:R-:W-:-:S02]  /*1a520*/  PRMT R0, R6, 0x7632, R0 ;  /* 0x0000763206007816 */ /* 0x000fc40000000000 */
[-C--:B------:R-:W-:Y:S01]  /*1a530*/  LEA.HI.X.SX32 R81, R73, R75.reuse, 0x1, P4 ;  /* 0x0000004b49517211 */ /* 0x080fe200020f0eff */
[----:B------:R-:W-:Y:S01]  /*1a540*/  IMAD.SHL.U32 R73, R15, 0x8, RZ ;  /* 0x000000080f497824 */ /* 0x000fe200078e00ff */
[-C--:B------:R-:W-:Y:S01]  /*1a550*/  IADD3 R76, P4, R83, R74.reuse, RZ ;  /* 0x0000004a534c7210 */ /* 0x080fe20007f9e0ff */
[----:B------:R-:W-:Y:S01]  /*1a560*/  IMAD R89, R15, 0x12, RZ ;  /* 0x000000120f597824 */ /* 0x000fe200078e02ff */
[-C--:B0-----:R-:W-:Y:S01]  /*1a570*/  LEA.HI.X.SX32 R11, R3, R75.reuse, 0x1, P5 ;  /* 0x0000004b030b7211 */ /* 0x081fe200028f0eff */
[C---:B------:R-:W-:Y:S01]  /*1a580*/  IMAD R3, R15.reuse, 0x7, RZ ;  /* 0x000000070f037824 */ /* 0x040fe200078e02ff */
[----:B------:R-:W-:Y:S01]  /*1a590*/  LEA R78, P5, R15, R74, 0x4 ;  /* 0x0000004a0f4e7211 */ /* 0x000fe200078a20ff */
[----:B------:R-:W-:Y:S03]  /*1a5a0*/  STG.E.U16 desc[UR6][R80.64], R6 ;  /* 0x0000000650007986 */ /* 0x000fe6000c101506 */
[-C--:B------:R-:W-:Y:S01]  /*1a5b0*/  LEA.HI.X.SX32 R77, R3, R75.reuse, 0x1, P4 ;  /* 0x0000004b034d7211 */ /* 0x080fe200020f0eff */
[----:B------:R0:W-:Y:S01]  /*1a5c0*/  STG.E.U16 desc[UR6][R10.64], R0 ;  /* 0x000000000a007986 */ /* 0x0001e2000c101506 */
[----:B------:R-:W-:Y:S01]  /*1a5d0*/  IMAD R3, R15, 0x9, RZ ;  /* 0x000000090f037824 */ /* 0x000fe200078e02ff */
[----:B------:R-:W-:-:S02]  /*1a5e0*/  LEA.HI.X.SX32 R79, R73, R75, 0x1, P5 ;  /* 0x0000004b494f7211 */ /* 0x000fc400028f0eff */
[----:B------:R1:W-:Y:S01]  /*1a5f0*/  STG.E.U16 desc[UR6][R4.64], R7 ;  /* 0x0000000704007986 */ /* 0x0003e2000c101506 */
[----:B------:R-:W-:Y:S01]  /*1a600*/  PRMT R14, R7, 0x7632, R14 ;  /* 0x00007632070e7816 */ /* 0x000fe2000000000e */
[----:B------:R-:W-:Y:S01]  /*1a610*/  IMAD R73, R15, 0x16, RZ ;  /* 0x000000160f497824 */ /* 0x000fe200078e02ff */
[-C--:B0-----:R-:W-:Y:S02]  /*1a620*/  IADD3 R10, P4, R89, R74.reuse, RZ ;  /* 0x0000004a590a7210 */ /* 0x081fe40007f9e0ff */
[-C--:B-1----:R-:W-:Y:S02]  /*1a630*/  IADD3 R4, P5, R91, R74.reuse, RZ ;  /* 0x0000004a5b047210 */ /* 0x082fe40007fbe0ff */
[-C--:B------:R-:W-:Y:S02]  /*1a640*/  LEA.HI.X.SX32 R11, R3, R75.reuse, 0x1, P4 ;  /* 0x0000004b030b7211 */ /* 0x080fe400020f0eff */
[----:B------:R-:W-:Y:S01]  /*1a650*/  PRMT R0, R16, 0x7632, R0 ;  /* 0x0000763210007816 */ /* 0x000fe20000000000 */
[----:B------:R-:W-:Y:S01]  /*1a660*/  IMAD R3, R15, 0xb, RZ ;  /* 0x0000000b0f037824 */ /* 0x000fe200078e02ff */
[----:B------:R-:W-:Y:S01]  /*1a670*/  LEA.HI.X.SX32 R5, R85, R75, 0x1, P5 ;  /* 0x0000004b55057211 */ /* 0x000fe200028f0eff */
[----:B------:R0:W-:Y:S01]  /*1a680*/  STG.E.U16 desc[UR6][R76.64], R14 ;  /* 0x0000000e4c007986 */ /* 0x0001e2000c101506 */
[----:B------:R-:W-:Y:S01]  /*1a690*/  IADD3 R6, P5, R73, R74, RZ ;  /* 0x0000004a49067210 */ /* 0x000fe20007fbe0ff */
[----:B------:R-:W-:-:S02]  /*1a6a0*/  IMAD R85, R15, 0x1a, RZ ;  /* 0x0000001a0f557824 */ /* 0x000fc400078e02ff */
[----:B------:R1:W-:Y:S01]  /*1a6b0*/  STG.E.U16 desc[UR6][R78.64], R16 ;  /* 0x000000104e007986 */ /* 0x0003e2000c101506 */
[----:B------:R-:W-:Y:S01]  /*1a6c0*/  IMAD R81, R15, 0x18, RZ ;  /* 0x000000180f517824 */ /* 0x000fe200078e02ff */
[----:B------:R-:W-:Y:S02]  /*1a6d0*/  LEA.HI.X.SX32 R7, R3, R75, 0x1, P5 ;  /* 0x0000004b03077211 */ /* 0x000fe400028f0eff */
[----:B------:R4:W-:Y:S01]  /*1a6e0*/  STG.E.U16 desc[UR6][R10.64], R0 ;  /* 0x000000000a007986 */ /* 0x0009e2000c101506 */
[----:B------:R-:W-:-:S03]  /*1a6f0*/  IMAD R3, R15, 0xd, RZ ;  /* 0x0000000d0f037824 */ /* 0x000fc600078e02ff */
[----:B------:R3:W-:Y:S01]  /*1a700*/  STG.E.U16 desc[UR6][R4.64], R17 ;  /* 0x0000001104007986 */ /* 0x0007e2000c101506 */
[----:B0-----:R-:W-:Y:S01]  /*1a710*/  IADD3 R76, P4, R81, R74, RZ ;  /* 0x0000004a514c7210 */ /* 0x001fe20007f9e0ff */
[----:B-1----:R-:W-:-:S03]  /*1a720*/  IMAD R79, R15, 0x1e, RZ ;  /* 0x0000001e0f4f7824 */ /* 0x002fc600078e02ff */
[----:B------:R-:W-:Y:S02]  /*1a730*/  LEA.HI.X.SX32 R77, R87, R75, 0x1, P4 ;  /* 0x0000004b574d7211 */ /* 0x000fe400020f0eff */
[-C--:B----4-:R-:W-:Y:S02]  /*1a740*/  IADD3 R10, P6, R99, R74.reuse, RZ ;  /* 0x0000004a630a7210 */ /* 0x090fe40007fde0ff */
[----:B---3--:R-:W-:Y:S02]  /*1a750*/  PRMT R5, R17, 0x7632, R5 ;  /* 0x0000763211057816 */ /* 0x008fe40000000005 */
[----:B------:R-:W-:-:S03]  /*1a760*/  IADD3 R4, P5, R85, R74, RZ ;  /* 0x0000004a55047210 */ /* 0x000fc60007fbe0ff */
[----:B------:R0:W-:Y:S01]  /*1a770*/  STG.E.U16 desc[UR6][R6.64], R5 ;  /* 0x0000000506007986 */ /* 0x0001e2000c101506 */
[----:B------:R-:W-:Y:S02]  /*1a780*/  PRMT R0, R18, 0x7632, R0 ;  /* 0x0000763212007816 */ /* 0x000fe40000000000 */
[-C--:B------:R-:W-:Y:S01]  /*1a790*/  LEA.HI.X.SX32 R11, R83, R75.reuse, 0x1, P6 ;  /* 0x0000004b530b7211 */ /* 0x080fe200030f0eff */
[C---:B------:R-:W-:Y:S01]  /*1a7a0*/  IMAD R83, R15.reuse, 0x22, RZ ;  /* 0x000000220f537824 */ /* 0x040fe200078e02ff */
[C---:B------:R-:W-:Y:S01]  /*1a7b0*/  SHF.L.U32 R17, R15.reuse, 0x4, RZ ;  /* 0x000000040f117819 */ /* 0x040fe200000006ff */
[----:B------:R-:W-:Y:S01]  /*1a7c0*/  IMAD R87, R15, 0x24, RZ ;  /* 0x000000240f577824 */ /* 0x000fe200078e02ff */
[-C--:B0-----:R-:W-:Y:S01]  /*1a7d0*/  LEA.HI.X.SX32 R5, R3, R75.reuse, 0x1, P5 ;  /* 0x0000004b03057211 */ /* 0x081fe200028f0eff */
[----:B------:R-:W-:Y:S01]  /*1a7e0*/  IMAD R3, R15, 0xf, RZ ;  /* 0x0000000f0f037824 */ /* 0x000fe200078e02ff */
[-C--:B------:R-:W-:Y:S02]  /*1a7f0*/  IADD3 R6, P4, R79, R74.reuse, RZ ;  /* 0x0000004a4f067210 */ /* 0x080fe40007f9e0ff */
[----:B------:R-:W-:Y:S01]  /*1a800*/  LEA R16, P5, R101, R74, 0x5 ;  /* 0x0000004a65107211 */ /* 0x000fe200078a28ff */
[----:B------:R0:W-:Y:S01]  /*1a810*/  STG.E.U16 desc[UR6][R76.64], R18 ;  /* 0x000000124c007986 */ /* 0x0001e2000c101506 */
[-C--:B------:R-:W-:Y:S01]  /*1a820*/  LEA.HI.X.SX32 R7, R3, R75.reuse, 0x1, P4 ;  /* 0x0000004b03077211 */ /* 0x080fe200020f0eff */
[----:B------:R-:W-:Y:S01]  /*1a830*/  IMAD R3, R15, 0x11, RZ ;  /* 0x000000110f037824 */ /* 0x000fe200078e02ff */
[----:B------:R-:W-:Y:S01]  /*1a840*/  PRMT R14, R19, 0x7632, R14 ;  /* 0x00007632130e7816 */ /* 0x000fe2000000000e */
[----:B------:R1:W-:Y:S01]  /*1a850*/  STG.E.U16 desc[UR6][R4.64], R0 ;  /* 0x0000000004007986 */ /* 0x0003e2000c101506 */
[----:B------:R-:W-:-:S03]  /*1a860*/  LEA.HI.X.SX32 R17, R17, R75, 0x1, P5 ;  /* 0x0000004b11117211 */ /* 0x000fc600028f0eff */
[----:B------:R3:W-:Y:S01]  /*1a870*/  STG.E.U16 desc[UR6][R10.64], R19 ;  /* 0x000000130a007986 */ /* 0x0007e2000c101506 */
[----:B0-----:R-:W-:Y:S01]  /*1a880*/  IMAD R77, R15, 0x26, RZ ;  /* 0x000000260f4d7824 */ /* 0x001fe200078e02ff */
[-C--:B-1----:R-:W-:Y:S02]  /*1a890*/  IADD3 R4, P4, R83, R74.reuse, RZ ;  /* 0x0000004a53047210 */ /* 0x082fe40007f9e0ff */
[-C--:B---3--:R-:W-:Y:S01]  /*1a8a0*/  IADD3 R10, P5, R87, R74.reuse, RZ ;  /* 0x0000004a570a7210 */ /* 0x088fe20007fbe0ff */
[----:B------:R0:W-:Y:S01]  /*1a8b0*/  STG.E.U16 desc[UR6][R6.64], R14 ;  /* 0x0000000e06007986 */ /* 0x0001e2000c101506 */
[-C--:B------:R-:W-:Y:S01]  /*1a8c0*/  LEA.HI.X.SX32 R5, R3, R75.reuse, 0x1, P4 ;  /* 0x0000004b03057211 */ /* 0x080fe200020f0eff */
[----:B------:R-:W-:Y:S01]  /*1a8d0*/  IMAD R3, R15, 0x13, RZ ;  /* 0x000000130f037824 */ /* 0x000fe200078e02ff */
[----:B------:R-:W-:Y:S02]  /*1a8e0*/  PRMT R0, R20, 0x7632, R0 ;  /* 0x0000763214007816 */ /* 0x000fe40000000000 */
[----:B------:R-:W-:Y:S01]  /*1a8f0*/  LEA.HI.X.SX32 R11, R89, R75, 0x1, P5 ;  /* 0x0000004b590b7211 */ /* 0x000fe200028f0eff */
[----:B------:R-:W-:Y:S01]  /*1a900*/  STG.E.U16 desc[UR6][R16.64], R20 ;  /* 0x0000001410007986 */ /* 0x000fe2000c101506 */
[----:B------:R-:W-:Y:S01]  /*1a910*/  IMAD R89, R15, 0x28, RZ ;  /* 0x000000280f597824 */ /* 0x000fe200078e02ff */
[----:B0-----:R-:W-:-:S02]  /*1a920*/  IADD3 R6, P5, R77, R74, RZ ;  /* 0x0000004a4d067210 */ /* 0x001fc40007fbe0ff */
[----:B------:R0:W-:Y:S02]  /*1a930*/  STG.E.U16 desc[UR6][R4.64], R0 ;  /* 0x0000000004007986 */ /* 0x0001e4000c101506 */
[-C--:B------:R-:W-:Y:S01]  /*1a940*/  LEA.HI.X.SX32 R7, R3, R75.reuse, 0x1, P5 ;  /* 0x0000004b03077211 */ /* 0x080fe200028f0eff */
[----:B------:R-:W-:Y:S01]  /*1a950*/  IMAD R3, R15, 0x15, RZ ;  /* 0x000000150f037824 */ /* 0x000fe200078e02ff */
[----:B------:R1:W-:Y:S01]  /*1a960*/  STG.E.U16 desc[UR6][R10.64], R21 ;  /* 0x000000150a007986 */ /* 0x0003e2000c101506 */
[-C--:B------:R-:W-:Y:S02]  /*1a970*/  IADD3 R18, P4, R89, R74.reuse, RZ ;  /* 0x0000004a59127210 */ /* 0x080fe40007f9e0ff */
[----:B0-----:R-:W-:Y:S02]  /*1a980*/  PRMT R5, R21, 0x7632, R5 ;  /* 0x0000763215057816 */ /* 0x001fe40000000005 */
[-C--:B------:R-:W-:Y:S01]  /*1a990*/  IADD3 R4, P5, R107, R74.reuse, RZ ;  /* 0x0000004a6b047210 */ /* 0x080fe20007fbe0ff */
[----:B-1----:R-:W-:Y:S01]  /*1a9a0*/  IMAD R21, R15, 0x2e, RZ ;  /* 0x0000002e0f157824 */ /* 0x002fe200078e02ff */
[----:B------:R-:W-:Y:S01]  /*1a9b0*/  IADD3 R10, P6, R109, R74, RZ ;  /* 0x0000004a6d0a7210 */ /* 0x000fe20007fde0ff */
[----:B------:R0:W-:Y:S01]  /*1a9c0*/  STG.E.U16 desc[UR6][R6.64], R5 ;  /* 0x0000000506007986 */ /* 0x0001e2000c101506 */
[----:B------:R-:W-:-:S02]  /*1a9d0*/  LEA.HI.X.SX32 R19, R91, R75, 0x1, P4 ;  /* 0x0000004b5b137211 */ /* 0x000fc400020f0eff */
[----:B------:R-:W-:Y:S02]  /*1a9e0*/  PRMT R0, R22, 0x7632, R0 ;  /* 0x0000763216007816 */ /* 0x000fe40000000000 */
[-C--:B------:R-:W-:Y:S02]  /*1a9f0*/  LEA.HI.X.SX32 R11, R73, R75.reuse, 0x1, P6 ;  /* 0x0000004b490b7211 */ /* 0x080fe400030f0eff */
[----:B------:R-:W1:Y:S01]  /*1aa00*/  LDC R73, c[0x0][0x278] ;  /* 0x00009e00ff497b82 */ /* 0x000e620000000800 */
[-C--:B0-----:R-:W-:Y:S01]  /*1aa10*/  LEA.HI.X.SX32 R5, R3, R75.reuse, 0x1, P5 ;  /* 0x0000004b03057211 */ /* 0x081fe200028f0eff */
[----:B------:R-:W-:Y:S01]  /*1aa20*/  IMAD R3, R15, 0x17, RZ ;  /* 0x000000170f037824 */ /* 0x000fe200078e02ff */
[-C--:B------:R-:W-:Y:S01]  /*1aa30*/  IADD3 R6, P5, R21, R74.reuse, RZ ;  /* 0x0000004a15067210 */ /* 0x080fe20007fbe0ff */
[----:B------:R-:W-:Y:S01]  /*1aa40*/  STG.E.U16 desc[UR6][R18.64], R22 ;  /* 0x0000001612007986 */ /* 0x000fe2000c101506 */
[----:B------:R-:W-:Y:S02]  /*1aa50*/  IADD3 R16, P4, R111, R74, RZ ;  /* 0x0000004a6f107210 */ /* 0x000fe40007f9e0ff */
[----:B------:R-:W-:Y:S01]  /*1aa60*/  LEA.HI.X.SX32 R7, R3, R75, 0x1, P5 ;  /* 0x0000004b03077211 */ /* 0x000fe200028f0eff */
[----:B------:R0:W-:Y:S01]  /*1aa70*/  STG.E.U16 desc[UR6][R4.64], R0 ;  /* 0x0000000004007986 */ /* 0x0001e2000c101506 */
[----:B------:R-:W-:Y:S01]  /*1aa80*/  IMAD R3, R15, 0x19, RZ ;  /* 0x000000190f037824 */ /* 0x000fe200078e02ff */
[----:B------:R-:W-:-:S02]  /*1aa90*/  PRMT R14, R23, 0x7632, R14 ;  /* 0x00007632170e7816 */ /* 0x000fc4000000000e */
[----:B------:R3:W-:Y:S01]  /*1aaa0*/  STG.E.U16 desc[UR6][R10.64], R23 ;  /* 0x000000170a007986 */ /* 0x0007e2000c101506 */
[----:B------:R-:W-:Y:S02]  /*1aab0*/  LEA.HI.X.SX32 R17, R81, R75, 0x1, P4 ;  /* 0x0000004b51117211 */ /* 0x000fe400020f0eff */
[----:B0-----:R-:W-:Y:S01]  /*1aac0*/  IADD3 R4, P5, R113, R74, RZ ;  /* 0x0000004a71047210 */ /* 0x001fe20007fbe0ff */
[----:B---3--:R-:W-:-:S03]  /*1aad0*/  IMAD R23, R15, 0x36, RZ ;  /* 0x000000360f177824 */ /* 0x008fc600078e02ff */
[-C--:B------:R-:W-:Y:S01]  /*1aae0*/  LEA.HI.X.SX32 R5, R3, R75.reuse, 0x1, P5 ;  /* 0x0000004b03057211 */ /* 0x080fe200028f0eff */
[----:B------:R0:W-:Y:S01]  /*1aaf0*/  STG.E.U16 desc[UR6][R6.64], R14 ;  /* 0x0000000e06007986 */ /* 0x0001e2000c101506 */
[----:B------:R-:W-:Y:S01]  /*1ab00*/  PRMT R0, R24, 0x7632, R0 ;  /* 0x0000763218007816 */ /* 0x000fe20000000000 */
[----:B------:R-:W-:Y:S01]  /*1ab10*/  IMAD R3, R15, 0x1b, RZ ;  /* 0x0000001b0f037824 */ /* 0x000fe200078e02ff */
[-C--:B------:R-:W-:Y:S01]  /*1ab20*/  IADD3 R18, P6, R115, R74.reuse, RZ ;  /* 0x0000004a73127210 */ /* 0x080fe20007fde0ff */
[----:B------:R-:W-:Y:S03]  /*1ab30*/  STG.E.U16 desc[UR6][R16.64], R24 ;  /* 0x0000001810007986 */ /* 0x000fe6000c101506 */
[----:B------:R-:W-:Y:S01]  /*1ab40*/  LEA.HI.X.SX32 R19, R85, R75, 0x1, P6 ;  /* 0x0000004b55137211 */ /* 0x000fe200030f0eff */
[----:B------:R3:W-:Y:S01]  /*1ab50*/  STG.E.U16 desc[UR6][R4.64], R0 ;  /* 0x0000000004007986 */ /* 0x0007e2000c101506 */
[----:B0-----:R-:W-:-:S04]  /*1ab60*/  IADD3 R6, P5, R23, R74, RZ ;  /* 0x0000004a17067210 */ /* 0x001fc80007fbe0ff */
[----:B------:R-:W-:Y:S01]  /*1ab70*/  LEA.HI.X.SX32 R7, R3, R75, 0x1, P5 ;  /* 0x0000004b03077211 */ /* 0x000fe200028f0eff */
[----:B------:R-:W-:Y:S01]  /*1ab80*/  IMAD R3, R15, 0x1d, RZ ;  /* 0x0000001d0f037824 */ /* 0x000fe200078e02ff */
[----:B---3--:R-:W-:Y:S02]  /*1ab90*/  PRMT R5, R25, 0x7632, R5 ;  /* 0x0000763219057816 */ /* 0x008fe40000000005 */
[-C--:B------:R-:W-:Y:S01]  /*1aba0*/  IADD3 R4, P5, R119, R74.reuse, RZ ;  /* 0x0000004a77047210 */ /* 0x080fe20007fbe0ff */
[----:B------:R0:W-:Y:S01]  /*1abb0*/  STG.E.U16 desc[UR6][R18.64], R25 ;  /* 0x0000001912007986 */ /* 0x0001e2000c101506 */
[----:B------:R-:W-:-:S03]  /*1abc0*/  IADD3 R10, P4, R117, R74, RZ ;  /* 0x0000004a750a7210 */ /* 0x000fc60007f9e0ff */
[----:B------:R3:W-:Y:S01]  /*1abd0*/  STG.E.U16 desc[UR6][R6.64], R5 ;  /* 0x0000000506007986 */ /* 0x0007e2000c101506 */
[-C--:B------:R-:W-:Y:S02]  /*1abe0*/  LEA.HI.X.SX32 R11, R99, R75.reuse, 0x1, P4 ;  /* 0x0000004b630b7211 */ /* 0x080fe400020f0eff */
[-C--:B------:R-:W-:Y:S02]  /*1abf0*/  IADD3 R16, P6, R121, R74.reuse, RZ ;  /* 0x0000004a79107210 */ /* 0x080fe40007fde0ff */
[----:B------:R-:W-:Y:S01]  /*1ac00*/  PRMT R0, R26, 0x7632, R0 ;  /* 0x000076321a007816 */ /* 0x000fe20000000000 */
[----:B------:R4:W-:Y:S01]  /*1ac10*/  STG.E.U16 desc[UR6][R10.64], R26 ;  /* 0x0000001a0a007986 */ /* 0x0009e2000c101506 */
[----:B0-----:R-:W-:Y:S02]  /*1ac20*/  SHF.L.U32 R19, R15, 0x5, RZ ;  /* 0x000000050f137819 */ /* 0x001fe400000006ff */
[----:B---3--:R-:W-:Y:S01]  /*1ac30*/  LEA.HI.X.SX32 R5, R3, R75, 0x1, P5 ;  /* 0x0000004b03057211 */ /* 0x008fe200028f0eff */
[----:B------:R-:W-:Y:S01]  /*1ac40*/  IMAD R3, R15, 0x1f, RZ ;  /* 0x0000001f0f037824 */ /* 0x000fe200078e02ff */
[----:B------:R-:W-:-:S02]  /*1ac50*/  IADD3 R6, P4, R123, R74, RZ ;  /* 0x0000004a7b067210 */ /* 0x000fc40007f9e0ff */
[-C--:B-1----:R-:W-:Y:S01]  /*1ac60*/  LEA R18, P5, R73, R74.reuse, 0x6 ;  /* 0x0000004a49127211 */ /* 0x082fe200078a30ff */
[----:B------:R0:W-:Y:S01]  /*1ac70*/  STG.E.U16 desc[UR6][R4.64], R0 ;  /* 0x0000000004007986 */ /* 0x0001e2000c101506 */
[-C--:B------:R-:W-:Y:S02]  /*1ac80*/  LEA.HI.X.SX32 R17, R79, R75.reuse, 0x1, P6 ;  /* 0x0000004b4f117211 */ /* 0x080fe400030f0eff */
[-C--:B------:R-:W-:Y:S01]  /*1ac90*/  LEA.HI.X.SX32 R7, R3, R75.reuse, 0x1, P4 ;  /* 0x0000004b03077211 */ /* 0x080fe200020f0eff */
[----:B------:R-:W-:Y:S01]  /*1aca0*/  IMAD R3, R15, 0x21, RZ ;  /* 0x000000210f037824 */ /* 0x000fe200078e02ff */
[----:B----4-:R-:W-:Y:S02]  /*1acb0*/  PRMT R11, R27, 0x7632, R11 ;  /* 0x000076321b0b7816 */ /* 0x010fe4000000000b */
[----:B------:R-:W-:Y:S02]  /*1acc0*/  LEA.HI.X.SX32 R19, R19, R75, 0x1, P5 ;  /* 0x0000004b13137211 */ /* 0x000fe400028f0eff */
[----:B------:R-:W-:-:S02]  /*1acd0*/  IADD3 R10, P5, R127, R74, RZ ;  /* 0x0000004a7f0a7210 */ /* 0x000fc40007fbe0ff */
[----:B0-----:R-:W-:Y:S01]  /*1ace0*/  IADD3 R4, P4, R125, R74, RZ ;  /* 0x0000004a7d047210 */ /* 0x001fe20007f9e0ff */
[----:B------:R-:W-:Y:S01]  /*1acf0*/  STG.E.U16 desc[UR6][R16.64], R27 ;  /* 0x0000001b10007986 */ /* 0x000fe2000c101506 */
[----:B------:R-:W-:Y:S02]  /*1ad00*/  PRMT R0, R28, 0x7632, R0 ;  /* 0x000076321c007816 */ /* 0x000fe40000000000 */
[----:B------:R-:W-:Y:S01]  /*1ad10*/  LEA.HI.X.SX32 R5, R3, R75, 0x1, P4 ;  /* 0x0000004b03057211 */ /* 0x000fe200020f0eff */
[----:B------:R0:W-:Y:S01]  /*1ad20*/  STG.E.U16 desc[UR6][R6.64], R11 ;  /* 0x0000000b06007986 */ /* 0x0001e2000c101506 */
[----:B------:R-:W-:-:S03]  /*1ad30*/  IMAD R3, R15, 0x23, RZ ;  /* 0x000000230f037824 */ /* 0x000fc600078e02ff */
[----:B------:R-:W-:Y:S04]  /*1ad40*/  STG.E.U16 desc[UR6][R18.64], R28 ;  /* 0x0000001c12007986 */ /* 0x000fe8000c101506 */
[----:B------:R1:W-:Y:S01]  /*1ad50*/  STG.E.U16 desc[UR6][R4.64], R0 ;  /* 0x0000000004007986 */ /* 0x0003e2000c101506 */
[----:B0-----:R-:W-:Y:S02]  /*1ad60*/  LEA.HI.X.SX32 R11, R83, R75, 0x1, P5 ;  /* 0x0000004b530b7211 */ /* 0x001fe400028f0eff */
[----:B------:R-:W-:-:S04]  /*1ad70*/  IADD3 R6, P5, R129, R74, RZ ;  /* 0x0000004a81067210 */ /* 0x000fc80007fbe0ff */
[-C--:B------:R-:W-:Y:S01]  /*1ad80*/  LEA.HI.X.SX32 R7, R3, R75.reuse, 0x1, P5 ;  /* 0x0000004b03077211 */ /* 0x080fe200028f0eff */
[----:B------:R-:W-:Y:S01]  /*1ad90*/  IMAD R3, R15, 0x25, RZ ;  /* 0x000000250f037824 */ /* 0x000fe200078e02ff */
[----:B-1----:R-:W-:Y:S02]  /*1ada0*/  PRMT R5, R29, 0x7632, R5 ;  /* 0x000076321d057816 */ /* 0x002fe40000000005 */
[-C--:B------:R-:W-:Y:S01]  /*1adb0*/  IADD3 R4, P5, R133, R74.reuse, RZ ;  /* 0x0000004a85047210 */ /* 0x080fe20007fbe0ff */
[----:B------:R0:W-:Y:S01]  /*1adc0*/  STG.E.U16 desc[UR6][R10.64], R29 ;  /* 0x0000001d0a007986 */ /* 0x0001e2000c101506 */
[----:B------:R-:W-:Y:S01]  /*1add0*/  IADD3 R16, P4, R131, R74, RZ ;  /* 0x0000004a83107210 */ /* 0x000fe20007f9e0ff */
[C---:B------:R-:W-:Y:S02]  /*1ade0*/  IMAD R101, R15.reuse, 0x4c, RZ ;  /* 0x0000004c0f657824 */ /* 0x040fe400078e02ff */
[----:B------:R1:W-:Y:S01]  /*1adf0*/  STG.E.U16 desc[UR6][R6.64], R5 ;  /* 0x0000000506007986 */ /* 0x0003e2000c101506 */
[----:B------:R-:W-:Y:S01]  /*1ae00*/  IMAD R91, R15, 0x50, RZ ;  /* 0x000000500f5b7824 */ /* 0x000fe200078e02ff */
[----:B------:R-:W-:Y:S01]  /*1ae10*/  LEA.HI.X.SX32 R17, R87, R75, 0x1, P4 ;  /* 0x0000004b57117211 */ /* 0x000fe200020f0eff */
[----:B------:R-:W-:Y:S01]  /*1ae20*/  IMAD R99, R15, 0x52, RZ ;  /* 0x000000520f637824 */ /* 0x000fe200078e02ff */
[----:B------:R-:W-:-:S02]  /*1ae30*/  PRMT R0, R30, 0x7632, R0 ;  /* 0x000076321e007816 */ /* 0x000fc40000000000 */
[-C--:B------:R-:W-:Y:S02]  /*1ae40*/  IADD3 R18, P4, R91, R74.reuse, RZ ;  /* 0x0000004a5b127210 */ /* 0x080fe40007f9e0ff */
[-C--:B0-----:R-:W-:Y:S02]  /*1ae50*/  IADD3 R10, P6, R101, R74.reuse, RZ ;  /* 0x0000004a650a7210 */ /* 0x081fe40007fde0ff */
[-C--:B-1----:R-:W-:Y:S01]  /*1ae60*/  LEA.HI.X.SX32 R5, R3, R75.reuse, 0x1, P5 ;  /* 0x0000004b03057211 */ /* 0x082fe200028f0eff */
[----:B------:R-:W-:Y:S01]  /*1ae70*/  IMAD R3, R15, 0x27, RZ ;  /* 0x000000270f037824 */ /* 0x000fe200078e02ff */
[-C--:B------:R-:W-:Y:S01]  /*1ae80*/  IADD3 R6, P5, R105, R74.reuse, RZ ;  /* 0x0000004a69067210 */ /* 0x080fe20007fbe0ff */
[----:B------:R-:W-:Y:S01]  /*1ae90*/  STG.E.U16 desc[UR6][R16.64], R30 ;  /* 0x0000001e10007986 */ /* 0x000fe2000c101506 */
[-C--:B------:R-:W-:Y:S02]  /*1aea0*/  LEA.HI.X.SX32 R11, R77, R75.reuse, 0x1, P6 ;  /* 0x0000004b4d0b7211 */ /* 0x080fe400030f0eff */
[-C--:B------:R-:W-:Y:S01]  /*1aeb0*/  LEA.HI.X.SX32 R7, R3, R75.reuse, 0x1, P5 ;  /* 0x0000004b03077211 */ /* 0x080fe200028f0eff */
[----:B------:R0:W-:Y:S01]  /*1aec0*/  STG.E.U16 desc[UR6][R4.64], R0 ;  /* 0x0000000004007986 */ /* 0x0001e2000c101506 */
[----:B------:R-:W-:Y:S01]  /*1aed0*/  IMAD R3, R15, 0x29, RZ ;  /* 0x000000290f037824 */ /* 0x000fe200078e02ff */
[----:B------:R-:W-:Y:S01]  /*1aee0*/  PRMT R14, R31, 0x7632, R14 ;  /* 0x000076321f0e7816 */ /* 0x000fe2000000000e */
[----:B------:R-:W-:Y:S01]  /*1aef0*/  IMAD R83, R15, 0x54, RZ ;  /* 0x000000540f537824 */ /* 0x000fe200078e02ff */
[----:B------:R-:W-:Y:S01]  /*1af00*/  LEA.HI.X.SX32 R19, R89, R75, 0x1, P4 ;  /* 0x0000004b59137211 */ /* 0x000fe200020f0eff */
[----:B------:R-:W-:Y:S01]  /*1af10*/  IMAD R89, R15, 0x56, RZ ;  /* 0x000000560f597824 */ /* 0x000fe200078e02ff */
[----:B------:R-:W-:Y:S01]  /*1af20*/  STG.E.U16 desc[UR6][R10.64], R31 ;  /* 0x0000001f0a007986 */ /* 0x000fe2000c101506 */
[----:B0-----:R-:W-:-:S03]  /*1af30*/  IADD3 R4, P5, R99, R74, RZ ;  /* 0x0000004a63047210 */ /* 0x001fc60007fbe0ff */
[----:B------:R0:W-:Y:S01]  /*1af40*/  STG.E.U16 desc[UR6][R6.64], R14 ;  /* 0x0000000e06007986 */ /* 0x0001e2000c101506 */
[----:B------:R-:W-:Y:S02]  /*1af50*/  PRMT R0, R32, 0x7632, R0 ;  /* 0x0000763220007816 */ /* 0x000fe40000000000 */
[-C--:B------:R-:W-:Y:S01]  /*1af60*/  LEA.HI.X.SX32 R5, R3, R75.reuse, 0x1, P5 ;  /* 0x0000004b03057211 */ /* 0x080fe200028f0eff */
[----:B------:R-:W-:Y:S01]  /*1af70*/  IMAD R3, R15, 0x2b, RZ ;  /* 0x0000002b0f037824 */ /* 0x000fe200078e02ff */
[-C--:B------:R-:W-:Y:S01]  /*1af80*/  IADD3 R16, P6, R83, R74.reuse, RZ ;  /* 0x0000004a53107210 */ /* 0x080fe20007fde0ff */
[C---:B------:R-:W-:Y:S01]  /*1af90*/  IMAD R87, R15.reuse, 0x5a, RZ ;  /* 0x0000005a0f577824 */ /* 0x040fe200078e02ff */
[----:B------:R-:W-:Y:S01]  /*1afa0*/  STG.E.U16 desc[UR6][R18.64], R32 ;  /* 0x0000002012007986 */ /* 0x000fe2000c101506 */
[----:B------:R-:W-:Y:S01]  /*1afb0*/  IMAD R85, R15, 0x58, RZ ;  /* 0x000000580f557824 */ /* 0x000fe200078e02ff */
[----:B------:R-:W-:Y:S02]  /*1afc0*/  LEA.HI.X.SX32 R17, R107, R75, 0x1, P6 ;  /* 0x0000004b6b117211 */ /* 0x000fe400030f0eff */
[----:B0-----:R-:W-:Y:S01]  /*1afd0*/  IADD3 R6, P5, R89, R74, RZ ;  /* 0x0000004a59067210 */ /* 0x001fe20007fbe0ff */
[----:B------:R0:W-:Y:S01]  /*1afe0*/  STG.E.U16 desc[UR6][R4.64], R0 ;  /* 0x0000000004007986 */ /* 0x0001e2000c101506 */
[----:B------:R-:W-:-:S02]  /*1aff0*/  IMAD R73, R15, 0x5c, RZ ;  /* 0x0000005c0f497824 */ /* 0x000fc400078e02ff */
[----:B------:R-:W-:Y:S01]  /*1b000*/  LEA.HI.X.SX32 R7, R3, R75, 0x1, P5 ;  /* 0x0000004b03077211 */ /* 0x000fe200028f0eff */
[----:B------:R-:W-:Y:S01]  /*1b010*/  IMAD R3, R15, 0x2d, RZ ;  /* 0x0000002d0f037824 */ /* 0x000fe200078e02ff */
[-C--:B------:R-:W-:Y:S01]  /*1b020*/  IADD3 R10, P4, R85, R74.reuse, RZ ;  /* 0x0000004a550a7210 */ /* 0x080fe20007f9e0ff */
[----:B------:R-:W-:Y:S01]  /*1b030*/  IMAD R81, R15, 0x5e, RZ ;  /* 0x0000005e0f517824 */ /* 0x000fe200078e02ff */
[----:B------:R1:W-:Y:S01]  /*1b040*/  STG.E.U16 desc[UR6][R16.64], R33 ;  /* 0x0000002110007986 */ /* 0x0003e2000c101506 */
[----:B0-----:R-:W-:Y:S02]  /*1b050*/  PRMT R5, R33, 0x7632, R5 ;  /* 0x0000763221057816 */ /* 0x001fe40000000005 */
[----:B------:R-:W-:-:S03]  /*1b060*/  IADD3 R4, P5, R87, R74, RZ ;  /* 0x0000004a57047210 */ /* 0x000fc60007fbe0ff */
[----:B------:R0:W-:Y:S01]  /*1b070*/  STG.E.U16 desc[UR6][R6.64], R5 ;  /* 0x0000000506007986 */ /* 0x0001e2000c101506 */
[-C--:B-1----:R-:W-:Y:S02]  /*1b080*/  IADD3 R16, P6, R73, R74.reuse, RZ ;  /* 0x0000004a49107210 */ /* 0x082fe40007fde0ff */
[-C--:B------:R-:W-:Y:S01]  /*1b090*/  LEA.HI.X.SX32 R11, R109, R75.reuse, 0x1, P4 ;  /* 0x0000004b6d0b7211 */ /* 0x080fe200020f0eff */
[----:B------:R-:W-:Y:S01]  /*1b0a0*/  IMAD R79, R15, 0x62, RZ ;  /* 0x000000620f4f7824 */ /* 0x000fe200078e02ff */
[----:B------:R-:W-:Y:S02]  /*1b0b0*/  PRMT R0, R34, 0x7632, R0 ;  /* 0x0000763222007816 */ /* 0x000fe40000000000 */
[-C--:B------:R-:W-:Y:S02]  /*1b0c0*/  LEA.HI.X.SX32 R17, R21, R75.reuse, 0x1, P6 ;  /* 0x0000004b15117211 */ /* 0x080fe400030f0eff */
[-C--:B0-----:R-:W-:Y:S01]  /*1b0d0*/  LEA.HI.X.SX32 R5, R3, R75.reuse, 0x1, P5 ;  /* 0x0000004b03057211 */ /* 0x081fe200028f0eff */
[----:B------:R-:W-:Y:S01]  /*1b0e0*/  IMAD R3, R15, 0x2f, RZ ;  /* 0x0000002f0f037824 */ /* 0x000fe200078e02ff */
[-C--:B------:R-:W-:Y:S01]  /*1b0f0*/  IADD3 R6, P5, R81, R74.reuse, RZ ;  /* 0x0000004a51067210 */ /* 0x080fe20007fbe0ff */
[----:B------:R-:W-:Y:S01]  /*1b100*/  IMAD R77, R15, 0x60, RZ ;  /* 0x000000600f4d7824 */ /* 0x000fe200078e02ff */
[----:B------:R0:W-:Y:S02]  /*1b110*/  STG.E.U16 desc[UR6][R10.64], R34 ;  /* 0x000000220a007986 */ /* 0x0001e4000c101506 */
[----:B------:R-:W-:Y:S01]  /*1b120*/  LEA.HI.X.SX32 R7, R3, R75, 0x1, P5 ;  /* 0x0000004b03077211 */ /* 0x000fe200028f0eff */
[----:B------:R-:W-:Y:S01]  /*1b130*/  IMAD R3, R15, 0x31, RZ ;  /* 0x000000310f037824 */ /* 0x000fe200078e02ff */
[----:B------:R1:W-:Y:S01]  /*1b140*/  STG.E.U16 desc[UR6][R4.64], R0 ;  /* 0x0000000004007986 */ /* 0x0003e2000c101506 */
[----:B------:R-:W-:-:S03]  /*1b150*/  IADD3 R20, P4, R77, R74, RZ ;  /* 0x0000004a4d147210 */ /* 0x000fc60007f9e0ff */
[----:B------:R3:W-:Y:S01]  /*1b160*/  STG.E.U16 desc[UR6][R16.64], R35 ;  /* 0x0000002310007986 */ /* 0x0007e2000c101506 */
[----:B0-----:R-:W-:Y:S02]  /*1b170*/  PRMT R11, R35, 0x7632, R11 ;  /* 0x00007632230b7816 */ /* 0x001fe4000000000b */
[-C--:B-1----:R-:W-:Y:S01]  /*1b180*/  IADD3 R4, P5, R79, R74.reuse, RZ ;  /* 0x0000004a4f047210 */ /* 0x082fe20007fbe0ff */
[C---:B------:R-:W-:Y:S02]  /*1b190*/  IMAD R27, R15.reuse, 0x64, RZ ;  /* 0x000000640f1b7824 */ /* 0x040fe400078e02ff */
[----:B---3--:R-:W-:Y:S01]  /*1b1a0*/  IMAD R35, R15, 0x66, RZ ;  /* 0x000000660f237824 */ /* 0x008fe200078e02ff */
[-C--:B------:R-:W-:Y:S01]  /*1b1b0*/  LEA.HI.X.SX32 R5, R3, R75.reuse, 0x1, P5 ;  /* 0x0000004b03057211 */ /* 0x080fe200028f0eff */
[----:B------:R0:W-:Y:S01]  /*1b1c0*/  STG.E.U16 desc[UR6][R6.64], R11 ;  /* 0x0000000b06007986 */ /* 0x0001e2000c101506 */
[----:B------:R-:W-:Y:S01]  /*1b1d0*/  IMAD R3, R15, 0x33, RZ ;  /* 0x000000330f037824 */ /* 0x000fe200078e02ff */
[-C--:B------:R-:W-:Y:S01]  /*1b1e0*/  LEA.HI.X.SX32 R21, R111, R75.reuse, 0x1, P4 ;  /* 0x0000004b6f157211 */ /* 0x080fe200020f0eff */
[C---:B------:R-:W-:Y:S01]  /*1b1f0*/  IMAD R29, R15.reuse, 0x68, RZ ;  /* 0x000000680f1d7824 */ /* 0x040fe200078e02ff */
[----:B------:R-:W-:Y:S01]  /*1b200*/  PRMT R0, R40, 0x7632, R0 ;  /* 0x0000763228007816 */ /* 0x000fe20000000000 */
[----:B------:R-:W-:Y:S01]  /*1b210*/  IMAD R31, R15, 0x6a, RZ ;  /* 0x0000006a0f1f7824 */ /* 0x000fe200078e02ff */
[-C--:B------:R-:W-:Y:S01]  /*1b220*/  IADD3 R10, P6, R27, R74.reuse, RZ ;  /* 0x0000004a1b0a7210 */ /* 0x080fe20007fde0ff */
[----:B------:R1:W-:Y:S01]  /*1b230*/  STG.E.U16 desc[UR6][R20.64], R40 ;  /* 0x0000002814007986 */ /* 0x0003e2000c101506 */
[-C--:B0-----:R-:W-:Y:S01]  /*1b240*/  IADD3 R6, P5, R35, R74.reuse, RZ ;  /* 0x0000004a23067210 */ /* 0x081fe20007fbe0ff */
[----:B------:R-:W-:Y:S01]  /*1b250*/  IMAD R19, R15, 0x6c, RZ ;  /* 0x0000006c0f137824 */ /* 0x000fe200078e02ff */
[-C--:B------:R-:W-:Y:S01]  /*1b260*/  IADD3 R16, P4, R29, R74.reuse, RZ ;  /* 0x0000004a1d107210 */ /* 0x080fe20007f9e0ff */
[----:B------:R-:W-:Y:S01]  /*1b270*/  IMAD R33, R15, 0x6e, RZ ;  /* 0x0000006e0f217824 */ /* 0x000fe200078e02ff */
[-C--:B------:R-:W-:Y:S01]  /*1b280*/  LEA.HI.X.SX32 R7, R3, R75.reuse, 0x1, P5 ;  /* 0x0000004b03077211 */ /* 0x080fe200028f0eff */
[----:B------:R-:W-:Y:S01]  /*1b290*/  IMAD R3, R15, 0x35, RZ ;  /* 0x000000350f037824 */ /* 0x000fe200078e02ff */
[-C--:B------:R-:W-:Y:S01]  /*1b2a0*/  LEA.HI.X.SX32 R11, R113, R75.reuse, 0x1, P6 ;  /* 0x0000004b710b7211 */ /* 0x080fe200030f0eff */
[----:B------:R0:W-:Y:S01]  /*1b2b0*/  STG.E.U16 desc[UR6][R4.64], R0 ;  /* 0x0000000004007986 */ /* 0x0001e2000c101506 */
[----:B-1----:R-:W-:Y:S01]  /*1b2c0*/  IADD3 R20, P5, R31, R74, RZ ;  /* 0x0000004a1f147210 */ /* 0x002fe20007fbe0ff */
[----:B------:R-:W-:Y:S01]  /*1b2d0*/  IMAD R25, R15, 0x72, RZ ;  /* 0x000000720f197824 */ /* 0x000fe200078e02ff */
[-C--:B------:R-:W-:Y:S01]  /*1b2e0*/  LEA.HI.X.SX32 R17, R115, R75.reuse, 0x1, P4 ;  /* 0x0000004b73117211 */ /* 0x080fe200020f0eff */
[----:B------:R-:W1:Y:S01]  /*1b2f0*/  LDC R111, c[0x0][0x278] ;  /* 0x00009e00ff6f7b82 */ /* 0x000e620000000800 */
[----:B------:R-:W-:Y:S01]  /*1b300*/  LEA.HI.X.SX32 R21, R3, R75, 0x1, P5 ;  /* 0x0000004b03157211 */ /* 0x000fe200028f0eff */
[----:B------:R3:W-:Y:S01]  /*1b310*/  STG.E.U16 desc[UR6][R10.64], R41 ;  /* 0x000000290a007986 */ /* 0x0007e2000c101506 */
[----:B0-----:R-:W-:-:S02]  /*1b320*/  PRMT R5, R41, 0x7632, R5 ;  /* 0x0000763229057816 */ /* 0x001fc40000000005 */
[----:B------:R-:W-:Y:S01]  /*1b330*/  PRMT R0, R42, 0x7632, R0 ;  /* 0x000076322a007816 */ /* 0x000fe20000000000 */
[----:B------:R-:W-:Y:S02]  /*1b340*/  IMAD R3, R15, 0x37, RZ ;  /* 0x000000370f037824 */ /* 0x000fe400078e02ff */
[----:B------:R0:W-:Y:S01]  /*1b350*/  STG.E.U16 desc[UR6][R6.64], R5 ;  /* 0x0000000506007986 */ /* 0x0001e2000c101506 */
[----:B---3--:R-:W-:-:S03]  /*1b360*/  IADD3 R10, P6, R19, R74, RZ ;  /* 0x0000004a130a7210 */ /* 0x008fc60007fde0ff */
[----:B------:R-:W-:Y:S04]  /*1b370*/  STG.E.U16 desc[UR6][R16.64], R42 ;  /* 0x0000002a10007986 */ /* 0x000fe8000c101506 */
[----:B------:R3:W-:Y:S01]  /*1b380*/  STG.E.U16 desc[UR6][R20.64], R0 ;  /* 0x0000000014007986 */ /* 0x0007e2000c101506 */
[-C--:B------:R-:W-:Y:S02]  /*1b390*/  LEA.HI.X.SX32 R11, R23, R75.reuse, 0x1, P6 ;  /* 0x0000004b170b7211 */ /* 0x080fe400030f0eff */
[-C--:B0-----:R-:W-:Y:S01]  /*1b3a0*/  IADD3 R6, P5, R33, R74.reuse, RZ ;  /* 0x0000004a21067210 */ /* 0x081fe20007fbe0ff */
[----:B------:R-:W-:Y:S01]  /*1b3b0*/  IMAD R23, R15, 0x70, RZ ;  /* 0x000000700f177824 */ /* 0x000fe200078e02ff */
[----:B------:R-:W-:Y:S02]  /*1b3c0*/  PRMT R4, R43, 0x7632, R4 ;  /* 0x000076322b047816 */ /* 0x000fe40000000004 */
[-C--:B------:R-:W-:Y:S01]  /*1b3d0*/  LEA.HI.X.SX32 R7, R3, R75.reuse, 0x1, P5 ;  /* 0x0000004b03077211 */ /* 0x080fe200028f0eff */
[----:B---3--:R-:W0:Y:S01]  /*1b3e0*/  LDC R0, c[0x0][0x278] ;  /* 0x00009e00ff007b82 */ /* 0x008e220000000800 */
[----:B------:R3:W-:Y:S01]  /*1b3f0*/  STG.E.U16 desc[UR6][R10.64], R43 ;  /* 0x0000002b0a007986 */ /* 0x0007e2000c101506 */
[----:B------:R-:W-:Y:S01]  /*1b400*/  IMAD R3, R15, 0x39, RZ ;  /* 0x000000390f037824 */ /* 0x000fe200078e02ff */
[-C--:B------:R-:W-:Y:S01]  /*1b410*/  IADD3 R40, P4, R23, R74.reuse, RZ ;  /* 0x0000004a17287210 */ /* 0x080fe20007f9e0ff */
[----:B------:R-:W-:Y:S01]  /*1b420*/  IMAD R5, R15, 0x74, RZ ;  /* 0x000000740f057824 */ /* 0x000fe200078e02ff */
[----:B------:R4:W-:Y:S01]  /*1b430*/  STG.E.U16 desc[UR6][R6.64], R4 ;  /* 0x0000000406007986 */ /* 0x0009e2000c101506 */
[----:B------:R-:W-:Y:S01]  /*1b440*/  IADD3 R16, P5, R25, R74, RZ ;  /* 0x0000004a19107210 */ /* 0x000fe20007fbe0ff */
[----:B------:R-:W-:Y:S01]  /*1b450*/  IMAD R21, R15, 0x76, RZ ;  /* 0x000000760f157824 */ /* 0x000fe200078e02ff */
[----:B------:R-:W-:-:S02]  /*1b460*/  LEA.HI.X.SX32 R41, R117, R75, 0x1, P4 ;  /* 0x0000004b75297211 */ /* 0x000fc400020f0eff */
[----:B------:R-:W-:Y:S02]  /*1b470*/  LEA.HI.X.SX32 R17, R3, R75, 0x1, P5 ;  /* 0x0000004b03117211 */ /* 0x000fe400028f0eff */
[----:B------:R-:W-:Y:S01]  /*1b480*/  IADD3 R106, P6, R5, R74, RZ ;  /* 0x0000004a056a7210 */ /* 0x000fe20007fde0ff */
[----:B---3--:R-:W-:Y:S01]  /*1b490*/  IMAD R43, R15, 0x3b, RZ ;  /* 0x0000003b0f2b7824 */ /* 0x008fe200078e02ff */
[----:B------:R-:W-:Y:S01]  /*1b4a0*/  PRMT R14, R37, 0x7632, R14 ;  /* 0x00007632250e7816 */ /* 0x000fe2000000000e */
[----:B------:R-:W-:Y:S01]  /*1b4b0*/  IMAD R11, R15, 0x78, RZ ;  /* 0x000000780f0b7824 */ /* 0x000fe200078e02ff */
[----:B------:R-:W3:Y:S01]  /*1b4c0*/  LDC R10, c[0x0][0x278] ;  /* 0x00009e00ff0a7b82 */ /* 0x000ee20000000800 */
[----:B------:R-:W-:-:S07]  /*1b4d0*/  PRMT R3, R36, 0x7632, R3 ;  /* 0x0000763224037816 */ /* 0x000fce0000000003 */
[----:B----4-:R-:W4:Y:S01]  /*1b4e0*/  LDC R4, c[0x0][0x278] ;  /* 0x00009e00ff047b82 */ /* 0x010f220000000800 */
[----:B------:R-:W-:Y:S01]  /*1b4f0*/  IADD3 R42, P5, R21, R74, RZ ;  /* 0x0000004a152a7210 */ /* 0x000fe20007fbe0ff */
[----:B------:R-:W-:-:S06]  /*1b500*/  IMAD R7, R15, 0x7a, RZ ;  /* 0x0000007a0f077824 */ /* 0x000fcc00078e02ff */
[----:B------:R-:W2:Y:S01]  /*1b510*/  LDC R6, c[0x0][0x278] ;  /* 0x00009e00ff067b82 */ /* 0x000ea20000000800 */
[-C--:B------:R-:W-:Y:S01]  /*1b520*/  LEA.HI.X.SX32 R107, R119, R75.reuse, 0x1, P6 ;  /* 0x0000004b776b7211 */ /* 0x080fe200030f0eff */
[----:B------:R1:W-:Y:S01]  /*1b530*/  STG.E.U16 desc[UR6][R40.64], R36 ;  /* 0x0000002428007986 */ /* 0x0003e2000c101506 */
[----:B------:R-:W-:-:S03]  /*1b540*/  LEA.HI.X.SX32 R43, R43, R75, 0x1, P5 ;  /* 0x0000004b2b2b7211 */ /* 0x000fc600028f0eff */
[----:B------:R1:W-:Y:S01]  /*1b550*/  STG.E.U16 desc[UR6][R16.64], R3 ;  /* 0x0000000310007986 */ /* 0x0003e2000c101506 */
[----:B0-----:R-:W-:Y:S02]  /*1b560*/  IMAD R113, R0, 0x82, RZ ;  /* 0x0000008200717824 */ /* 0x001fe400078e02ff */
[----:B------:R-:W0:Y:S01]  /*1b570*/  LDC R0, c[0x0][0x278] ;  /* 0x00009e00ff007b82 */ /* 0x000e220000000800 */
[----:B------:R3:W-:Y:S01]  /*1b580*/  STG.E.U16 desc[UR6][R106.64], R37 ;  /* 0x000000256a007986 */ /* 0x0007e2000c101506 */
[-C--:B-1----:R-:W-:Y:S02]  /*1b590*/  IADD3 R36, P4, R11, R74.reuse, RZ ;  /* 0x0000004a0b247210 */ /* 0x082fe40007f9e0ff */
[-C--:B------:R-:W-:Y:S01]  /*1b5a0*/  IADD3 R40, P5, R7, R74.reuse, RZ ;  /* 0x0000004a07287210 */ /* 0x080fe20007fbe0ff */
[C---:B------:R-:W-:Y:S02]  /*1b5b0*/  IMAD R17, R15.reuse, 0x3d, RZ ;  /* 0x0000003d0f117824 */ /* 0x040fe400078e02ff */
[----:B------:R-:W-:Y:S01]  /*1b5c0*/  IMAD R3, R15, 0x7c, RZ ;  /* 0x0000007c0f037824 */ /* 0x000fe200078e02ff */
[----:B------:R1:W-:Y:S01]  /*1b5d0*/  STG.E.U16 desc[UR6][R42.64], R14 ;  /* 0x0000000e2a007986 */ /* 0x0003e2000c101506 */
[-C--:B---3--:R-:W-:Y:S01]  /*1b5e0*/  LEA.HI.X.SX32 R37, R121, R75.reuse, 0x1, P4 ;  /* 0x0000004b79257211 */ /* 0x088fe200020f0eff */
[----:B------:R-:W3:Y:S01]  /*1b5f0*/  LDC R16, c[0x0][0x278] ;  /* 0x00009e00ff107b82 */ /* 0x000ee20000000800 */
[----:B------:R-:W-:Y:S01]  /*1b600*/  LEA.HI.X.SX32 R41, R17, R75, 0x1, P5 ;  /* 0x0000004b11297211 */ /* 0x000fe200028f0eff */
[----:B------:R-:W-:Y:S01]  /*1b610*/  IMAD R17, R15, 0x7e, RZ ;  /* 0x0000007e0f117824 */ /* 0x000fe200078e02ff */
[----:B------:R-:W-:Y:S01]  /*1b620*/  IADD3 R106, P6, R3, R74, RZ ;  /* 0x0000004a036a7210 */ /* 0x000fe20007fde0ff */
[----:B------:R4:W-:Y:S01]  /*1b630*/  STG.E.U16 desc[UR6][R36.64], R38 ;  /* 0x0000002624007986 */ /* 0x0009e2000c101506 */
[----:B------:R-:W-:-:S03]  /*1b640*/  PRMT R20, R38, 0x7632, R20 ;  /* 0x0000763226147816 */ /* 0x000fc60000000014 */
[----:B-1----:R-:W1:Y:S01]  /*1b650*/  LDC R14, c[0x0][0x278] ;  /* 0x00009e00ff0e7b82 */ /* 0x002e620000000800 */
[----:B------:R-:W-:Y:S01]  /*1b660*/  LEA.HI.X.SX32 R107, R123, R75, 0x1, P6 ;  /* 0x0000004b7b6b7211 */ /* 0x000fe200030f0eff */
[C---:B------:R-:W-:Y:S02]  /*1b670*/  IMAD R43, R15.reuse, 0x3f, RZ ;  /* 0x0000003f0f2b7824 */ /* 0x040fe400078e02ff */
[----:B------:R-:W-:Y:S01]  /*1b680*/  IMAD.SHL.U32 R109, R15, 0x40, RZ ;  /* 0x000000400f6d7824 */ /* 0x000fe200078e00ff */
[-C--:B----4-:R-:W-:Y:S01]  /*1b690*/  IADD3 R36, P4, R17, R74.reuse, RZ ;  /* 0x0000004a11247210 */ /* 0x090fe20007f9e0ff */
[----:B------:R-:W-:Y:S01]  /*1b6a0*/  IMAD R115, R4, 0x84, RZ ;  /* 0x0000008404737824 */ /* 0x000fe200078e02ff */
[----:B------:R-:W-:Y:S01]  /*1b6b0*/  LEA R38, P5, R111, R74, 0x7 ;  /* 0x0000004a6f267211 */ /* 0x000fe200078a38ff */
[----:B------:R4:W-:Y:S01]  /*1b6c0*/  STG.E.U16 desc[UR6][R40.64], R20 ;  /* 0x0000001428007986 */ /* 0x0009e2000c101506 */
[----:B------:R-:W3:Y:S01]  /*1b6d0*/  LDC R4, c[0x0][0x278] ;  /* 0x00009e00ff047b82 */ /* 0x000ee20000000800 */
[----:B------:R-:W-:-:S02]  /*1b6e0*/  PRMT R18, R39, 0x7632, R18 ;  /* 0x0000763227127816 */ /* 0x000fc40000000012 */
[----:B------:R2:W-:Y:S01]  /*1b6f0*/  STG.E.U16 desc[UR6][R106.64], R39 ;  /* 0x000000276a007986 */ /* 0x0005e2000c101506 */
[-C--:B------:R-:W-:Y:S01]  /*1b700*/  LEA.HI.X.SX32 R37, R43, R75.reuse, 0x1, P4 ;  /* 0x0000004b2b257211 */ /* 0x080fe200020f0eff */
[----:B----4-:R-:W-:Y:S01]  /*1b710*/  IMAD R41, R15, 0x41, RZ ;  /* 0x000000410f297824 */ /* 0x010fe200078e02ff */
[-C--:B------:R-:W-:Y:S01]  /*1b720*/  IADD3 R40, P4, R113, R74.reuse, RZ ;  /* 0x0000004a71287210 */ /* 0x080fe20007f9e0ff */
[----:B--2---:R-:W-:Y:S01]  /*1b730*/  IMAD R107, R6, 0x86, RZ ;  /* 0x00000086066b7824 */ /* 0x004fe200078e02ff */
[-C--:B------:R-:W-:Y:S01]  /*1b740*/  LEA.HI.X.SX32 R39, R109, R75.reuse, 0x1, P5 ;  /* 0x0000004b6d277211 */ /* 0x080fe200028f0eff */
[----:B------:R-:W2:Y:S01]  /*1b750*/  LDC R6, c[0x0][0x278] ;  /* 0x00009e00ff067b82 */ /* 0x000ea20000000800 */
[----:B------:R-:W-:Y:S01]  /*1b760*/  IADD3 R42, P5, R115, R74, RZ ;  /* 0x0000004a732a7210 */ /* 0x000fe20007fbe0ff */
[----:B------:R4:W-:Y:S01]  /*1b770*/  STG.E.U16 desc[UR6][R36.64], R18 ;  /* 0x0000001224007986 */ /* 0x0009e2000c101506 */
[----:B------:R-:W-:Y:S02]  /*1b780*/  LEA.HI.X.SX32 R41, R41, R75, 0x1, P4 ;  /* 0x0000004b29297211 */ /* 0x000fe400020f0eff */
[----:B------:R-:W-:-:S02]  /*1b790*/  PRMT R20, R48, 0x7632, R20 ;  /* 0x0000763230147816 */ /* 0x000fc40000000014 */
[----:B------:R-:W-:Y:S01]  /*1b7a0*/  LEA.HI.X.SX32 R43, R125, R75, 0x1, P5 ;  /* 0x0000004b7d2b7211 */ /* 0x000fe200028f0eff */
[----:B------:R1:W-:Y:S01]  /*1b7b0*/  STG.E.U16 desc[UR6][R38.64], R48 ;  /* 0x0000003026007986 */ /* 0x0003e2000c101506 */
[----:B------:R-:W-:Y:S01]  /*1b7c0*/  IMAD R109, R10, 0x88, RZ ;  /* 0x000000880a6d7824 */ /* 0x000fe200078e02ff */
[----:B------:R-:W-:Y:S01]  /*1b7d0*/  PRMT R22, R49, 0x7632, R22 ;  /* 0x0000763231167816 */ /* 0x000fe20000000016 */
[----:B------:R-:W2:Y:S01]  /*1b7e0*/  LDC R10, c[0x0][0x278] ;  /* 0x00009e00ff0a7b82 */ /* 0x000ea20000000800 */
[----:B------:R0:W-:Y:S07]  /*1b7f0*/  STG.E.U16 desc[UR6][R40.64], R20 ;  /* 0x0000001428007986 */ /* 0x0001ee000c101506 */
[----:B----4-:R-:W4:Y:S01]  /*1b800*/  LDC R18, c[0x0][0x278] ;  /* 0x00009e00ff127b82 */ /* 0x010f220000000800 */
[----:B------:R3:W-:Y:S01]  /*1b810*/  STG.E.U16 desc[UR6][R42.64], R49 ;  /* 0x000000312a007986 */ /* 0x0007e2000c101506 */
[----:B------:R-:W-:Y:S01]  /*1b820*/  IMAD R37, R15, 0x43, RZ ;  /* 0x000000430f257824 */ /* 0x000fe200078e02ff */
[-C--:B------:R-:W-:Y:S01]  /*1b830*/  IADD3 R36, P5, R107, R74.reuse, RZ ;  /* 0x0000004a6b247210 */ /* 0x080fe20007fbe0ff */
[----:B-1----:R-:W-:Y:S01]  /*1b840*/  IMAD R39, R14, 0x8a, RZ ;  /* 0x0000008a0e277824 */ /* 0x002fe200078e02ff */
[----:B------:R-:W-:-:S02]  /*1b850*/  IADD3 R38, P4, R109, R74, RZ ;  /* 0x0000004a6d267210 */ /* 0x000fc40007f9e0ff */
[----:B------:R-:W-:Y:S01]  /*1b860*/  LEA.HI.X.SX32 R37, R37, R75, 0x1, P5 ;  /* 0x0000004b25257211 */ /* 0x000fe200028f0eff */
[----:B0-----:R-:W-:Y:S02]  /*1b870*/  IMAD R41, R15, 0x45, RZ ;  /* 0x000000450f297824 */ /* 0x001fe400078e02ff */
[----:B---3--:R-:W-:Y:S01]  /*1b880*/  IMAD R49, R0, 0x8e, RZ ;  /* 0x0000008e00317824 */ /* 0x008fe200078e02ff */
[----:B------:R-:W0:Y:S01]  /*1b890*/  LDC R14, c[0x0][0x278] ;  /* 0x00009e00ff0e7b82 */ /* 0x000e220000000800 */
[----:B------:R-:W-:Y:S01]  /*1b8a0*/  IADD3 R40, P5, R39, R74, RZ ;  /* 0x0000004a27287210 */ /* 0x000fe20007fbe0ff */
[----:B------:R-:W-:-:S06]  /*1b8b0*/  IMAD R43, R16, 0x8c, RZ ;  /* 0x0000008c102b7824 */ /* 0x000fcc00078e02ff */
[----:B------:R-:W1:Y:S01]  /*1b8c0*/  LDC R0, c[0x0][0x278] ;  /* 0x00009e00ff007b82 */ /* 0x000e620000000800 */
[-C--:B------:R-:W-:Y:S01]  /*1b8d0*/  LEA.HI.X.SX32 R39, R127, R75.reuse, 0x1, P4 ;  /* 0x0000004b7f277211 */ /* 0x080fe200020f0eff */
[----:B------:R-:W-:Y:S01]  /*1b8e0*/  IMAD R107, R4, 0x90, RZ ;  /* 0x00000090046b7824 */ /* 0x000fe200078e02ff */
[----:B------:R3:W-:Y:S01]  /*1b8f0*/  STG.E.U16 desc[UR6][R36.64], R22 ;  /* 0x0000001624007986 */ /* 0x0007e2000c101506 */
[----:B------:R-:W-:Y:S02]  /*1b900*/  IADD3 R42, P6, R43, R74, RZ ;  /* 0x0000004a2b2a7210 */ /* 0x000fe40007fde0ff */
[-C--:B------:R-:W-:Y:S02]  /*1b910*/  LEA.HI.X.SX32 R41, R41, R75.reuse, 0x1, P5 ;  /* 0x0000004b29297211 */ /* 0x080fe400028f0eff */
[----:B------:R-:W0:Y:S01]  /*1b920*/  LDC R16, c[0x0][0x278] ;  /* 0x00009e00ff107b82 */ /* 0x000e220000000800 */
[----:B------:R-:W-:Y:S01]  /*1b930*/  PRMT R20, R50, 0x7632, R20 ;  /* 0x0000763232147816 */ /* 0x000fe20000000014 */
[----:B------:R2:W-:Y:S01]  /*1b940*/  STG.E.U16 desc[UR6][R38.64], R50 ;  /* 0x0000003226007986 */ /* 0x0005e2000c101506 */
[----:B------:R-:W-:Y:S01]  /*1b950*/  LEA.HI.X.SX32 R43, R129, R75, 0x1, P6 ;  /* 0x0000004b812b7211 */ /* 0x000fe200030f0eff */
[----:B---3--:R-:W-:-:S04]  /*1b960*/  IMAD R37, R15, 0x47, RZ ;  /* 0x000000470f257824 */ /* 0x008fc800078e02ff */
[----:B------:R-:W3:Y:S01]  /*1b970*/  LDC R4, c[0x0][0x278] ;  /* 0x00009e00ff047b82 */ /* 0x000ee20000000800 */
[-C--:B------:R-:W-:Y:S01]  /*1b980*/  IADD3 R36, P5, R49, R74.reuse, RZ ;  /* 0x0000004a31247210 */ /* 0x080fe20007fbe0ff */
[----:B------:R4:W-:Y:S01]  /*1b990*/  STG.E.U16 desc[UR6][R40.64], R20 ;  /* 0x0000001428007986 */ /* 0x0009e2000c101506 */
[----:B--2---:R-:W-:Y:S01]  /*1b9a0*/  IMAD R39, R6, 0x92, RZ ;  /* 0x0000009206277824 */ /* 0x004fe200078e02ff */
[-C--:B------:R-:W-:Y:S01]  /*1b9b0*/  IADD3 R38, P4, R107, R74.reuse, RZ ;  /* 0x0000004a6b267210 */ /* 0x080fe20007f9e0ff */
[----:B----4-:R-:W-:Y:S01]  /*1b9c0*/  IMAD R49, R18, 0x94, RZ ;  /* 0x0000009412317824 */ /* 0x010fe200078e02ff */
[----:B------:R-:W-:Y:S02]  /*1b9d0*/  LEA.HI.X.SX32 R37, R37, R75, 0x1, P5 ;  /* 0x0000004b25257211 */ /* 0x000fe400028f0eff */
[----:B------:R-:W2:Y:S01]  /*1b9e0*/  LDC R6, c[0x0][0x278] ;  /* 0x00009e00ff067b82 */ /* 0x000ea20000000800 */
[----:B------:R-:W-:Y:S02]  /*1b9f0*/  PRMT R24, R51, 0x7632, R24 ;  /* 0x0000763233187816 */ /* 0x000fe40000000018 */
[----:B------:R-:W-:-:S02]  /*1ba00*/  IADD3 R40, P5, R39, R74, RZ ;  /* 0x0000004a27287210 */ /* 0x000fc40007fbe0ff */
[----:B------:R-:W-:Y:S01]  /*1ba10*/  LEA.HI.X.SX32 R39, R131, R75, 0x1, P4 ;  /* 0x0000004b83277211 */ /* 0x000fe200020f0eff */
[----:B------:R4:W-:Y:S02]  /*1ba20*/  STG.E.U16 desc[UR6][R42.64], R51 ;  /* 0x000000332a007986 */ /* 0x0009e4000c101506 */
[----:B------:R-:W2:Y:S01]  /*1ba30*/  LDC R18, c[0x0][0x278] ;  /* 0x00009e00ff127b82 */ /* 0x000ea20000000800 */
[----:B------:R-:W-:Y:S01]  /*1ba40*/  IMAD R41, R15, 0x49, RZ ;  /* 0x000000490f297824 */ /* 0x000fe200078e02ff */
[----:B------:R-:W-:Y:S01]  /*1ba50*/  STG.E.U16 desc[UR6][R36.64], R24 ;  /* 0x0000001824007986 */ /* 0x000fe2000c101506 */
[----:B------:R-:W-:-:S03]  /*1ba60*/  PRMT R20, R44, 0x7632, R20 ;  /* 0x000076322c147816 */ /* 0x000fc60000000014 */
[----:B------:R1:W-:Y:S01]  /*1ba70*/  STG.E.U16 desc[UR6][R38.64], R44 ;  /* 0x0000002c26007986 */ /* 0x0003e2000c101506 */
[----:B----4-:R-:W-:Y:S01]  /*1ba80*/  IADD3 R42, P6, R49, R74, RZ ;  /* 0x0000004a312a7210 */ /* 0x010fe20007fde0ff */
[----:B------:R-:W-:Y:S02]  /*1ba90*/  IMAD R49, R10, 0x96, RZ ;  /* 0x000000960a317824 */ /* 0x000fe400078e02ff */
[----:B------:R-:W4:Y:S01]  /*1baa0*/  LDC R10, c[0x0][0x278] ;  /* 0x00009e00ff0a7b82 */ /* 0x000f220000000800 */
[-C--:B------:R-:W-:Y:S01]  /*1bab0*/  LEA.HI.X.SX32 R41, R41, R75.reuse, 0x1, P5 ;  /* 0x0000004b29297211 */ /* 0x080fe200028f0eff */
[----:B-1----:R-:W-:Y:S01]  /*1bac0*/  IMAD R39, R0, 0x9a, RZ ;  /* 0x0000009a00277824 */ /* 0x002fe200078e02ff */
[----:B------:R-:W-:-:S05]  /*1bad0*/  LEA.HI.X.SX32 R43, R133, R75, 0x1, P6 ;  /* 0x0000004b852b7211 */ /* 0x000fca00030f0eff */
[----:B------:R-:W1:Y:S01]  /*1bae0*/  LDC R0, c[0x0][0x278] ;  /* 0x00009e00ff007b82 */ /* 0x000e620000000800 */
[----:B------:R3:W-:Y:S01]  /*1baf0*/  STG.E.U16 desc[UR6][R40.64], R20 ;  /* 0x0000001428007986 */ /* 0x0007e2000c101506 */
[----:B0-----:R-:W-:Y:S01]  /*1bb00*/  IMAD R51, R14, 0x98, RZ ;  /* 0x000000980e337824 */ /* 0x001fe200078e02ff */
[-C--:B------:R-:W-:Y:S01]  /*1bb10*/  IADD3 R36, P5, R49, R74.reuse, RZ ;  /* 0x0000004a31247210 */ /* 0x080fe20007fbe0ff */
[----:B------:R-:W-:Y:S01]  /*1bb20*/  IMAD R37, R15, 0x4b, RZ ;  /* 0x0000004b0f257824 */ /* 0x000fe200078e02ff */
[----:B------:R0:W-:Y:S01]  /*1bb30*/  STG.E.U16 desc[UR6][R42.64], R45 ;  /* 0x0000002d2a007986 */ /* 0x0001e2000c101506 */
[----:B------:R-:W-:Y:S02]  /*1bb40*/  PRMT R22, R45, 0x7632, R22 ;  /* 0x000076322d167816 */ /* 0x000fe40000000016 */
[----:B------:R-:W1:Y:S01]  /*1bb50*/  LDC R14, c[0x0][0x278] ;  /* 0x00009e00ff0e7b82 */ /* 0x000e620000000800 */
[----:B------:R-:W-:Y:S02]  /*1bb60*/  IADD3 R38, P4, R51, R74, RZ ;  /* 0x0000004a33267210 */ /* 0x000fe40007f9e0ff */
[----:B------:R-:W-:Y:S01]  /*1bb70*/  LEA.HI.X.SX32 R37, R37, R75, 0x1, P5 ;  /* 0x0000004b25257211 */ /* 0x000fe200028f0eff */
[----:B---3--:R-:W-:-:S02]  /*1bb80*/  IMAD R41, R15, 0x4d, RZ ;  /* 0x0000004d0f297824 */ /* 0x008fc400078e02ff */
[----:B0-----:R-:W-:Y:S02]  /*1bb90*/  IMAD R43, R16, 0x9c, RZ ;  /* 0x0000009c102b7824 */ /* 0x001fe400078e02ff */
[----:B------:R-:W-:Y:S01]  /*1bba0*/  IMAD R45, R4, 0x9e, RZ ;  /* 0x0000009e042d7824 */ /* 0x000fe200078e02ff */
[-C--:B------:R-:W-:Y:S01]  /*1bbb0*/  IADD3 R40, P5, R39, R74.reuse, RZ ;  /* 0x0000004a27287210 */ /* 0x080fe20007fbe0ff */
[----:B------:R-:W0:Y:S01]  /*1bbc0*/  LDC R4, c[0x0][0x278] ;  /* 0x00009e00ff047b82 */ /* 0x000e220000000800 */
[-C--:B------:R-:W-:Y:S01]  /*1bbd0*/  IADD3 R42, P6, R43, R74.reuse, RZ ;  /* 0x0000004a2b2a7210 */ /* 0x080fe20007fde0ff */
[----:B------:R3:W-:Y:S01]  /*1bbe0*/  STG.E.U16 desc[UR6][R36.64], R22 ;  /* 0x0000001624007986 */ /* 0x0007e2000c101506 */
[-C--:B------:R-:W-:Y:S01]  /*1bbf0*/  LEA.HI.X.SX32 R39, R101, R75.reuse, 0x1, P4 ;  /* 0x0000004b65277211 */ /* 0x080fe200020f0eff */
[----:B--2---:R-:W-:Y:S01]  /*1bc00*/  IMAD R49, R6, 0xa0, RZ ;  /* 0x000000a006317824 */ /* 0x004fe200078e02ff */
[-C--:B------:R-:W-:Y:S02]  /*1bc10*/  LEA.HI.X.SX32 R41, R41, R75.reuse, 0x1, P5 ;  /* 0x0000004b29297211 */ /* 0x080fe400028f0eff */
[----:B------:R-:W-:Y:S01]  /*1bc20*/  PRMT R20, R46, 0x7632, R20 ;  /* 0x000076322e147816 */ /* 0x000fe20000000014 */
[----:B------:R-:W2:Y:S01]  /*1bc30*/  LDC R6, c[0x0][0x278] ;  /* 0x00009e00ff067b82 */ /* 0x000ea20000000800 */
[----:B------:R-:W-:Y:S01]  /*1bc40*/  LEA.HI.X.SX32 R43, R105, R75, 0x1, P6 ;  /* 0x0000004b692b7211 */ /* 0x000fe200030f0eff */
[----:B------:R4:W-:Y:S01]  /*1bc50*/  STG.E.U16 desc[UR6][R38.64], R46 ;  /* 0x0000002e26007986 */ /* 0x0009e2000c101506 */
[----:B---3--:R-:W-:Y:S01]  /*1bc60*/  IADD3 R36, P5, R45, R74, RZ ;  /* 0x0000004a2d247210 */ /* 0x008fe20007fbe0ff */
[----:B------:R-:W-:-:S04]  /*1bc70*/  IMAD R45, R18, 0xa4, RZ ;  /* 0x000000a4122d7824 */ /* 0x000fc800078e02ff */
[----:B------:R-:W3:Y:S01]  /*1bc80*/  LDC R16, c[0x0][0x278] ;  /* 0x00009e00ff107b82 */ /* 0x000ee20000000800 */
[----:B------:R1:W-:Y:S01]  /*1bc90*/  STG.E.U16 desc[UR6][R40.64], R20 ;  /* 0x0000001428007986 */ /* 0x0003e2000c101506 */
[----:B------:R-:W-:-:S03]  /*1bca0*/  IMAD R37, R15, 0x4f, RZ ;  /* 0x0000004f0f257824 */ /* 0x000fc600078e02ff */
[----:B------:R1:W-:Y:S01]  /*1bcb0*/  STG.E.U16 desc[UR6][R42.64], R47 ;  /* 0x0000002f2a007986 */ /* 0x0003e2000c101506 */
[----:B----4-:R-:W-:Y:S01]  /*1bcc0*/  IMAD R39, R10, 0xa2, RZ ;  /* 0x000000a20a277824 */ /* 0x010fe200078e02ff */
[-C--:B------:R-:W-:Y:S01]  /*1bcd0*/  IADD3 R38, P4, R49, R74.reuse, RZ ;  /* 0x0000004a31267210 */ /* 0x080fe20007f9e0ff */
[----:B------:R-:W4:Y:S01]  /*1bce0*/  LDC R10, c[0x0][0x278] ;  /* 0x00009e00ff0a7b82 */ /* 0x000f220000000800 */
[----:B------:R-:W-:Y:S02]  /*1bcf0*/  LEA.HI.X.SX32 R37, R37, R75, 0x1, P5 ;  /* 0x0000004b25257211 */ /* 0x000fe400028f0eff */
[----:B------:R-:W-:Y:S02]  /*1bd00*/  PRMT R24, R47, 0x7632, R24 ;  /* 0x000076322f187816 */ /* 0x000fe40000000018 */
[----:B-1----:R-:W-:-:S03]  /*1bd10*/  IADD3 R40, P5, R39, R74, RZ ;  /* 0x0000004a27287210 */ /* 0x002fc60007fbe0ff */
[----:B------:R-:W1:Y:S01]  /*1bd20*/  LDC R18, c[0x0][0x278] ;  /* 0x00009e00ff127b82 */ /* 0x000e620000000800 */
[----:B------:R-:W-:Y:S01]  /*1bd30*/  IADD3 R42, P6, R45, R74, RZ ;  /* 0x0000004a2d2a7210 */ /* 0x000fe20007fde0ff */
[----:B------:R-:W-:Y:S01]  /*1bd40*/  IMAD R45, R0, 0xa6, RZ ;  /* 0x000000a6002d7824 */ /* 0x000fe200078e02ff */
[----:B------:R-:W-:-:S05]  /*1bd50*/  LEA.HI.X.SX32 R39, R91, R75, 0x1, P4 ;  /* 0x0000004b5b277211 */ /* 0x000fca00020f0eff */
[----:B------:R-:W1:Y:S01]  /*1bd60*/  LDC R0, c[0x0][0x278] ;  /* 0x00009e00ff007b82 */ /* 0x000e620000000800 */
[----:B------:R-:W-:Y:S01]  /*1bd70*/  IMAD R41, R15, 0x51, RZ ;  /* 0x000000510f297824 */ /* 0x000fe200078e02ff */
[----:B------:R0:W-:Y:S01]  /*1bd80*/  STG.E.U16 desc[UR6][R36.64], R24 ;  /* 0x0000001824007986 */ /* 0x0001e2000c101506 */
[----:B------:R-:W-:-:S03]  /*1bd90*/  IMAD R47, R14, 0xa8, RZ ;  /* 0x000000a80e2f7824 */ /* 0x000fc600078e02ff */
[----:B------:R2:W-:Y:S01]  /*1bda0*/  STG.E.U16 desc[UR6][R38.64], R56 ;  /* 0x0000003826007986 */ /* 0x0005e2000c101506 */
[-C--:B------:R-:W-:Y:S01]  /*1bdb0*/  LEA.HI.X.SX32 R41, R41, R75.reuse, 0x1, P5 ;  /* 0x0000004b29297211 */ /* 0x080fe200028f0eff */
[----:B------:R-:W1:Y:S01]  /*1bdc0*/  LDC R14, c[0x0][0x278] ;  /* 0x00009e00ff0e7b82 */ /* 0x000e620000000800 */
[----:B------:R-:W-:Y:S02]  /*1bdd0*/  PRMT R20, R56, 0x7632, R20 ;  /* 0x0000763238147816 */ /* 0x000fe40000000014 */
[-C--:B------:R-:W-:Y:S01]  /*1bde0*/  LEA.HI.X.SX32 R43, R99, R75.reuse, 0x1, P6 ;  /* 0x0000004b632b7211 */ /* 0x080fe200030f0eff */
[----:B0-----:R-:W-:Y:S01]  /*1bdf0*/  IMAD R37, R15, 0x53, RZ ;  /* 0x000000530f257824 */ /* 0x001fe200078e02ff */
[-C--:B------:R-:W-:Y:S01]  /*1be00*/  IADD3 R36, P5, R45, R74.reuse, RZ ;  /* 0x0000004a2d247210 */ /* 0x080fe20007fbe0ff */
[----:B--2---:R-:W-:Y:S02]  /*1be10*/  IMAD R39, R4, 0xaa, RZ ;  /* 0x000000aa04277824 */ /* 0x004fe400078e02ff */
[----:B------:R-:W0:Y:S01]  /*1be20*/  LDC R4, c[0x0][0x278] ;  /* 0x00009e00ff047b82 */ /* 0x000e220000000800 */
[-C--:B------:R-:W-:Y:S01]  /*1be30*/  IADD3 R38, P4, R47, R74.reuse, RZ ;  /* 0x0000004a2f267210 */ /* 0x080fe20007f9e0ff */
[----:B------:R2:W-:Y:S01]  /*1be40*/  STG.E.U16 desc[UR6][R40.64], R20 ;  /* 0x0000001428007986 */ /* 0x0005e2000c101506 */
[----:B------:R-:W-:Y:S01]  /*1be50*/  LEA.HI.X.SX32 R37, R37, R75, 0x1, P5 ;  /* 0x0000004b25257211 */ /* 0x000fe200028f0eff */
[----:B------:R-:W-:Y:S01]  /*1be60*/  IMAD R45, R6, 0xae, RZ ;  /* 0x000000ae062d7824 */ /* 0x000fe200078e02ff */
[----:B------:R-:W-:Y:S01]  /*1be70*/  PRMT R22, R57, 0x7632, R22 ;  /* 0x0000763239167816 */ /* 0x000fe20000000016 */
[----:B------:R3:W-:Y:S02]  /*1be80*/  STG.E.U16 desc[UR6][R42.64], R57 ;  /* 0x000000392a007986 */ /* 0x0007e4000c101506 */
[----:B------:R-:W0:Y:S01]  /*1be90*/  LDC R6, c[0x0][0x278] ;  /* 0x00009e00ff067b82 */ /* 0x000e220000000800 */
[----:B--2---:R-:W-:-:S02]  /*1bea0*/  IADD3 R40, P5, R39, R74, RZ ;  /* 0x0000004a27287210 */ /* 0x004fc40007fbe0ff */
[-C--:B------:R-:W-:Y:S01]  /*1beb0*/  LEA.HI.X.SX32 R39, R83, R75.reuse, 0x1, P4 ;  /* 0x0000004b53277211 */ /* 0x080fe200020f0eff */
[----:B---3--:R-:W-:Y:S01]  /*1bec0*/  IMAD R43, R16, 0xac, RZ ;  /* 0x000000ac102b7824 */ /* 0x008fe200078e02ff */
[----:B------:R2:W-:Y:S01]  /*1bed0*/  STG.E.U16 desc[UR6][R36.64], R22 ;  /* 0x0000001624007986 */ /* 0x0005e2000c101506 */
[----:B------:R-:W-:Y:S01]  /*1bee0*/  IMAD R41, R15, 0x55, RZ ;  /* 0x000000550f297824 */ /* 0x000fe200078e02ff */
[----:B------:R-:W-:Y:S01]  /*1bef0*/  PRMT R20, R58, 0x7632, R20 ;  /* 0x000076323a147816 */ /* 0x000fe20000000014 */
[----:B------:R-:W3:Y:S01]  /*1bf00*/  LDC R16, c[0x0][0x278] ;  /* 0x00009e00ff107b82 */ /* 0x000ee20000000800 */
[----:B------:R-:W-:Y:S01]  /*1bf10*/  IADD3 R42, P6, R43, R74, RZ ;  /* 0x0000004a2b2a7210 */ /* 0x000fe20007fde0ff */
[----:B------:R1:W-:Y:S01]  /*1bf20*/  STG.E.U16 desc[UR6][R38.64], R58 ;  /* 0x0000003a26007986 */ /* 0x0003e2000c101506 */
[-C--:B------:R-:W-:Y:S01]  /*1bf30*/  LEA.HI.X.SX32 R41, R41, R75.reuse, 0x1, P5 ;  /* 0x0000004b29297211 */ /* 0x080fe200028f0eff */
[----:B----4-:R-:W-:Y:S01]  /*1bf40*/  IMAD R47, R10, 0xb0, RZ ;  /* 0x000000b00a2f7824 */ /* 0x010fe200078e02ff */
[----:B------:R-:W-:-:S02]  /*1bf50*/  LEA.HI.X.SX32 R43, R89, R75, 0x1, P6 ;  /* 0x0000004b592b7211 */ /* 0x000fc400030f0eff */
[-C--:B--2---:R-:W-:Y:S01]  /*1bf60*/  IADD3 R36, P5, R45, R74.reuse, RZ ;  /* 0x0000004a2d247210 */ /* 0x084fe20007fbe0ff */
[----:B-1----:R-:W-:Y:S02]  /*1bf70*/  IMAD R45, R18, 0xb4, RZ ;  /* 0x000000b4122d7824 */ /* 0x002fe400078e02ff */
[----:B------:R-:W-:Y:S02]  /*1bf80*/  IMAD R39, R0, 0xb2, RZ ;  /* 0x000000b200277824 */ /* 0x000fe400078e02ff */
[----:B------:R-:W-:Y:S01]  /*1bf90*/  IMAD R37, R15, 0x57, RZ ;  /* 0x000000570f257824 */ /* 0x000fe200078e02ff */
[----:B------:R-:W1:Y:S01]  /*1bfa0*/  LDC R0, c[0x0][0x278] ;  /* 0x00009e00ff007b82 */ /* 0x000e620000000800 */
[----:B------:R2:W-:Y:S01]  /*1bfb0*/  STG.E.U16 desc[UR6][R40.64], R20 ;  /* 0x0000001428007986 */ /* 0x0005e2000c101506 */
[----:B------:R-:W-:-:S03]  /*1bfc0*/  IADD3 R38, P4, R47, R74, RZ ;  /* 0x0000004a2f267210 */ /* 0x000fc60007f9e0ff */
[----:B------:R4:W-:Y:S01]  /*1bfd0*/  STG.E.U16 desc[UR6][R42.64], R59 ;  /* 0x0000003b2a007986 */ /* 0x0009e2000c101506 */
[----:B------:R-:W-:Y:S02]  /*1bfe0*/  LEA.HI.X.SX32 R37, R37, R75, 0x1, P5 ;  /* 0x0000004b25257211 */ /* 0x000fe400028f0eff */
[----:B------:R-:W3:Y:S01]  /*1bff0*/  LDC R10, c[0x0][0x278] ;  /* 0x00009e00ff0a7b82 */ /* 0x000ee20000000800 */
[----:B------:R-:W-:Y:S02]  /*1c000*/  PRMT R24, R59, 0x7632, R24 ;  /* 0x000076323b187816 */ /* 0x000fe40000000018 */
[----:B--2---:R-:W-:-:S05]  /*1c010*/  IADD3 R40, P5, R39, R74, RZ ;  /* 0x0000004a27287210 */ /* 0x004fca0007fbe0ff */
[----:B------:R-:W2:Y:S01]  /*1c020*/  LDC R18, c[0x0][0x278] ;  /* 0x00009e00ff127b82 */ /* 0x000ea20000000800 */
[----:B----4-:R-:W-:Y:S01]  /*1c030*/  IADD3 R42, P6, R45, R74, RZ ;  /* 0x0000004a2d2a7210 */ /* 0x010fe20007fde0ff */
[----:B0-----:R-:W-:Y:S01]  /*1c040*/  IMAD R45, R4, 0xb6, RZ ;  /* 0x000000b6042d7824 */ /* 0x001fe200078e02ff */
[----:B------:R-:W-:Y:S01]  /*1c050*/  LEA.HI.X.SX32 R39, R85, R75, 0x1, P4 ;  /* 0x0000004b55277211 */ /* 0x000fe200020f0eff */
[----:B------:R-:W-:-:S04]  /*1c060*/  IMAD R41, R15, 0x59, RZ ;  /* 0x000000590f297824 */ /* 0x000fc800078e02ff */
[----:B------:R-:W0:Y:S01]  /*1c070*/  LDC R4, c[0x0][0x278] ;  /* 0x00009e00ff047b82 */ /* 0x000e220000000800 */
[----:B------:R4:W-:Y:S01]  /*1c080*/  STG.E.U16 desc[UR6][R36.64], R24 ;  /* 0x0000001824007986 */ /* 0x0009e2000c101506 */
[----:B------:R-:W-:-:S03]  /*1c090*/  LEA.HI.X.SX32 R41, R41, R75, 0x1, P5 ;  /* 0x0000004b29297211 */ /* 0x000fc600028f0eff */
[----:B------:R4:W-:Y:S01]  /*1c0a0*/  STG.E.U16 desc[UR6][R38.64], R52 ;  /* 0x0000003426007986 */ /* 0x0009e2000c101506 */
[----:B------:R-:W-:Y:S01]  /*1c0b0*/  PRMT R20, R52, 0x7632, R20 ;  /* 0x0000763234147816 */ /* 0x000fe20000000014 */
[----:B------:R-:W-:Y:S01]  /*1c0c0*/  IMAD R47, R14, 0xb8, RZ ;  /* 0x000000b80e2f7824 */ /* 0x000fe200078e02ff */
[----:B------:R-:W-:Y:S01]  /*1c0d0*/  LEA.HI.X.SX32 R43, R87, R75, 0x1, P6 ;  /* 0x0000004b572b7211 */ /* 0x000fe200030f0eff */
[----:B------:R-:W0:Y:S01]  /*1c0e0*/  LDC R14, c[0x0][0x278] ;  /* 0x00009e00ff0e7b82 */ /* 0x000e220000000800 */
[----:B----4-:R-:W-:Y:S02]  /*1c0f0*/  IMAD R37, R15, 0x5b, RZ ;  /* 0x0000005b0f257824 */ /* 0x010fe400078e02ff */
[----:B------:R-:W-:-:S05]  /*1c100*/  IMAD R39, R6, 0xba, RZ ;  /* 0x000000ba06277824 */ /* 0x000fca00078e02ff */
[----:B------:R-:W4:Y:S01]  /*1c110*/  LDC R6, c[0x0][0x278] ;  /* 0x00009e00ff067b82 */ /* 0x000f220000000800 */
[-C--:B------:R-:W-:Y:S01]  /*1c120*/  IADD3 R36, P5, R45, R74.reuse, RZ ;  /* 0x0000004a2d247210 */ /* 0x080fe20007fbe0ff */
[----:B------:R3:W-:Y:S01]  /*1c130*/  STG.E.U16 desc[UR6][R40.64], R20 ;  /* 0x0000001428007986 */ /* 0x0007e2000c101506 */
[-C--:B------:R-:W-:Y:S01]  /*1c140*/  IADD3 R38, P4, R47, R74.reuse, RZ ;  /* 0x0000004a2f267210 */ /* 0x080fe20007f9e0ff */
[----:B-1----:R-:W-:Y:S01]  /*1c150*/  IMAD R45, R0, 0xbe, RZ ;  /* 0x000000be002d7824 */ /* 0x002fe200078e02ff */
[-C--:B------:R-:W-:Y:S01]  /*1c160*/  LEA.HI.X.SX32 R37, R37, R75.reuse, 0x1, P5 ;  /* 0x0000004b25257211 */ /* 0x080fe200028f0eff */
[----:B------:R1:W-:Y:S02]  /*1c170*/  STG.E.U16 desc[UR6][R42.64], R53 ;  /* 0x000000352a007986 */ /* 0x0003e4000c101506 */
[----:B------:R-:W4:Y:S01]  /*1c180*/  LDC R0, c[0x0][0x278] ;  /* 0x00009e00ff007b82 */ /* 0x000f220000000800 */
[----:B------:R-:W-:Y:S01]  /*1c190*/  PRMT R22, R53, 0x7632, R22 ;  /* 0x0000763235167816 */ /* 0x000fe20000000016 */
[----:B---3--:R-:W-:Y:S01]  /*1c1a0*/  IMAD R41, R15, 0x5d, RZ ;  /* 0x0000005d0f297824 */ /* 0x008fe200078e02ff */
[-C--:B------:R-:W-:Y:S01]  /*1c1b0*/  IADD3 R40, P5, R39, R74.reuse, RZ ;  /* 0x0000004a27287210 */ /* 0x080fe20007fbe0ff */
[----:B-1----:R-:W-:Y:S01]  /*1c1c0*/  IMAD R43, R16, 0xbc, RZ ;  /* 0x000000bc102b7824 */ /* 0x002fe200078e02ff */
[-C--:B------:R-:W-:Y:S01]  /*1c1d0*/  LEA.HI.X.SX32 R39, R73, R75.reuse, 0x1, P4 ;  /* 0x0000004b49277211 */ /* 0x080fe200020f0eff */
[----:B------:R1:W-:Y:S01]  /*1c1e0*/  STG.E.U16 desc[UR6][R36.64], R22 ;  /* 0x0000001624007986 */ /* 0x0003e2000c101506 */
[-C--:B------:R-:W-:Y:S01]  /*1c1f0*/  LEA.HI.X.SX32 R41, R41, R75.reuse, 0x1, P5 ;  /* 0x0000004b29297211 */ /* 0x080fe200028f0eff */
[----:B------:R-:W3:Y:S01]  /*1c200*/  LDC R16, c[0x0][0x278] ;  /* 0x00009e00ff107b82 */ /* 0x000ee20000000800 */
[-C--:B------:R-:W-:Y:S01]  /*1c210*/  IADD3 R42, P6, R43, R74.reuse, RZ ;  /* 0x0000004a2b2a7210 */ /* 0x080fe20007fde0ff */
[----:B------:R0:W-:Y:S01]  /*1c220*/  STG.E.U16 desc[UR6][R38.64], R54 ;  /* 0x0000003626007986 */ /* 0x0001e2000c101506 */
[----:B------:R-:W-:Y:S01]  /*1c230*/  PRMT R20, R54, 0x7632, R20 ;  /* 0x0000763236147816 */ /* 0x000fe20000000014 */
[----:B------:R-:W-:Y:S01]  /*1c240*/  IMAD R47, R10, 0xc0, RZ ;  /* 0x000000c00a2f7824 */ /* 0x000fe200078e02ff */
[----:B------:R-:W-:Y:S01]  /*1c250*/  LEA.HI.X.SX32 R43, R81, R75, 0x1, P6 ;  /* 0x0000004b512b7211 */ /* 0x000fe200030f0eff */
[----:B-1----:R-:W-:Y:S01]  /*1c260*/  IMAD R37, R15, 0x5f, RZ ;  /* 0x0000005f0f257824 */ /* 0x002fe200078e02ff */
[----:B------:R-:W-:Y:S01]  /*1c270*/  IADD3 R36, P5, R45, R74, RZ ;  /* 0x0000004a2d247210 */ /* 0x000fe20007fbe0ff */
[----:B--2---:R-:W-:-:S02]  /*1c280*/  IMAD R45, R18, 0xc4, RZ ;  /* 0x000000c4122d7824 */ /* 0x004fc400078e02ff */
[----:B0-----:R-:W-:Y:S01]  /*1c290*/  IMAD R39, R4, 0xc2, RZ ;  /* 0x000000c204277824 */ /* 0x001fe200078e02ff */
[----:B------:R0:W-:Y:S01]  /*1c2a0*/  STG.E.U16 desc[UR6][R40.64], R20 ;  /* 0x0000001428007986 */ /* 0x0001e2000c101506 */
[----:B------:R-:W1:Y:S01]  /*1c2b0*/  LDC R4, c[0x0][0x278] ;  /* 0x00009e00ff047b82 */ /* 0x000e620000000800 */
[----:B------:R-:W-:Y:S02]  /*1c2c0*/  IADD3 R38, P4, R47, R74, RZ ;  /* 0x0000004a2f267210 */ /* 0x000fe40007f9e0ff */
[----:B------:R-:W-:Y:S01]  /*1c2d0*/  LEA.HI.X.SX32 R37, R37, R75, 0x1, P5 ;  /* 0x0000004b25257211 */ /* 0x000fe200028f0eff */
[----:B------:R2:W-:Y:S01]  /*1c2e0*/  STG.E.U16 desc[UR6][R42.64], R55 ;  /* 0x000000372a007986 */ /* 0x0005e2000c101506 */
[----:B------:R-:W-:-:S03]  /*1c2f0*/  PRMT R24, R55, 0x7632, R24 ;  /* 0x0000763237187816 */ /* 0x000fc60000000018 */
[----:B------:R-:W1:Y:S01]  /*1c300*/  LDC R10, c[0x0][0x278] ;  /* 0x00009e00ff0a7b82 */ /* 0x000e620000000800 */
[----:B0-----:R-:W-:Y:S01]  /*1c310*/  IMAD R41, R15, 0x61, RZ ;  /* 0x000000610f297824 */ /* 0x001fe200078e02ff */
[-C--:B------:R-:W-:Y:S02]  /*1c320*/  IADD3 R40, P5, R39, R74.reuse, RZ ;  /* 0x0000004a27287210 */ /* 0x080fe40007fbe0ff */
[-C--:B------:R-:W-:Y:S02]  /*1c330*/  LEA.HI.X.SX32 R39, R77, R75.reuse, 0x1, P4 ;  /* 0x0000004b4d277211 */ /* 0x080fe400020f0eff */
[----:B--2---:R-:W-:Y:S01]  /*1c340*/  IADD3 R42, P6, R45, R74, RZ ;  /* 0x0000004a2d2a7210 */ /* 0x004fe20007fde0ff */
[----:B----4-:R-:W-:Y:S01]  /*1c350*/  IMAD R45, R6, 0xc6, RZ ;  /* 0x000000c6062d7824 */ /* 0x010fe200078e02ff */
[-C--:B------:R-:W-:Y:S01]  /*1c360*/  LEA.HI.X.SX32 R41, R41, R75.reuse, 0x1, P5 ;  /* 0x0000004b29297211 */ /* 0x080fe200028f0eff */
[----:B------:R-:W0:Y:S01]  /*1c370*/  LDC R6, c[0x0][0x278] ;  /* 0x00009e00ff067b82 */ /* 0x000e220000000800 */
[----:B------:R-:W-:Y:S01]  /*1c380*/  PRMT R20, R64, 0x7632, R20 ;  /* 0x0000763240147816 */ /* 0x000fe20000000014 */
[----:B------:R2:W-:Y:S06]  /*1c390*/  STG.E.U16 desc[UR6][R36.64], R24 ;  /* 0x0000001824007986 */ /* 0x0005ec000c101506 */
[----:B------:R-:W4:Y:S01]  /*1c3a0*/  LDC R18, c[0x0][0x278] ;  /* 0x00009e00ff127b82 */ /* 0x000f220000000800 */
[----:B------:R-:W-:Y:S01]  /*1c3b0*/  STG.E.U16 desc[UR6][R38.64], R64 ;  /* 0x0000004026007986 */ /* 0x000fe2000c101506 */
[----:B------:R-:W-:-:S03]  /*1c3c0*/  LEA.HI.X.SX32 R43, R79, R75, 0x1, P6 ;  /* 0x0000004b4f2b7211 */ /* 0x000fc600030f0eff */
[----:B------:R3:W-:Y:S01]  /*1c3d0*/  STG.E.U16 desc[UR6][R40.64], R20 ;  /* 0x0000001428007986 */ /* 0x0007e2000c101506 */
[----:B------:R-:W-:Y:S01]  /*1c3e0*/  IMAD R47, R14, 0xc8, RZ ;  /* 0x000000c80e2f7824 */ /* 0x000fe200078e02ff */
[----:B--2---:R-:W-:Y:S01]  /*1c3f0*/  IADD3 R36, P5, R45, R74, RZ ;  /* 0x0000004a2d247210 */ /* 0x004fe20007fbe0ff */
[----:B------:R-:W-:Y:S01]  /*1c400*/  IMAD R37, R15, 0x63, RZ ;  /* 0x000000630f257824 */ /* 0x000fe200078e02ff */
[----:B------:R2:W-:Y:S01]  /*1c410*/  STG.E.U16 desc[UR6][R42.64], R65 ;  /* 0x000000412a007986 */ /* 0x0005e2000c101506 */
[----:B------:R-:W-:Y:S01]  /*1c420*/  PRMT R22, R65, 0x7632, R22 ;  /* 0x0000763241167816 */ /* 0x000fe20000000016 */
[----:B------:R-:W0:Y:S01]  /*1c430*/  LDC R14, c[0x0][0x278] ;  /* 0x00009e00ff0e7b82 */ /* 0x000e220000000800 */
[----:B---3--:R-:W-:-:S07]  /*1c440*/  IMAD R41, R0, 0xca, RZ ;  /* 0x000000ca00297824 */ /* 0x008fce00078e02ff */
[----:B------:R-:W3:Y:S01]  /*1c450*/  LDC R0, c[0x0][0x278] ;  /* 0x00009e00ff007b82 */ /* 0x000ee20000000800 */
[-C--:B------:R-:W-:Y:S01]  /*1c460*/  IADD3 R26, P4, R47, R74.reuse, RZ ;  /* 0x0000004a2f1a7210 */ /* 0x080fe20007f9e0ff */
[----:B--2---:R-:W-:Y:S01]  /*1c470*/  IMAD R43, R16, 0xcc, RZ ;  /* 0x000000cc102b7824 */ /* 0x004fe200078e02ff */
[-C--:B------:R-:W-:Y:S01]  /*1c480*/  LEA.HI.X.SX32 R37, R37, R75.reuse, 0x1, P5 ;  /* 0x0000004b25257211 */ /* 0x080fe200028f0eff */
[----:B------:R-:W-:Y:S01]  /*1c490*/  IMAD R39, R15, 0x65, RZ ;  /* 0x000000650f277824 */ /* 0x000fe200078e02ff */
[-C--:B------:R-:W-:Y:S01]  /*1c4a0*/  IADD3 R38, P5, R41, R74.reuse, RZ ;  /* 0x0000004a29267210 */ /* 0x080fe20007fbe0ff */
[----:B-1----:R-:W-:Y:S01]  /*1c4b0*/  IMAD R41, R4, 0xce, RZ ;  /* 0x000000ce04297824 */ /* 0x002fe200078e02ff */
[-C--:B------:R-:W-:Y:S01]  /*1c4c0*/  LEA.HI.X.SX32 R27, R27, R75.reuse, 0x1, P4 ;  /* 0x0000004b1b1b7211 */ /* 0x080fe200020f0eff */
[----:B------:R-:W1:Y:S01]  /*1c4d0*/  LDC R16, c[0x0][0x278] ;  /* 0x00009e00ff107b82 */ /* 0x000e620000000800 */
[----:B------:R-:W-:Y:S02]  /*1c4e0*/  IADD3 R34, P6, R43, R74, RZ ;  /* 0x0000004a2b227210 */ /* 0x000fe40007fde0ff */
[----:B------:R-:W-:-:S02]  /*1c4f0*/  LEA.HI.X.SX32 R39, R39, R75, 0x1, P5 ;  /* 0x0000004b27277211 */ /* 0x000fc400028f0eff */
[----:B------:R-:W-:-:S03]  /*1c500*/  PRMT R20, R66, 0x7632, R20 ;  /* 0x0000763242147816 */ /* 0x000fc60000000014 */
[----:B------:R-:W2:Y:S01]  /*1c510*/  LDC R4, c[0x0][0x278] ;  /* 0x00009e00ff047b82 */ /* 0x000ea20000000800 */
[----:B------:R4:W-:Y:S01]  /*1c520*/  STG.E.U16 desc[UR6][R36.64], R22 ;  /* 0x0000001624007986 */ /* 0x0009e2000c101506 */
[----:B------:R-:W-:Y:S01]  /*1c530*/  LEA.HI.X.SX32 R35, R35, R75, 0x1, P6 ;  /* 0x0000004b23237211 */ /* 0x000fe200030f0eff */
[----:B------:R-:W-:Y:S02]  /*1c540*/  IMAD R43, R10, 0xd0, RZ ;  /* 0x000000d00a2b7824 */ /* 0x000fe400078e02ff */
[----:B------:R0:W-:Y:S01]  /*1c550*/  STG.E.U16 desc[UR6][R26.64], R66 ;  /* 0x000000421a007986 */ /* 0x0001e2000c101506 */
[----:B------:R-:W-:Y:S02]  /*1c560*/  PRMT R24, R67, 0x7632, R24 ;  /* 0x0000763243187816 */ /* 0x000fe40000000018 */
[----:B------:R-:W1:Y:S01]  /*1c570*/  LDC R10, c[0x0][0x278] ;  /* 0x00009e00ff0a7b82 */ /* 0x000e620000000800 */
[----:B------:R0:W-:Y:S01]  /*1c580*/  STG.E.U16 desc[UR6][R38.64], R20 ;  /* 0x0000001426007986 */ /* 0x0001e2000c101506 */
[----:B----4-:R-:W-:-:S03]  /*1c590*/  IMAD R37, R15, 0x67, RZ ;  /* 0x000000670f257824 */ /* 0x010fc600078e02ff */
[----:B------:R4:W-:Y:S01]  /*1c5a0*/  STG.E.U16 desc[UR6][R34.64], R67 ;  /* 0x0000004322007986 */ /* 0x0009e2000c101506 */
[-C--:B0-----:R-:W-:Y:S01]  /*1c5b0*/  IADD3 R26, P5, R41, R74.reuse, RZ ;  /* 0x0000004a291a7210 */ /* 0x081fe20007fbe0ff */
[----:B------:R-:W-:Y:S02]  /*1c5c0*/  IMAD R41, R18, 0xd4, RZ ;  /* 0x000000d412297824 */ /* 0x000fe400078e02ff */
[----:B------:R-:W-:Y:S01]  /*1c5d0*/  IMAD R39, R6, 0xd2, RZ ;  /* 0x000000d206277824 */ /* 0x000fe200078e02ff */
[-C--:B------:R-:W-:Y:S01]  /*1c5e0*/  IADD3 R28, P4, R43, R74.reuse, RZ ;  /* 0x0000004a2b1c7210 */ /* 0x080fe20007f9e0ff */
[----:B------:R-:W0:Y:S01]  /*1c5f0*/  LDC R6, c[0x0][0x278] ;  /* 0x00009e00ff067b82 */ /* 0x000e220000000800 */
[----:B------:R-:W-:Y:S01]  /*1c600*/  LEA.HI.X.SX32 R27, R37, R75, 0x1, P5 ;  /* 0x0000004b251b7211 */ /* 0x000fe200028f0eff */
[----:B----4-:R-:W-:Y:S01]  /*1c610*/  IMAD R35, R15, 0x69, RZ ;  /* 0x000000690f237824 */ /* 0x010fe200078e02ff */
[-C--:B------:R-:W-:Y:S01]  /*1c620*/  IADD3 R34, P5, R39, R74.reuse, RZ ;  /* 0x0000004a27227210 */ /* 0x080fe20007fbe0ff */
[----:B---3--:R-:W-:Y:S01]  /*1c630*/  IMAD R37, R0, 0xd6, RZ ;  /* 0x000000d600257824 */ /* 0x008fe200078e02ff */
[----:B------:R-:W-:-:S02]  /*1c640*/  IADD3 R30, P6, R41, R74, RZ ;  /* 0x0000004a291e7210 */ /* 0x000fc40007fde0ff */
[-C--:B------:R-:W-:Y:S01]  /*1c650*/  LEA.HI.X.SX32 R29, R29, R75.reuse, 0x1, P4 ;  /* 0x0000004b1d1d7211 */ /* 0x080fe200020f0eff */
[----:B------:R-:W3:Y:S01]  /*1c660*/  LDC R0, c[0x0][0x278] ;  /* 0x00009e00ff007b82 */ /* 0x000ee20000000800 */
[-C--:B------:R-:W-:Y:S02]  /*1c670*/  LEA.HI.X.SX32 R35, R35, R75.reuse, 0x1, P5 ;  /* 0x0000004b23237211 */ /* 0x080fe400028f0eff */
[----:B------:R-:W-:Y:S02]  /*1c680*/  PRMT R18, R68, 0x7632, R18 ;  /* 0x0000763244127816 */ /* 0x000fe40000000012 */
[----:B------:R-:W-:-:S03]  /*1c690*/  LEA.HI.X.SX32 R31, R31, R75, 0x1, P6 ;  /* 0x0000004b1f1f7211 */ /* 0x000fc600030f0eff */
[----:B------:R-:W4:Y:S01]  /*1c6a0*/  LDC R20, c[0x0][0x278] ;  /* 0x00009e00ff147b82 */ /* 0x000f220000000800 */
[----:B------:R2:W-:Y:S01]  /*1c6b0*/  STG.E.U16 desc[UR6][R26.64], R24 ;  /* 0x000000181a007986 */ /* 0x0005e2000c101506 */
[----:B------:R-:W-:-:S03]  /*1c6c0*/  IMAD R39, R14, 0xd8, RZ ;  /* 0x000000d80e277824 */ /* 0x000fc600078e02ff */
[----:B------:R1:W-:Y:S01]  /*1c6d0*/  STG.E.U16 desc[UR6][R28.64], R68 ;  /* 0x000000441c007986 */ /* 0x0003e2000c101506 */
[----:B------:R-:W-:Y:S02]  /*1c6e0*/  PRMT R22, R69, 0x7632, R22 ;  /* 0x0000763245167816 */ /* 0x000fe40000000016 */
[----:B------:R-:W3:Y:S01]  /*1c6f0*/  LDC R14, c[0x0][0x278] ;  /* 0x00009e00ff0e7b82 */ /* 0x000ee20000000800 */
[----:B------:R1:W-:Y:S04]  /*1c700*/  STG.E.U16 desc[UR6][R34.64], R18 ;  /* 0x0000001222007986 */ /* 0x0003e8000c101506 */
[----:B------:R0:W-:Y:S01]  /*1c710*/  STG.E.U16 desc[UR6][R30.64], R69 ;  /* 0x000000451e007986 */ /* 0x0001e2000c101506 */
[----:B--2---:R-:W-:Y:S01]  /*1c720*/  IMAD R27, R15, 0x6b, RZ ;  /* 0x0000006b0f1b7824 */ /* 0x004fe200078e02ff */
[----:B------:R-:W-:Y:S01]  /*1c730*/  IADD3 R26, P5, R37, R74, RZ ;  /* 0x0000004a251a7210 */ /* 0x000fe20007fbe0ff */
[----:B-1----:R-:W-:-:S02]  /*1c740*/  IMAD R29, R15, 0x6d, RZ ;  /* 0x0000006d0f1d7824 */ /* 0x002fc400078e02ff */
[----:B------:R-:W-:Y:S02]  /*1c750*/  IMAD R35, R4, 0xda, RZ ;  /* 0x000000da04237824 */ /* 0x000fe400078e02ff */
[----:B0-----:R-:W-:Y:S01]  /*1c760*/  IMAD R31, R16, 0xdc, RZ ;  /* 0x000000dc101f7824 */ /* 0x001fe200078e02ff */
[-C--:B------:R-:W-:Y:S01]  /*1c770*/  IADD3 R18, P4, R39, R74.reuse, RZ ;  /* 0x0000004a27127210 */ /* 0x080fe20007f9e0ff */
[----:B------:R-:W0:Y:S01]  /*1c780*/  LDC R4, c[0x0][0x278] ;  /* 0x00009e00ff047b82 */ /* 0x000e220000000800 */
[-C--:B------:R-:W-:Y:S02]  /*1c790*/  LEA.HI.X.SX32 R27, R27, R75.reuse, 0x1, P5 ;  /* 0x0000004b1b1b7211 */ /* 0x080fe400028f0eff */
[-C--:B------:R-:W-:Y:S02]  /*1c7a0*/  IADD3 R30, P6, R31, R74.reuse, RZ ;  /* 0x0000004a1f1e7210 */ /* 0x080fe40007fde0ff */
[----:B------:R-:W-:Y:S02]  /*1c7b0*/  IADD3 R28, P5, R35, R74, RZ ;  /* 0x0000004a231c7210 */ /* 0x000fe40007fbe0ff */
[-C--:B------:R-:W-:Y:S01]  /*1c7c0*/  LEA.HI.X.SX32 R19, R19, R75.reuse, 0x1, P4 ;  /* 0x0000004b13137211 */ /* 0x080fe200020f0eff */
[----:B------:R-:W1:Y:S01]  /*1c7d0*/  LDC R16, c[0x0][0x278] ;  /* 0x00009e00ff107b82 */ /* 0x000e620000000800 */
[-C--:B------:R-:W-:Y:S01]  /*1c7e0*/  LEA.HI.X.SX32 R31, R33, R75.reuse, 0x1, P6 ;  /* 0x0000004b211f7211 */ /* 0x080fe200030f0eff */
[----:B------:R-:W-:Y:S01]  /*1c7f0*/  IMAD R33, R6, 0xde, RZ ;  /* 0x000000de06217824 */ /* 0x000fe200078e02ff */
[----:B------:R-:W-:-:S02]  /*1c800*/  LEA.HI.X.SX32 R29, R29, R75, 0x1, P5 ;  /* 0x0000004b1d1d7211 */ /* 0x000fc400028f0eff */
[----:B------:R-:W-:Y:S01]  /*1c810*/  PRMT R24, R70, 0x7632, R24 ;  /* 0x0000763246187816 */ /* 0x000fe20000000018 */
[----:B------:R2:W-:Y:S01]  /*1c820*/  STG.E.U16 desc[UR6][R26.64], R22 ;  /* 0x000000161a007986 */ /* 0x0005e2000c101506 */
[----:B------:R-:W-:Y:S01]  /*1c830*/  IMAD R35, R10, 0xe0, RZ ;  /* 0x000000e00a237824 */ /* 0x000fe200078e02ff */
[----:B------:R-:W0:Y:S02]  /*1c840*/  LDC R6, c[0x0][0x278] ;  /* 0x00009e00ff067b82 */ /* 0x000e240000000800 */
[----:B------:R4:W-:Y:S04]  /*1c850*/  STG.E.U16 desc[UR6][R18.64], R70 ;  /* 0x0000004612007986 */ /* 0x0009e8000c101506 */
[----:B------:R3:W-:Y:S01]  /*1c860*/  STG.E.U16 desc[UR6][R28.64], R24 ;  /* 0x000000181c007986 */ /* 0x0007e2000c101506 */
[----:B------:R-:W-:Y:S01]  /*1c870*/  PRMT R32, R71, 0x7632, R32 ;  /* 0x0000763247207816 */ /* 0x000fe20000000020 */
[----:B------:R-:W1:Y:S01]  /*1c880*/  LDC R10, c[0x0][0x278] ;  /* 0x00009e00ff0a7b82 */ /* 0x000e620000000800 */
[----:B--2---:R-:W-:Y:S01]  /*1c890*/  IMAD R27, R15, 0x6f, RZ ;  /* 0x0000006f0f1b7824 */ /* 0x004fe200078e02ff */
[----:B----4-:R-:W-:Y:S01]  /*1c8a0*/  IADD3 R18, P5, R33, R74, RZ ;  /* 0x0000004a21127210 */ /* 0x010fe20007fbe0ff */
[----:B------:R-:W-:-:S02]  /*1c8b0*/  IMAD R33, R20, 0xe4, RZ ;  /* 0x000000e414217824 */ /* 0x000fc400078e02ff */
[----:B---3--:R-:W-:Y:S01]  /*1c8c0*/  IMAD R29, R0, 0xe2, RZ ;  /* 0x000000e2001d7824 */ /* 0x008fe200078e02ff */
[-C--:B------:R-:W-:Y:S01]  /*1c8d0*/  LEA.HI.X.SX32 R19, R27, R75.reuse, 0x1, P5 ;  /* 0x0000004b1b137211 */ /* 0x080fe200028f0eff */
[----:B------:R-:W-:Y:S01]  /*1c8e0*/  IMAD R27, R15, 0x71, RZ ;  /* 0x000000710f1b7824 */ /* 0x000fe200078e02ff */
[-C--:B------:R-:W-:Y:S01]  /*1c8f0*/  IADD3 R22, P4, R35, R74.reuse, RZ ;  /* 0x0000004a23167210 */ /* 0x080fe20007f9e0ff */
[----:B------:R-:W2:Y:S01]  /*1c900*/  LDC R0, c[0x0][0x278] ;  /* 0x00009e00ff007b82 */ /* 0x000ea20000000800 */
[-C--:B------:R-:W-:Y:S02]  /*1c910*/  IADD3 R26, P5, R29, R74.reuse, RZ ;  /* 0x0000004a1d1a7210 */ /* 0x080fe40007fbe0ff */
[----:B------:R-:W-:Y:S02]  /*1c920*/  IADD3 R24, P6, R33, R74, RZ ;  /* 0x0000004a21187210 */ /* 0x000fe40007fde0ff */
[-C--:B------:R-:W-:Y:S02]  /*1c930*/  LEA.HI.X.SX32 R23, R23, R75.reuse, 0x1, P4 ;  /* 0x0000004b17177211 */ /* 0x080fe400020f0eff */
[-C--:B------:R-:W-:Y:S01]  /*1c940*/  LEA.HI.X.SX32 R27, R27, R75.reuse, 0x1, P5 ;  /* 0x0000004b1b1b7211 */ /* 0x080fe200028f0eff */
[----:B------:R-:W3:Y:S01]  /*1c950*/  LDC R28, c[0x0][0x278] ;  /* 0x00009e00ff1c7b82 */ /* 0x000ee20000000800 */
[----:B------:R-:W-:Y:S01]  /*1c960*/  PRMT R20, R60, 0x7632, R20 ;  /* 0x000076323c147816 */ /* 0x000fe20000000014 */
[----:B------:R4:W-:Y:S01]  /*1c970*/  STG.E.U16 desc[UR6][R30.64], R71 ;  /* 0x000000471e007986 */ /* 0x0009e2000c101506 */
[----:B------:R-:W-:-:S03]  /*1c980*/  LEA.HI.X.SX32 R25, R25, R75, 0x1, P6 ;  /* 0x0000004b19197211 */ /* 0x000fc600030f0eff */
[----:B------:R1:W-:Y:S01]  /*1c990*/  STG.E.U16 desc[UR6][R18.64], R32 ;  /* 0x0000002012007986 */ /* 0x0003e2000c101506 */
[----:B0-----:R-:W-:Y:S01]  /*1c9a0*/  IMAD R35, R6, 0xea, RZ ;  /* 0x000000ea06237824 */ /* 0x001fe200078e02ff */
[----:B------:R-:W0:Y:S02]  /*1c9b0*/  LDC R29, c[0x0][0x278] ;  /* 0x00009e00ff1d7b82 */ /* 0x000e240000000800 */
[----:B------:R1:W-:Y:S04]  /*1c9c0*/  STG.E.U16 desc[UR6][R22.64], R60 ;  /* 0x0000003c16007986 */ /* 0x0003e8000c101506 */
[----:B------:R2:W-:Y:S01]  /*1c9d0*/  STG.E.U16 desc[UR6][R26.64], R20 ;  /* 0x000000141a007986 */ /* 0x0005e2000c101506 */
[----:B----4-:R-:W-:-:S03]  /*1c9e0*/  IMAD R31, R4, 0xe6, RZ ;  /* 0x000000e6041f7824 */ /* 0x010fc600078e02ff */
[----:B------:R-:W-:Y:S04]  /*1c9f0*/  STG.E.U16 desc[UR6][R24.64], R61 ;  /* 0x0000003d18007986 */ /* 0x000fe8000c101506 */
[----:B------:R-:W4:Y:S01]  /*1ca00*/  LDS.128 R24, [R72] ;  /* 0x0000000048187984 */ /* 0x000f220000000c00 */
[-C--:B-1----:R-:W-:Y:S01]  /*1ca10*/  IADD3 R18, P5, R31, R74.reuse, RZ ;  /* 0x0000004a1f127210 */ /* 0x082fe20007fbe0ff */
[----:B------:R-:W-:Y:S02]  /*1ca20*/  IMAD R19, R15, 0x73, RZ ;  /* 0x000000730f137824 */ /* 0x000fe400078e02ff */
[----:B------:R-:W-:Y:S02]  /*1ca30*/  IMAD R33, R14, 0xe8, RZ ;  /* 0x000000e80e217824 */ /* 0x000fe400078e02ff */
[----:B------:R-:W-:Y:S01]  /*1ca40*/  IMAD R31, R16, 0xec, RZ ;  /* 0x000000ec101f7824 */ /* 0x000fe200078e02ff */
[----:B------:R-:W-:Y:S01]  /*1ca50*/  LEA.HI.X.SX32 R19, R19, R75, 0x1, P5 ;  /* 0x0000004b13137211 */ /* 0x000fe200028f0eff */
[----:B------:R-:W-:Y:S01]  /*1ca60*/  IMAD R23, R15, 0x75, RZ ;  /* 0x000000750f177824 */ /* 0x000fe200078e02ff */
[-C--:B------:R-:W-:Y:S01]  /*1ca70*/  IADD3 R4, P4, R33, R74.reuse, RZ ;  /* 0x0000004a21047210 */ /* 0x080fe20007f9e0ff */
[----:B------:R-:W1:Y:S01]  /*1ca80*/  LDC R14, c[0x0][0x278] ;  /* 0x00009e00ff0e7b82 */ /* 0x000e620000000800 */
[-C--:B--2---:R-:W-:Y:S01]  /*1ca90*/  IADD3 R20, P6, R31, R74.reuse, RZ ;  /* 0x0000004a1f147210 */ /* 0x084fe20007fde0ff */
[----:B------:R-:W-:Y:S01]  /*1caa0*/  IMAD R31, R0, 0xee, RZ ;  /* 0x000000ee001f7824 */ /* 0x000fe200078e02ff */
[----:B------:R-:W-:-:S02]  /*1cab0*/  IADD3 R22, P5, R35, R74, RZ ;  /* 0x0000004a23167210 */ /* 0x000fc40007fbe0ff */
[----:B------:R-:W-:-:S03]  /*1cac0*/  PRMT R30, R61, 0x7632, R30 ;  /* 0x000076323d1e7816 */ /* 0x000fc6000000001e */
[----:B------:R-:W2:Y:S01]  /*1cad0*/  LDC R0, c[0x0][0x278] ;  /* 0x00009e00ff007b82 */ /* 0x000ea20000000800 */
[-C--:B------:R-:W-:Y:S02]  /*1cae0*/  LEA.HI.X.SX32 R5, R5, R75.reuse, 0x1, P4 ;  /* 0x0000004b05057211 */ /* 0x080fe400020f0eff */
[-C--:B------:R-:W-:Y:S02]  /*1caf0*/  LEA.HI.X.SX32 R23, R23, R75.reuse, 0x1, P5 ;  /* 0x0000004b17177211 */ /* 0x080fe400028f0eff */
[----:B------:R-:W-:Y:S02]  /*1cb00*/  PRMT R6, R62, 0x7632, R6 ;  /* 0x000076323e067816 */ /* 0x000fe40000000006 */
[----:B------:R-:W-:Y:S01]  /*1cb10*/  LEA.HI.X.SX32 R21, R21, R75, 0x1, P6 ;  /* 0x0000004b15157211 */ /* 0x000fe200030f0eff */
[----:B------:R-:W4:Y:S01]  /*1cb20*/  LDC R16, c[0x0][0x278] ;  /* 0x00009e00ff107b82 */ /* 0x000f220000000800 */
[----:B------:R3:W-:Y:S04]  /*1cb30*/  STG.E.U16 desc[UR6][R18.64], R30 ;  /* 0x0000001e12007986 */ /* 0x0007e8000c101506 */
[----:B------:R0:W-:Y:S01]  /*1cb40*/  STG.E.U16 desc[UR6][R4.64], R62 ;  /* 0x0000003e04007986 */ /* 0x0001e2000c101506 */
[----:B------:R-:W-:-:S03]  /*1cb50*/  IMAD R33, R10, 0xf0, RZ ;  /* 0x000000f00a217824 */ /* 0x000fc600078e02ff */
[----:B------:R-:W-:Y:S01]  /*1cb60*/  STG.E.U16 desc[UR6][R22.64], R6 ;  /* 0x0000000616007986 */ /* 0x000fe2000c101506 */
[----:B---3--:R-:W3:Y:S03]  /*1cb70*/  LDC R30, c[0x0][0x278] ;  /* 0x00009e00ff1e7b82 */ /* 0x008ee60000000800 */
[----:B------:R1:W-:Y:S01]  /*1cb80*/  STG.E.U16 desc[UR6][R20.64], R63 ;  /* 0x0000003f14007986 */ /* 0x0003e2000c101506 */
[----:B------:R-:W-:Y:S01]  /*1cb90*/  IMAD R19, R15, 0x77, RZ ;  /* 0x000000770f137824 */ /* 0x000fe200078e02ff */
[-C--:B------:R-:W-:Y:S01]  /*1cba0*/  IADD3 R18, P4, R31, R74.reuse, RZ ;  /* 0x0000004a1f127210 */ /* 0x080fe20007f9e0ff */
[----:B0-----:R-:W-:Y:S01]  /*1cbb0*/  IMAD R5, R28, 0xf2, RZ ;  /* 0x000000f21c057824 */ /* 0x001fe200078e02ff */
[-C--:B------:R-:W-:Y:S02]  /*1cbc0*/  IADD3 R4, P5, R33, R74.reuse, RZ ;  /* 0x0000004a21047210 */ /* 0x080fe40007fbe0ff */
[----:B------:R-:W-:Y:S01]  /*1cbd0*/  LEA.HI.X.SX32 R19, R19, R75, 0x1, P4 ;  /* 0x0000004b13137211 */ /* 0x000fe200020f0eff */
[----:B-1----:R-:W0:Y:S01]  /*1cbe0*/  LDC R20, c[0x0][0x278] ;  /* 0x00009e00ff147b82 */ /* 0x002e220000000800 */
[----:B------:R-:W-:Y:S01]  /*1cbf0*/  IMAD R21, R15, 0x79, RZ ;  /* 0x000000790f157824 */ /* 0x000fe200078e02ff */
[----:B------:R-:W-:Y:S01]  /*1cc00*/  IADD3 R10, P4, R5, R74, RZ ;  /* 0x0000004a050a7210 */ /* 0x000fe20007f9e0ff */
[----:B------:R-:W-:Y:S01]  /*1cc10*/  IMAD R29, R29, 0xf4, RZ ;  /* 0x000000f41d1d7824 */ /* 0x000fe200078e02ff */
[----:B------:R-:W-:-:S02]  /*1cc20*/  PRMT R32, R63, 0x7632, R32 ;  /* 0x000076323f207816 */ /* 0x000fc40000000020 */
[-C--:B------:R-:W-:Y:S02]  /*1cc30*/  LEA.HI.X.SX32 R5, R11, R75.reuse, 0x1, P5 ;  /* 0x0000004b0b057211 */ /* 0x080fe400028f0eff */
[-C--:B------:R-:W-:Y:S01]  /*1cc40*/  LEA.HI.X.SX32 R11, R21, R75.reuse, 0x1, P4 ;  /* 0x0000004b150b7211 */ /* 0x080fe200020f0eff */
[----:B------:R-:W-:Y:S01]  /*1cc50*/  IMAD R21, R14, 0xf6, RZ ;  /* 0x000000f60e157824 */ /* 0x000fe200078e02ff */
[----:B------:R-:W-:Y:S01]  /*1cc60*/  IADD3 R6, P5, R29, R74, RZ ;  /* 0x0000004a1d067210 */ /* 0x000fe20007fbe0ff */
[----:B--2---:R-:W-:Y:S01]  /*1cc70*/  IMAD R23, R0, 0xf8, RZ ;  /* 0x000000f800177824 */ /* 0x004fe200078e02ff */
[----:B------:R1:W-:Y:S01]  /*1cc80*/  STG.E.U16 desc[UR6][R18.64], R32 ;  /* 0x0000002012007986 */ /* 0x0003e2000c101506 */
[----:B----4-:R-:W-:Y:S01]  /*1cc90*/  PRMT R22, R24, 0x7632, R22 ;  /* 0x0000763218167816 */ /* 0x010fe20000000016 */
[----:B------:R-:W-:Y:S01]  /*1cca0*/  IMAD R29, R16, 0xfa, RZ ;  /* 0x000000fa101d7824 */ /* 0x000fe200078e02ff */
[----:B------:R-:W-:Y:S01]  /*1ccb0*/  LEA.HI.X.SX32 R7, R7, R75, 0x1, P5 ;  /* 0x0000004b07077211 */ /* 0x000fe200028f0eff */
[----:B------:R2:W-:Y:S01]  /*1ccc0*/  STG.E.U16 desc[UR6][R4.64], R24 ;  /* 0x0000001804007986 */ /* 0x0005e2000c101506 */
[----:B------:R-:W-:-:S03]  /*1ccd0*/  PRMT R0, R25, 0x7632, R0 ;  /* 0x0000763219007816 */ /* 0x000fc60000000000 */
[----:B------:R3:W-:Y:S01]  /*1cce0*/  STG.E.U16 desc[UR6][R10.64], R22 ;  /* 0x000000160a007986 */ /* 0x0007e2000c101506 */
[----:B-1----:R-:W-:Y:S01]  /*1ccf0*/  IMAD R19, R15, 0x7b, RZ ;  /* 0x0000007b0f137824 */ /* 0x002fe200078e02ff */
[-C--:B------:R-:W-:Y:S02]  /*1cd00*/  IADD3 R18, P4, R21, R74.reuse, RZ ;  /* 0x0000004a15127210 */ /* 0x080fe40007f9e0ff */
[-C--:B--2---:R-:W-:Y:S01]  /*1cd10*/  IADD3 R4, P5, R23, R74.reuse, RZ ;  /* 0x0000004a17047210 */ /* 0x084fe20007fbe0ff */
[----:B------:R-:W-:Y:S01]  /*1cd20*/  IMAD R21, R15, 0x7d, RZ ;  /* 0x0000007d0f157824 */ /* 0x000fe200078e02ff */
[-C--:B------:R-:W-:Y:S01]  /*1cd30*/  LEA.HI.X.SX32 R19, R19, R75.reuse, 0x1, P4 ;  /* 0x0000004b13137211 */ /* 0x080fe200020f0eff */
[----:B---3--:R-:W-:Y:S01]  /*1cd40*/  IMAD R11, R30, 0xfc, RZ ;  /* 0x000000fc1e0b7824 */ /* 0x008fe200078e02ff */
[----:B------:R-:W-:Y:S02]  /*1cd50*/  IADD3 R10, P4, R29, R74, RZ ;  /* 0x0000004a1d0a7210 */ /* 0x000fe40007f9e0ff */
[----:B------:R-:W-:Y:S01]  /*1cd60*/  LEA.HI.X.SX32 R5, R3, R75, 0x1, P5 ;  /* 0x0000004b03057211 */ /* 0x000fe200028f0eff */
[----:B0-----:R-:W-:Y:S01]  /*1cd70*/  IMAD R3, R20, 0xfe, RZ ;  /* 0x000000fe14037824 */ /* 0x001fe200078e02ff */
[----:B------:R0:W-:Y:S01]  /*1cd80*/  STG.E.U16 desc[UR6][R6.64], R25 ;  /* 0x0000001906007986 */ /* 0x0001e2000c101506 */
[----:B------:R-:W-:-:S03]  /*1cd90*/  IMAD R15, R15, 0x7f, RZ ;  /* 0x0000007f0f0f7824 */ /* 0x000fc600078e02ff */
[----:B------:R1:W-:Y:S01]  /*1cda0*/  STG.E.U16 desc[UR6][R18.64], R0 ;  /* 0x0000000012007986 */ /* 0x0003e2000c101506 */
[-C--:B0-----:R-:W-:Y:S02]  /*1cdb0*/  IADD3 R6, P5, R11, R74.reuse, RZ ;  /* 0x0000004a0b067210 */ /* 0x081fe40007fbe0ff */
[-C--:B------:R-:W-:Y:S02]  /*1cdc0*/  LEA.HI.X.SX32 R11, R21, R75.reuse, 0x1, P4 ;  /* 0x0000004b150b7211 */ /* 0x080fe400020f0eff */
[----:B-1----:R-:W-:Y:S02]  /*1cdd0*/  PRMT R19, R26, 0x7632, R19 ;  /* 0x000076321a137816 */ /* 0x002fe40000000013 */
[----:B------:R-:W-:Y:S01]  /*1cde0*/  IADD3 R14, P4, R3, R74, RZ ;  /* 0x0000004a030e7210 */ /* 0x000fe20007f9e0ff */
[----:B------:R-:W-:Y:S01]  /*1cdf0*/  STG.E.U16 desc[UR6][R4.64], R26 ;  /* 0x0000001a04007986 */ /* 0x000fe2000c101506 */
[-C--:B------:R-:W-:Y:S02]  /*1ce00*/  LEA.HI.X.SX32 R7, R17, R75.reuse, 0x1, P5 ;  /* 0x0000004b11077211 */ /* 0x080fe400028f0eff */
[----:B------:R-:W-:Y:S01]  /*1ce10*/  LEA.HI.X.SX32 R15, R15, R75, 0x1, P4 ;  /* 0x0000004b0f0f7211 */ /* 0x000fe200020f0eff */
[----:B------:R0:W-:Y:S04]  /*1ce20*/  STG.E.U16 desc[UR6][R10.64], R19 ;  /* 0x000000130a007986 */ /* 0x0001e8000c101506 */
[----:B------:R-:W-:Y:S01]  /*1ce30*/  STG.E.U16 desc[UR6][R6.64], R27 ;  /* 0x0000001b06007986 */ /* 0x000fe2000c101506 */
[----:B0-----:R-:W-:-:S05]  /*1ce40*/  PRMT R11, R27, 0x7632, R11 ;  /* 0x000076321b0b7816 */ /* 0x001fca000000000b */
[----:B------:R-:W-:Y:S01]  /*1ce50*/  STG.E.U16 desc[UR6][R14.64], R11 ;  /* 0x0000000b0e007986 */ /* 0x000fe2000c101506 */
[----:B------:R-:W-:Y:S02]  /*1ce60*/  FSEL R16, R97, -INF , P2 ;  /* 0xff80000061107808 */ /* 0x000fe40001000000 */
[----:B------:R-:W-:Y:S02]  /*1ce70*/  FSEL R0, R95, -INF , P1 ;  /* 0xff8000005f007808 */ /* 0x000fe40000800000 */
[----:B------:R-:W-:Y:S02]  /*1ce80*/  FSEL R93, R93, -INF , P0 ;  /* 0xff8000005d5d7808 */ /* 0x000fe40000000000 */
[----:B------:R-:W-:Y:S01]  /*1ce90*/  SHF.L.U32 R3, R128, 0x1, RZ ;  /* 0x0000000180037819 */ /* 0x000fe200000006ff */
[----:B------:R-:W-:Y:S01]  /*1cea0*/  FFMA R12, R103, 0.69314718246459960938, R12 ;  /* 0x3f317218670c7823 */ /* 0x000fe2000000000c */
[----:B------:R-:W-:Y:S01]  /*1ceb0*/  FFMA R13, R16, 0.69314718246459960938, R13 ;  /* 0x3f317218100d7823 */ /* 0x000fe2000000000d */
[----:B------:R-:W-:Y:S01]  /*1cec0*/  FFMA R92, R0, 0.69314718246459960938, R9 ;  /* 0x3f317218005c7823 */ /* 0x000fe20000000009 */
[----:B------:R-:W-:Y:S01]  /*1ced0*/  LOP3.LUT R3, R3, 0xf8, RZ, 0xc0, !PT ;  /* 0x000000f803037812 */ /* 0x000fe200078ec0ff */
[----:B------:R-:W-:Y:S01]  /*1cee0*/  BAR.SYNC.DEFER_BLOCKING 0x0 ;  /* 0x0000000000007b1d */ /* 0x000fe20000010000 */
[----:B------:R-:W-:-:S07]  /*1cef0*/  FFMA R93, R93, 0.69314718246459960938, R8 ;  /* 0x3f3172185d5d7823 */ /* 0x000fce0000000008 */
[----:B------:R-:W0:Y:S01]  /*1cf00*/  LDC.64 R8, c[0x0][0x230] ;  /* 0x00008c00ff087b82 */ /* 0x000e220000000a00 */
[----:B------:R-:W-:Y:S04]  /*1cf10*/  STS.64 [R3+UR4], R12 ;  /* 0x0000000c03007988 */ /* 0x000fe80008000a04 */
[----:B------:R-:W-:Y:S03]  /*1cf20*/  STS.64 [R3+UR4+0x100], R92 ;  /* 0x0001005c03007988 */ /* 0x000fe60008000a04 */
[----:B------:R-:W-:Y:S01]  /*1cf30*/  BAR.SYNC.DEFER_BLOCKING 0x0 ;  /* 0x0000000000007b1d */ /* 0x000fe20000010000 */
[----:B------:R-:W-:-:S05]  /*1cf40*/  UIMAD UR8, UR10, UR8, URZ ;  /* 0x000000080a0872a4 */ /* 0x000fca000f8e023f */
[----:B------:R-:W1:Y:S01]  /*1cf50*/  LDS R7, [R2] ;  /* 0x0000000002077984 */ /* 0x000e620000000800 */
[----:B------:R-:W-:Y:S01]  /*1cf60*/  USHF.L.U32 UR4, UR8, 0x2, URZ ;  /* 0x0000000208047899 */ /* 0x000fe2000800063f */
[C---:B------:R-:W-:Y:S01]  /*1cf70*/  SHF.L.U32 R5, R126.reuse, 0x2, RZ ;  /* 0x000000027e057819 */ /* 0x040fe200000006ff */
[----:B------:R-:W-:Y:S01]  /*1cf80*/  UIMAD.WIDE UR8, UR8, 0x4, URZ ;  /* 0x00000004080878a5 */ /* 0x000fe2000f8e023f */
[----:B------:R-:W-:-:S03]  /*1cf90*/  IMAD.HI R0, R126, 0x4, RZ ;  /* 0x000000047e007827 */ /* 0x000fc600078e02ff */
[----:B0-----:R-:W-:-:S04]  /*1cfa0*/  IADD3 R4, P0, P1, R5, UR4, R8 ;  /* 0x0000000405047c10 */ /* 0x001fc8000f91e008 */
[----:B------:R-:W-:-:S05]  /*1cfb0*/  IADD3.X R5, R0, UR9, R9, P0, P1 ;  /* 0x0000000900057c10 */ /* 0x000fca00087e2409 */
[----:B-1----:R-:W-:Y:S01]  /*1cfc0*/  STG.E desc[UR6][R4.64], R7 ;  /* 0x0000000704007986 */ /* 0x002fe2000c101906 */
[----:B------:R-:W-:Y:S05]  /*1cfd0*/  EXIT ;  /* 0x000000000000794d */ /* 0x000fea0003800000 */
.L_x_2:
[----:B------:R-:W-:-:S00]  /*1cfe0*/  BRA `(.L_x_2) ;  /* 0xfffffffc00fc7947 */ /* 0x000fc0000383ffff */
[----:B------:R-:W-:-:S00]  /*1cff0*/  NOP ;  /* 0x0000000000007918 */ /* 0x000fc00000000000 */
        /* <DEDUP_REMOVED lines=8> */
.L_x_3:


//--------------------- .nv.global.init           --------------------------
	.section	.nv.global.init,"aw",@progbits
.nv.global.init:
	.type		_$_str,@object
	.size		_$_str,(.L_0 - _$_str)
_$_str:
        /*0000*/ 	.byte	0x5f, 0x5f, 0x43, 0x55, 0x44, 0x41, 0x5f, 0x46, 0x54, 0x5a, 0x00
.L_0:


//--------------------- .nv.shared.attn_fwd       --------------------------
	.section	.nv.shared.attn_fwd,"aw",@nobits
	.sectionflags	@""
	.align	16
	.zero		1024


//--------------------- .nv.shared.reserved.0     --------------------------
	.section	.nv.shared.reserved.0,"aw",@nobits
	.weak		__nv_reservedSMEM_offset_0_alias
	.size		__nv_reservedSMEM_offset_0_alias, 0, 0
	.other		__nv_reservedSMEM_offset_0_alias,@"STO_CUDA_RESERVED_SHARED STV_DEFAULT"
__nv_reservedSMEM_offset_0_alias:
	.zero		0


//--------------------- .nv.constant0.attn_fwd    --------------------------
	.section	.nv.constant0.attn_fwd,"a",@progbits
	.sectionflags	@""
	.align	4
.nv.constant0.attn_fwd:
	.zero		664


//--------------------- SYMBOLS --------------------------

	.type		.nv.reservedSmem.offset0,@object
	.size		.nv.reservedSmem.offset0,0x4
